	.target	sm_90a

	.elftype	@"ET_EXEC"


//--------------------- .note.nv.tkinfo           --------------------------
	.section	.note.nv.tkinfo,"",@"SHT_NOTE"
	.sectionflags	@"SHF_NOTE_NV_TKINFO"
	.tkinfo
        /*0018*/ 	.word	0x00000002
        /*0030*/ 	.string	""
        /*0030*/ 	.string	"ptxas"
        /*0030*/ 	.string	"Cuda compilation tools, release 13.0, V13.0.88"
        /*0030*/ 	.string	"Build cuda_13.0.r13.0/compiler.36424714_0"
        /*0030*/ 	.string	"-v  -suppress-debug-info  -lineinfo  -arch sm_90a "



//--------------------- .note.nv.cuinfo           --------------------------
	.section	.note.nv.cuinfo,"",@"SHT_NOTE"
	.sectionflags	@"SHF_NOTE_NV_CUINFO"
        /*0018*/ 	.short	0x0002
        /*001a*/ 	.short	0x005a
        /*001c*/ 	.short	0x0082
	.zero		2


//--------------------- .nv.info                  --------------------------
	.section	.nv.info,"",@"SHT_CUDA_INFO"
	.align	4


	//----- nvinfo : EIATTR_REGCOUNT
	.align		4
        /*0000*/ 	.byte	0x04, 0x2f
        /*0002*/ 	.short	(.L_1 - .L_0)
	.align		4
.L_0:
        /*0004*/ 	.word	index@(matmul_kernel)
        /*0008*/ 	.word	0x000000ff


	//----- nvinfo : EIATTR_FRAME_SIZE
	.align		4
.L_1:
        /*000c*/ 	.byte	0x04, 0x11
        /*000e*/ 	.short	(.L_3 - .L_2)
	.align		4
.L_2:
        /*0010*/ 	.word	index@(matmul_kernel)
        /*0014*/ 	.word	0x000005e0


	//----- nvinfo : EIATTR_MIN_STACK_SIZE
	.align		4
.L_3:
        /*0018*/ 	.byte	0x04, 0x12
        /*001a*/ 	.short	(.L_5 - .L_4)
	.align		4
.L_4:
        /*001c*/ 	.word	index@(matmul_kernel)
        /*0020*/ 	.word	0x000005e0
.L_5:


//--------------------- .nv.compat                --------------------------
	.section	.nv.compat,"",@"SHT_CUDA_COMPAT_INFO"
	.align	4
        /*0000*/ 	.byte	0x02, 0x09, 0x01, 0x00, 0x02, 0x02, 0x04, 0x00, 0x02, 0x05, 0x05, 0x00, 0x03, 0x07, 0x01, 0x01
        /*0010*/ 	.byte	0x02, 0x03, 0x00, 0x00, 0x02, 0x06, 0x01, 0x00, 0x04, 0x0b, 0x08, 0x00, 0x00, 0x00, 0x00, 0x00
        /*0020*/ 	.byte	0x00, 0x00, 0x00, 0x00


//--------------------- .nv.info.matmul_kernel    --------------------------
	.section	.nv.info.matmul_kernel,"",@"SHT_CUDA_INFO"
	.sectionflags	@""
	.align	4


	//----- nvinfo : EIATTR_CUDA_API_VERSION
	.align		4
        /*0000*/ 	.byte	0x04, 0x37
        /*0002*/ 	.short	(.L_7 - .L_6)
.L_6:
        /*0004*/ 	.word	0x00000082


	//----- nvinfo : EIATTR_KPARAM_INFO
	.align		4
.L_7:
        /*0008*/ 	.byte	0x04, 0x17
        /*000a*/ 	.short	(.L_9 - .L_8)
.L_8:
        /*000c*/ 	.word	0x00000000
        /*0010*/ 	.short	0x000d
        /*0012*/ 	.short	0x0048
        /*0014*/ 	.byte	0x00, 0xf4, 0x21, 0x00


	//----- nvinfo : EIATTR_KPARAM_INFO
	.align		4
.L_9:
        /*0018*/ 	.byte	0x04, 0x17
        /*001a*/ 	.short	(.L_11 - .L_10)
.L_10:
        /*001c*/ 	.word	0x00000000
        /*0020*/ 	.short	0x000c
        /*0022*/ 	.short	0x0040
        /*0024*/ 	.byte	0x00, 0xf4, 0x21, 0x00


	//----- nvinfo : EIATTR_KPARAM_INFO
	.align		4
.L_11:
        /*0028*/ 	.byte	0x04, 0x17
        /*002a*/ 	.short	(.L_13 - .L_12)
.L_12:
        /*002c*/ 	.word	0x00000000
        /*0030*/ 	.short	0x000b
        /*0032*/ 	.short	0x0038
        /*0034*/ 	.byte	0x00, 0xf0, 0x11, 0x00


	//----- nvinfo : EIATTR_KPARAM_INFO
	.align		4
.L_13:
        /*0038*/ 	.byte	0x04, 0x17
        /*003a*/ 	.short	(.L_15 - .L_14)
.L_14:
        /*003c*/ 	.word	0x00000000
        /*0040*/ 	.short	0x000a
        /*0042*/ 	.short	0x0034
        /*0044*/ 	.byte	0x00, 0xf0, 0x11, 0x00


	//----- nvinfo : EIATTR_KPARAM_INFO
	.align		4
.L_15:
        /*0048*/ 	.byte	0x04, 0x17
        /*004a*/ 	.short	(.L_17 - .L_16)
.L_16:
        /*004c*/ 	.word	0x00000000
        /*0050*/ 	.short	0x0009
        /*0052*/ 	.short	0x0030
        /*0054*/ 	.byte	0x00, 0xf0, 0x11, 0x00


	//----- nvinfo : EIATTR_KPARAM_INFO
	.align		4
.L_17:
        /*0058*/ 	.byte	0x04, 0x17
        /*005a*/ 	.short	(.L_19 - .L_18)
.L_18:
        /*005c*/ 	.word	0x00000000
        /*0060*/ 	.short	0x0008
        /*0062*/ 	.short	0x002c
        /*0064*/ 	.byte	0x00, 0xf0, 0x11, 0x00


	//----- nvinfo : EIATTR_KPARAM_INFO
	.align		4
.L_19:
        /*0068*/ 	.byte	0x04, 0x17
        /*006a*/ 	.short	(.L_21 - .L_20)
.L_20:
        /*006c*/ 	.word	0x00000000
        /*0070*/ 	.short	0x0007
        /*0072*/ 	.short	0x0028
        /*0074*/ 	.byte	0x00, 0xf0, 0x11, 0x00


	//----- nvinfo : EIATTR_KPARAM_INFO
	.align		4
.L_21:
        /*0078*/ 	.byte	0x04, 0x17
        /*007a*/ 	.short	(.L_23 - .L_22)
.L_22:
        /*007c*/ 	.word	0x00000000
        /*0080*/ 	.short	0x0006
        /*0082*/ 	.short	0x0024
        /*0084*/ 	.byte	0x00, 0xf0, 0x11, 0x00


	//----- nvinfo : EIATTR_KPARAM_INFO
	.align		4
.L_23:
        /*0088*/ 	.byte	0x04, 0x17
        /*008a*/ 	.short	(.L_25 - .L_24)
.L_24:
        /*008c*/ 	.word	0x00000000
        /*0090*/ 	.short	0x0005
        /*0092*/ 	.short	0x0020
        /*0094*/ 	.byte	0x00, 0xf0, 0x11, 0x00


	//----- nvinfo : EIATTR_KPARAM_INFO
	.align		4
.L_25:
        /*0098*/ 	.byte	0x04, 0x17
        /*009a*/ 	.short	(.L_27 - .L_26)
.L_26:
        /*009c*/ 	.word	0x00000000
        /*00a0*/ 	.short	0x0004
        /*00a2*/ 	.short	0x001c
        /*00a4*/ 	.byte	0x00, 0xf0, 0x11, 0x00


	//----- nvinfo : EIATTR_KPARAM_INFO
	.align		4
.L_27:
        /*00a8*/ 	.byte	0x04, 0x17
        /*00aa*/ 	.short	(.L_29 - .L_28)
.L_28:
        /*00ac*/ 	.word	0x00000000
        /*00b0*/ 	.short	0x0003
        /*00b2*/ 	.short	0x0018
        /*00b4*/ 	.byte	0x00, 0xf0, 0x11, 0x00


	//----- nvinfo : EIATTR_KPARAM_INFO
	.align		4
.L_29:
        /*00b8*/ 	.byte	0x04, 0x17
        /*00ba*/ 	.short	(.L_31 - .L_30)
.L_30:
        /*00bc*/ 	.word	0x00000000
        /*00c0*/ 	.short	0x0002
        /*00c2*/ 	.short	0x0010
        /*00c4*/ 	.byte	0x00, 0xf4, 0x21, 0x00


	//----- nvinfo : EIATTR_KPARAM_INFO
	.align		4
.L_31:
        /*00c8*/ 	.byte	0x04, 0x17
        /*00ca*/ 	.short	(.L_33 - .L_32)
.L_32:
        /*00cc*/ 	.word	0x00000000
        /*00d0*/ 	.short	0x0001
        /*00d2*/ 	.short	0x0008
        /*00d4*/ 	.byte	0x00, 0xf4, 0x21, 0x00


	//----- nvinfo : EIATTR_KPARAM_INFO
	.align		4
.L_33:
        /*00d8*/ 	.byte	0x04, 0x17
        /*00da*/ 	.short	(.L_35 - .L_34)
.L_34:
        /*00dc*/ 	.word	0x00000000
        /*00e0*/ 	.short	0x0000
        /*00e2*/ 	.short	0x0000
        /*00e4*/ 	.byte	0x00, 0xf4, 0x21, 0x00


	//----- nvinfo : EIATTR_EXPLICIT_CLUSTER
	.align		4
.L_35:
        /*00e8*/ 	.byte	0x01, 0x3e
	.zero		2


	//----- nvinfo : EIATTR_CTA_PER_CLUSTER
	.align		4
        /*00ec*/ 	.byte	0x04, 0x3d
        /*00ee*/ 	.short	(.L_37 - .L_36)
.L_36:
        /*00f0*/ 	.word	0x00000002
        /*00f4*/ 	.word	0x00000001
        /*00f8*/ 	.word	0x00000001


	//----- nvinfo : EIATTR_SPARSE_MMA_MASK
	.align		4
.L_37:
        /*00fc*/ 	.byte	0x03, 0x50
        /*00fe*/ 	.short	0x0000


	//----- nvinfo : EIATTR_MAXREG_COUNT
	.align		4
        /*0100*/ 	.byte	0x03, 0x1b
        /*0102*/ 	.short	0x00ff


	//----- nvinfo : EIATTR_NUM_BARRIERS
	.align		4
        /*0104*/ 	.byte	0x02, 0x4c
        /*0106*/ 	.byte	0x01
	.zero		1


	//----- nvinfo : EIATTR_ANNOTATIONS
	.align		4
        /*0108*/ 	.byte	0x04, 0x55
        /*010a*/ 	.short	(.L_39 - .L_38)


	//   ....[0]....
.L_38:
        /*010c*/ 	.word	0x00000001
        /*0110*/ 	.byte	0xf0, 0x05, 0x00, 0x00, 0x01, 0x00, 0x00, 0x00, 0x90, 0x2a, 0x00, 0x00, 0x01, 0x00, 0x00, 0x00
        /* <DEDUP_REMOVED lines=671> */
        /*2b10*/ 	.byte	0xf0, 0xf2, 0x00, 0x00


	//----- nvinfo : EIATTR_MERCURY_ISA_VERSION
	.align		4
.L_39:
        /*2b14*/ 	.byte	0x03, 0x5f
        /*2b16*/ 	.short	0x0101


	//----- nvinfo : EIATTR_EXIT_INSTR_OFFSETS
	.align		4
        /*2b18*/ 	.byte	0x04, 0x1c
        /*2b1a*/ 	.short	(.L_41 - .L_40)


	//   ....[0]....
.L_40:
        /*2b1c*/ 	.word	0x00015270


	//   ....[1]....
        /*2b20*/ 	.word	0x00015290


	//----- nvinfo : EIATTR_REQNTID
	.align		4
.L_41:
        /*2b24*/ 	.byte	0x04, 0x10
        /*2b26*/ 	.short	(.L_43 - .L_42)
.L_42:
        /*2b28*/ 	.word	0x00000080
        /*2b2c*/ 	.word	0x00000001
        /*2b30*/ 	.word	0x00000001


	//----- nvinfo : EIATTR_CBANK_PARAM_SIZE
	.align		4
.L_43:
        /*2b34*/ 	.byte	0x03, 0x19
        /*2b36*/ 	.short	0x0050


	//----- nvinfo : EIATTR_PARAM_CBANK
	.align		4
        /*2b38*/ 	.byte	0x04, 0x0a
        /*2b3a*/ 	.short	(.L_45 - .L_44)
	.align		4
.L_44:
        /*2b3c*/ 	.word	index@(.nv.constant0.matmul_kernel)
        /*2b40*/ 	.short	0x0210
        /*2b42*/ 	.short	0x0050


	//----- nvinfo : EIATTR_SW_WAR
	.align		4
.L_45:
        /*2b44*/ 	.byte	0x04, 0x36
        /*2b46*/ 	.short	(.L_47 - .L_46)
.L_46:
        /*2b48*/ 	.word	0x00000008
.L_47:


//--------------------- .nv.callgraph             --------------------------
	.section	.nv.callgraph,"",@"SHT_CUDA_CALLGRAPH"
	.align	4
	.sectionentsize	8
	.align		4
        /*0000*/ 	.word	0x00000000
	.align		4
        /*0004*/ 	.word	0xffffffff
	.align		4
        /*0008*/ 	.word	0x00000000
	.align		4
        /*000c*/ 	.word	0xfffffffe
	.align		4
        /*0010*/ 	.word	0x00000000
	.align		4
        /*0014*/ 	.word	0xfffffffd
	.align		4
        /*0018*/ 	.word	0x00000000
	.align		4
        /*001c*/ 	.word	0xfffffffc


//--------------------- .text.matmul_kernel       --------------------------
	.section	.text.matmul_kernel,"ax",@progbits
	.align	128
        .global         matmul_kernel
        .type           matmul_kernel,@function
        .size           matmul_kernel,(.L_x_4 - matmul_kernel)
        .other          matmul_kernel,@"STO_CUDA_ENTRY STV_DEFAULT"
matmul_kernel:
.text.matmul_kernel:
[----:B------:R-:W0:Y:S08]  /*0000*/  LDC R1, c[0x0][0x28] ;  /* 0x00000a00ff017b82 */ /* 0x000e300000000800 */
[----:B------:R-:W1:Y:S01]  /*0010*/  LDC.64 R4, c[0x0][0x228] ;  /* 0x00008a00ff047b82 */ /* 0x000e620000000a00 */
[----:B------:R-:W-:Y:S01]  /*0020*/  UMOV UR7, 0x400 ;  /* 0x0000040000077882 */ /* 0x000fe20000000000 */
[----:B------:R-:W-:Y:S01]  /*0030*/  ULDC.64 UR44, c[0x0][0x208] ;  /* 0x00008200002c7ab9 */ /* 0x000fe20000000a00 */
[----:B0-----:R-:W-:-:S05]  /*0040*/  VIADD R1, R1, 0xfffffa20 ;  /* 0xfffffa2001017836 */ /* 0x001fca0000000000 */
[----:B------:R-:W0:Y:S08]  /*0050*/  S2UR UR4, SR_CTAID.X ;  /* 0x00000000000479c3 */ /* 0x000e300000002500 */
[----:B------:R-:W2:Y:S01]  /*0060*/  S2UR UR6, SR_CgaCtaId ;  /* 0x00000000000679c3 */ /* 0x000ea20000008800 */
[----:B-1----:R-:W-:-:S05]  /*0070*/  VIADD R0, R5, 0x3f ;  /* 0x0000003f05007836 */ /* 0x002fca0000000000 */
[----:B------:R-:W-:Y:S02]  /*0080*/  SHF.R.S32.HI R3, RZ, 0x1f, R0 ;  /* 0x0000001fff037819 */ /* 0x000fe40000011400 */
[----:B0-----:R-:W-:Y:S01]  /*0090*/  I2FP.F32.U32 R7, UR4 ;  /* 0x0000000400077c45 */ /* 0x001fe20008201000 */
[----:B------:R-:W-:Y:S01]  /*00a0*/  ULDC UR4, c[0x0][0x150] ;  /* 0x0000540000047ab9 */ /* 0x000fe20000000800 */
[----:B------:R-:W-:-:S03]  /*00b0*/  LEA.HI R3, R3, R0, RZ, 0x6 ;  /* 0x0000000003037211 */ /* 0x000fc600078f30ff */
[----:B------:R-:W-:Y:S01]  /*00c0*/  FMUL R7, R7, UR4 ;  /* 0x0000000407077c20 */ /* 0x000fe20008400000 */
[----:B------:R-:W-:Y:S01]  /*00d0*/  SHF.R.S32.HI R3, RZ, 0x6, R3 ;  /* 0x00000006ff037819 */ /* 0x000fe20000011403 */
[----:B--2---:R-:W-:Y:S02]  /*00e0*/  USHF.L.U32 UR5, UR6, 0x8, URZ ;  /* 0x0000000806057899 */ /* 0x004fe4000800063f */
[----:B------:R-:W-:Y:S02]  /*00f0*/  ULEA UR7, UR6, UR7, 0x18 ;  /* 0x0000000706077291 */ /* 0x000fe4000f8ec03f */
[----:B------:R-:W-:Y:S01]  /*0100*/  IMAD.SHL.U32 R6, R3, 0x8, RZ ;  /* 0x0000000803067824 */ /* 0x000fe200078e00ff */
[----:B------:R-:W0:Y:S01]  /*0110*/  F2I.U32.TRUNC.NTZ R7, R7 ;  /* 0x0000000700077305 */ /* 0x000e22000020f000 */
[----:B------:R-:W-:-:S03]  /*0120*/  ULOP3.LUT UR5, UR5, 0x100, URZ, 0xc0, !UPT ;  /* 0x0000010005057892 */ /* 0x000fc6000f8ec03f */
[----:B------:R-:W-:-:S04]  /*0130*/  IABS R9, R6 ;  /* 0x0000000600097213 */ /* 0x000fc80000000000 */
[----:B------:R-:W1:Y:S01]  /*0140*/  I2F.RP R0, R9 ;  /* 0x0000000900007306 */ /* 0x000e620000209400 */
[----:B0-----:R-:W-:-:S07]  /*0150*/  IABS R13, R7 ;  /* 0x00000007000d7213 */ /* 0x001fce0000000000 */
[----:B-1----:R-:W0:Y:S02]  /*0160*/  MUFU.RCP R0, R0 ;  /* 0x0000000000007308 */ /* 0x002e240000001000 */
[----:B0-----:R-:W-:Y:S01]  /*0170*/  VIADD R2, R0, 0xffffffe ;  /* 0x0ffffffe00027836 */ /* 0x001fe20000000000 */
[----:B------:R-:W-:-:S05]  /*0180*/  IABS R0, R6 ;  /* 0x0000000600007213 */ /* 0x000fca0000000000 */
[----:B------:R0:W1:Y:S01]  /*0190*/  F2I.FTZ.U32.TRUNC.NTZ R3, R2 ;  /* 0x0000000200037305 */ /* 0x000062000021f000 */
[----:B------:R-:W-:Y:S02]  /*01a0*/  IMAD.MOV R0, RZ, RZ, -R0 ;  /* 0x000000ffff007224 */ /* 0x000fe400078e0a00 */
[----:B0-----:R-:W-:Y:S02]  /*01b0*/  IMAD.MOV.U32 R2, RZ, RZ, RZ ;  /* 0x000000ffff027224 */ /* 0x001fe400078e00ff */
[----:B-1----:R-:W-:-:S04]  /*01c0*/  IMAD.MOV R8, RZ, RZ, -R3 ;  /* 0x000000ffff087224 */ /* 0x002fc800078e0a03 */
[----:B------:R-:W-:-:S04]  /*01d0*/  IMAD R11, R8, R9, RZ ;  /* 0x00000009080b7224 */ /* 0x000fc800078e02ff */
[----:B------:R-:W-:-:S06]  /*01e0*/  IMAD.HI.U32 R2, R3, R11, R2 ;  /* 0x0000000b03027227 */ /* 0x000fcc00078e0002 */
[----:B------:R-:W-:-:S04]  /*01f0*/  IMAD.HI.U32 R2, R2, R13, RZ ;  /* 0x0000000d02027227 */ /* 0x000fc800078e00ff */
[----:B------:R-:W-:-:S05]  /*0200*/  IMAD R0, R2, R0, R13 ;  /* 0x0000000002007224 */ /* 0x000fca00078e020d */
[----:B------:R-:W-:-:S13]  /*0210*/  ISETP.GT.U32.AND P1, PT, R9, R0, PT ;  /* 0x000000000900720c */ /* 0x000fda0003f24070 */
[----:B------:R-:W-:Y:S02]  /*0220*/  @!P1 IMAD.IADD R0, R0, 0x1, -R9 ;  /* 0x0000000100009824 */ /* 0x000fe400078e0a09 */
[----:B------:R-:W-:Y:S01]  /*0230*/  @!P1 VIADD R2, R2, 0x1 ;  /* 0x0000000102029836 */ /* 0x000fe20000000000 */
[----:B------:R-:W-:Y:S02]  /*0240*/  ISETP.NE.AND P1, PT, R6, RZ, PT ;  /* 0x000000ff0600720c */ /* 0x000fe40003f25270 */
[----:B------:R-:W-:Y:S02]  /*0250*/  ISETP.GE.U32.AND P0, PT, R0, R9, PT ;  /* 0x000000090000720c */ /* 0x000fe40003f06070 */
[----:B------:R-:W-:-:S04]  /*0260*/  LOP3.LUT R0, R7, R6, RZ, 0x3c, !PT ;  /* 0x0000000607007212 */ /* 0x000fc800078e3cff */
[----:B------:R-:W-:Y:S01]  /*0270*/  ISETP.GE.AND P2, PT, R0, RZ, PT ;  /* 0x000000ff0000720c */ /* 0x000fe20003f46270 */
[----:B------:R-:W-:-:S05]  /*0280*/  VIADD R0, R4, 0x1ff ;  /* 0x000001ff04007836 */ /* 0x000fca0000000000 */
[----:B------:R-:W-:Y:S01]  /*0290*/  SHF.R.S32.HI R3, RZ, 0x1f, R0 ;  /* 0x0000001fff037819 */ /* 0x000fe20000011400 */
[----:B------:R-:W-:-:S03]  /*02a0*/  @P0 VIADD R2, R2, 0x1 ;  /* 0x0000000102020836 */ /* 0x000fc60000000000 */
[----:B------:R-:W-:-:S03]  /*02b0*/  LEA.HI R3, R3, R0, RZ, 0x9 ;  /* 0x0000000003037211 */ /* 0x000fc600078f48ff */
[----:B------:R-:W-:Y:S01]  /*02c0*/  @!P2 IMAD.MOV R2, RZ, RZ, -R2 ;  /* 0x000000ffff02a224 */ /* 0x000fe200078e0a02 */
[----:B------:R-:W-:-:S05]  /*02d0*/  @!P1 LOP3.LUT R2, RZ, R6, RZ, 0x33, !PT ;  /* 0x00000006ff029212 */ /* 0x000fca00078e33ff */
[----:B------:R-:W-:Y:S02]  /*02e0*/  IMAD.SHL.U32 R8, R2, 0x8, RZ ;  /* 0x0000000802087824 */ /* 0x000fe400078e00ff */
[----:B------:R-:W-:-:S03]  /*02f0*/  IMAD.MOV R2, RZ, RZ, -R2 ;  /* 0x000000ffff027224 */ /* 0x000fc600078e0a02 */
[----:B------:R-:W-:Y:S01]  /*0300*/  LEA.HI.SX32 R3, R3, -R8, 0x17 ;  /* 0x8000000803037211 */ /* 0x000fe200078fbaff */
[----:B------:R-:W-:-:S03]  /*0310*/  IMAD R6, R6, R2, R7 ;  /* 0x0000000206067224 */ /* 0x000fc600078e0207 */
[----:B------:R-:W-:Y:S02]  /*0320*/  VIMNMX R13, R3, 0x8, PT ;  /* 0x00000008030d7848 */ /* 0x000fe40003fe0100 */
[----:B------:R-:W-:Y:S02]  /*0330*/  IABS R11, R6 ;  /* 0x00000006000b7213 */ /* 0x000fe40000000000 */
[----:B------:R-:W-:-:S04]  /*0340*/  IABS R9, R13 ;  /* 0x0000000d00097213 */ /* 0x000fc80000000000 */
[----:B------:R-:W0:Y:S08]  /*0350*/  I2F.RP R0, R9 ;  /* 0x0000000900007306 */ /* 0x000e300000209400 */
[----:B0-----:R-:W0:Y:S02]  /*0360*/  MUFU.RCP R0, R0 ;  /* 0x0000000000007308 */ /* 0x001e240000001000 */
[----:B0-----:R-:W-:-:S06]  /*0370*/  VIADD R3, R0, 0xffffffe ;  /* 0x0ffffffe00037836 */ /* 0x001fcc0000000000 */
[----:B------:R-:W0:Y:S02]  /*0380*/  F2I.FTZ.U32.TRUNC.NTZ R3, R3 ;  /* 0x0000000300037305 */ /* 0x000e24000021f000 */
[----:B0-----:R-:W-:-:S04]  /*0390*/  IMAD.MOV R10, RZ, RZ, -R3 ;  /* 0x000000ffff0a7224 */ /* 0x001fc800078e0a03 */
[----:B------:R-:W-:Y:S01]  /*03a0*/  IMAD.MOV.U32 R2, RZ, RZ, R10 ;  /* 0x000000ffff027224 */ /* 0x000fe200078e000a */
[----:B------:R-:W-:-:S03]  /*03b0*/  IABS R10, R13 ;  /* 0x0000000d000a7213 */ /* 0x000fc60000000000 */
[----:B------:R-:W-:Y:S02]  /*03c0*/  IMAD R7, R2, R9, RZ ;  /* 0x0000000902077224 */ /* 0x000fe400078e02ff */
[----:B------:R-:W-:Y:S02]  /*03d0*/  IMAD.MOV.U32 R2, RZ, RZ, RZ ;  /* 0x000000ffff027224 */ /* 0x000fe400078e00ff */
[----:B------:R-:W-:Y:S02]  /*03e0*/  IMAD.MOV R0, RZ, RZ, -R10 ;  /* 0x000000ffff007224 */ /* 0x000fe400078e0a0a */
[----:B------:R-:W-:Y:S02]  /*03f0*/  IMAD.HI.U32 R2, R3, R7, R2 ;  /* 0x0000000703027227 */ /* 0x000fe400078e0002 */
[----:B------:R-:W0:Y:S04]  /*0400*/  LDC R7, c[0x0][0x230] ;  /* 0x00008c00ff077b82 */ /* 0x000e280000000800 */
[----:B------:R-:W-:-:S04]  /*0410*/  IMAD.HI.U32 R2, R2, R11, RZ ;  /* 0x0000000b02027227 */ /* 0x000fc800078e00ff */
[----:B------:R-:W-:Y:S02]  /*0420*/  IMAD R0, R2, R0, R11 ;  /* 0x0000000002007224 */ /* 0x000fe400078e020b */
[----:B------:R-:W1:Y:S03]  /*0430*/  S2R R11, SR_TID.X ;  /* 0x00000000000b7919 */ /* 0x000e660000002100 */
[----:B------:R-:W-:Y:S01]  /*0440*/  ISETP.GT.U32.AND P1, PT, R9, R0, PT ;  /* 0x000000000900720c */ /* 0x000fe20003f24070 */
[----:B0-----:R-:W-:-:S12]  /*0450*/  VIADD R7, R7, 0x3f ;  /* 0x0000003f07077836 */ /* 0x001fd80000000000 */
[----:B------:R-:W-:Y:S02]  /*0460*/  @!P1 IMAD.IADD R0, R0, 0x1, -R9 ;  /* 0x0000000100009824 */ /* 0x000fe400078e0a09 */
[----:B------:R-:W-:Y:S01]  /*0470*/  @!P1 VIADD R2, R2, 0x1 ;  /* 0x0000000102029836 */ /* 0x000fe20000000000 */
[----:B------:R-:W-:Y:S02]  /*0480*/  ISETP.NE.AND P1, PT, R13, RZ, PT ;  /* 0x000000ff0d00720c */ /* 0x000fe40003f25270 */
[----:B------:R-:W-:Y:S02]  /*0490*/  ISETP.GE.U32.AND P0, PT, R0, R9, PT ;  /* 0x000000090000720c */ /* 0x000fe40003f06070 */
[----:B------:R-:W-:-:S04]  /*04a0*/  LOP3.LUT R0, R6, R13, RZ, 0x3c, !PT ;  /* 0x0000000d06007212 */ /* 0x000fc800078e3cff */
[----:B------:R-:W-:Y:S02]  /*04b0*/  ISETP.GE.AND P2, PT, R0, RZ, PT ;  /* 0x000000ff0000720c */ /* 0x000fe40003f46270 */
[----:B-1----:R-:W-:-:S05]  /*04c0*/  LOP3.LUT R152, R11, 0x7f, RZ, 0xc0, !PT ;  /* 0x0000007f0b987812 */ /* 0x002fca00078ec0ff */
[----:B------:R-:W-:Y:S01]  /*04d0*/  @P0 VIADD R2, R2, 0x1 ;  /* 0x0000000102020836 */ /* 0x000fe20000000000 */
[----:B------:R-:W-:-:S05]  /*04e0*/  ISETP.GT.AND P0, PT, R7, 0x3f, PT ;  /* 0x0000003f0700780c */ /* 0x000fca0003f04270 */
[----:B------:R-:W-:Y:S01]  /*04f0*/  @!P2 IMAD.MOV R2, RZ, RZ, -R2 ;  /* 0x000000ffff02a224 */ /* 0x000fe200078e0a02 */
[----:B------:R-:W-:-:S05]  /*0500*/  @!P1 LOP3.LUT R2, RZ, R13, RZ, 0x33, !PT ;  /* 0x0000000dff029212 */ /* 0x000fca00078e33ff */
[----:B------:R-:W-:Y:S02]  /*0510*/  IMAD.MOV R0, RZ, RZ, -R2 ;  /* 0x000000ffff007224 */ /* 0x000fe400078e0a02 */
[----:B------:R-:W-:Y:S02]  /*0520*/  IMAD.SHL.U32 R2, R2, 0x40, RZ ;  /* 0x0000004002027824 */ /* 0x000fe400078e00ff */
[----:B------:R-:W-:-:S04]  /*0530*/  IMAD R0, R13, R0, R6 ;  /* 0x000000000d007224 */ /* 0x000fc800078e0206 */
[----:B------:R-:W-:-:S05]  /*0540*/  IMAD.IADD R0, R8, 0x1, R0 ;  /* 0x0000000108007824 */ /* 0x000fca00078e0200 */
[----:B------:R-:W-:-:S13]  /*0550*/  R2UR UR4, R0 ;  /* 0x00000000000472ca */ /* 0x000fda00000e0000 */
[----:B------:R-:W-:-:S06]  /*0560*/  ULEA UR4, UR4, UR5, 0x9 ;  /* 0x0000000504047291 */ /* 0x000fcc000f8e483f */
[----:B------:R-:W-:-:S04]  /*0570*/  VIADD R0, R152, UR4 ;  /* 0x0000000498007c36 */ /* 0x000fc80008000000 */
[----:B------:R-:W-:Y:S01]  /*0580*/  VIADD R3, R0, 0x80 ;  /* 0x0000008000037836 */ /* 0x000fe20000000000 */
[----:B------:R-:W-:Y:S06]  /*0590*/  @P0 BRA `(.L_x_0) ;  /* 0x00000004000c0947 */ /* 0x000fec0003800000 */
[----:B------:R-:W-:Y:S01]  /*05a0*/  IMAD.SHL.U32 R4, R11, 0x8, RZ ;  /* 0x000000080b047824 */ /* 0x000fe200078e00ff */
[----:B------:R-:W-:Y:S02]  /*05b0*/  CS2R R120, SRZ ;  /* 0x0000000000787805 */ /* 0x000fe4000001ff00 */
[----:B------:R-:W-:Y:S02]  /*05c0*/  CS2R R122, SRZ ;  /* 0x00000000007a7805 */ /* 0x000fe4000001ff00 */
[----:B------:R-:W-:Y:S02]  /*05d0*/  CS2R R124, SRZ ;  /* 0x00000000007c7805 */ /* 0x000fe4000001ff00 */
[----:B------:R-:W-:Y:S01]  /*05e0*/  CS2R R126, SRZ ;  /* 0x00000000007e7805 */ /* 0x000fe2000001ff00 */
[----:B------:R1:W-:Y:S01]  /*05f0*/  STL [R1+0x580], R4 ;  /* 0x0005800401007387 */ /* 0x0003e20000100800 */
[----:B------:R-:W-:Y:S02]  /*0600*/  CS2R R128, SRZ ;  /* 0x0000000000807805 */ /* 0x000fe4000001ff00 */
[----:B------:R-:W-:-:S02]  /*0610*/  CS2R R130, SRZ ;  /* 0x0000000000827805 */ /* 0x000fc4000001ff00 */
[----:B------:R-:W-:Y:S02]  /*0620*/  CS2R R132, SRZ ;  /* 0x0000000000847805 */ /* 0x000fe4000001ff00 */
[----:B------:R-:W-:Y:S02]  /*0630*/  CS2R R134, SRZ ;  /* 0x0000000000867805 */ /* 0x000fe4000001ff00 */
[----:B------:R-:W-:Y:S02]  /*0640*/  CS2R R136, SRZ ;  /* 0x0000000000887805 */ /* 0x000fe4000001ff00 */
[----:B------:R-:W-:Y:S02]  /*0650*/  CS2R R138, SRZ ;  /* 0x00000000008a7805 */ /* 0x000fe4000001ff00 */
        /* <DEDUP_REMOVED lines=53> */
[----:B------:R-:W-:Y:S01]  /*09b0*/  CS2R R54, SRZ ;  /* 0x0000000000367805 */ /* 0x000fe2000001ff00 */
[----:B-1----:R-:W-:Y:S06]  /*09c0*/  BRA `(.L_x_1) ;  /* 0x000000e800487947 */ /* 0x002fec0003800000 */
.L_x_0:
[----:B------:R-:W-:Y:S01]  /*09d0*/  IABS R16, R4 ;  /* 0x0000000400107213 */ /* 0x000fe20000000000 */
[----:B------:R-:W-:Y:S01]  /*09e0*/  ULDC UR8, c[0x0][0x23c] ;  /* 0x00008f0000087ab9 */ /* 0x000fe20000000800 */
[----:B------:R-:W-:Y:S01]  /*09f0*/  IABS R6, R5 ;  /* 0x0000000500067213 */ /* 0x000fe20000000000 */
[----:B------:R-:W-:Y:S01]  /*0a00*/  ULDC.64 UR4, c[0x0][0x218] ;  /* 0x0000860000047ab9 */ /* 0x000fe20000000a00 */
[----:B------:R-:W0:Y:S01]  /*0a10*/  I2F.RP R10, R16 ;  /* 0x00000010000a7306 */ /* 0x000e220000209400 */
[----:B------:R-:W-:Y:S01]  /*0a20*/  IABS R17, R3 ;  /* 0x0000000300117213 */ /* 0x000fe20000000000 */
[----:B------:R-:W-:Y:S01]  /*0a30*/  ULDC.64 UR10, c[0x0][0x210] ;  /* 0x00008400000a7ab9 */ /* 0x000fe20000000a00 */
[----:B------:R-:W-:Y:S01]  /*0a40*/  ISETP.GE.AND P5, PT, R0, RZ, PT ;  /* 0x000000ff0000720c */ /* 0x000fe20003fa6270 */
[----:B------:R-:W-:Y:S01]  /*0a50*/  UMOV UR38, 0xfffffffe ;  /* 0xfffffffe00267882 */ /* 0x000fe20000000000 */
[----:B------:R-:W-:Y:S01]  /*0a60*/  ISETP.GE.AND P6, PT, R3, RZ, PT ;  /* 0x000000ff0300720c */ /* 0x000fe20003fc6270 */
[----:B------:R-:W-:Y:S01]  /*0a70*/  UMOV UR39, 0x7fffffdf ;  /* 0x7fffffdf00277882 */ /* 0x000fe20000000000 */
[----:B------:R-:W-:Y:S01]  /*0a80*/  LOP3.LUT R153, R11, 0x3f, RZ, 0xc0, !PT ;  /* 0x0000003f0b997812 */ /* 0x000fe200078ec0ff */
[----:B------:R-:W1:Y:S01]  /*0a90*/  I2F.RP R14, R6 ;  /* 0x00000006000e7306 */ /* 0x000e620000209400 */
[----:B------:R-:W-:-:S02]  /*0aa0*/  CS2R R120, SRZ ;  /* 0x0000000000787805 */ /* 0x000fc4000001ff00 */
[----:B------:R-:W-:Y:S02]  /*0ab0*/  CS2R R122, SRZ ;  /* 0x00000000007a7805 */ /* 0x000fe4000001ff00 */
[----:B------:R-:W-:Y:S02]  /*0ac0*/  CS2R R124, SRZ ;  /* 0x00000000007c7805 */ /* 0x000fe4000001ff00 */
[----:B------:R-:W-:Y:S02]  /*0ad0*/  CS2R R126, SRZ ;  /* 0x00000000007e7805 */ /* 0x000fe4000001ff00 */
[----:B------:R-:W-:Y:S02]  /*0ae0*/  CS2R R128, SRZ ;  /* 0x0000000000807805 */ /* 0x000fe4000001ff00 */
[----:B------:R-:W-:Y:S02]  /*0af0*/  CS2R R130, SRZ ;  /* 0x0000000000827805 */ /* 0x000fe4000001ff00 */
[----:B------:R-:W-:Y:S01]  /*0b00*/  CS2R R132, SRZ ;  /* 0x0000000000847805 */ /* 0x000fe2000001ff00 */
[----:B0-----:R-:W0:Y:S01]  /*0b10*/  MUFU.RCP R10, R10 ;  /* 0x0000000a000a7308 */ /* 0x001e220000001000 */
[----:B------:R-:W-:-:S02]  /*0b20*/  CS2R R134, SRZ ;  /* 0x0000000000867805 */ /* 0x000fc4000001ff00 */
[----:B------:R-:W-:Y:S02]  /*0b30*/  CS2R R136, SRZ ;  /* 0x0000000000887805 */ /* 0x000fe4000001ff00 */
[----:B------:R-:W-:Y:S02]  /*0b40*/  CS2R R138, SRZ ;  /* 0x00000000008a7805 */ /* 0x000fe4000001ff00 */
[----:B------:R-:W-:Y:S02]  /*0b50*/  CS2R R140, SRZ ;  /* 0x00000000008c7805 */ /* 0x000fe4000001ff00 */
[----:B------:R-:W-:Y:S02]  /*0b60*/  CS2R R142, SRZ ;  /* 0x00000000008e7805 */ /* 0x000fe4000001ff00 */
[----:B------:R-:W-:Y:S02]  /*0b70*/  CS2R R144, SRZ ;  /* 0x0000000000907805 */ /* 0x000fe4000001ff00 */
[----:B------:R-:W-:Y:S01]  /*0b80*/  CS2R R146, SRZ ;  /* 0x0000000000927805 */ /* 0x000fe2000001ff00 */
[----:B-1----:R-:W1:Y:S01]  /*0b90*/  MUFU.RCP R14, R14 ;  /* 0x0000000e000e7308 */ /* 0x002e620000001000 */
[----:B------:R-:W-:-:S02]  /*0ba0*/  CS2R R148, SRZ ;  /* 0x0000000000947805 */ /* 0x000fc4000001ff00 */
[----:B------:R-:W-:Y:S02]  /*0bb0*/  CS2R R150, SRZ ;  /* 0x0000000000967805 */ /* 0x000fe4000001ff00 */
[----:B------:R-:W-:Y:S02]  /*0bc0*/  CS2R R88, SRZ ;  /* 0x0000000000587805 */ /* 0x000fe4000001ff00 */
[----:B------:R-:W-:Y:S02]  /*0bd0*/  CS2R R90, SRZ ;  /* 0x00000000005a7805 */ /* 0x000fe4000001ff00 */
[----:B------:R-:W-:Y:S02]  /*0be0*/  CS2R R92, SRZ ;  /* 0x00000000005c7805 */ /* 0x000fe4000001ff00 */
[----:B------:R-:W-:Y:S02]  /*0bf0*/  CS2R R94, SRZ ;  /* 0x00000000005e7805 */ /* 0x000fe4000001ff00 */
[----:B------:R-:W-:-:S02]  /*0c00*/  CS2R R96, SRZ ;  /* 0x0000000000607805 */ /* 0x000fc4000001ff00 */
[----:B------:R-:W-:Y:S01]  /*0c10*/  CS2R R98, SRZ ;  /* 0x0000000000627805 */ /* 0x000fe2000001ff00 */
[----:B0-----:R-:W-:Y:S01]  /*0c20*/  VIADD R8, R10, 0xffffffe ;  /* 0x0ffffffe0a087836 */ /* 0x001fe20000000000 */
[----:B------:R-:W-:Y:S02]  /*0c30*/  CS2R R100, SRZ ;  /* 0x0000000000647805 */ /* 0x000fe4000001ff00 */
[----:B------:R-:W-:Y:S02]  /*0c40*/  CS2R R102, SRZ ;  /* 0x0000000000667805 */ /* 0x000fe4000001ff00 */
[----:B------:R-:W-:Y:S01]  /*0c50*/  CS2R R104, SRZ ;  /* 0x0000000000687805 */ /* 0x000fe2000001ff00 */
[----:B------:R0:W2:Y:S01]  /*0c60*/  F2I.FTZ.U32.TRUNC.NTZ R9, R8 ;  /* 0x0000000800097305 */ /* 0x0000a2000021f000 */
[----:B------:R-:W-:Y:S02]  /*0c70*/  CS2R R106, SRZ ;  /* 0x00000000006a7805 */ /* 0x000fe4000001ff00 */
[----:B------:R-:W-:-:S02]  /*0c80*/  CS2R R108, SRZ ;  /* 0x00000000006c7805 */ /* 0x000fc4000001ff00 */
[----:B------:R-:W-:Y:S01]  /*0c90*/  CS2R R110, SRZ ;  /* 0x00000000006e7805 */ /* 0x000fe2000001ff00 */
[----:B-1----:R-:W-:Y:S01]  /*0ca0*/  VIADD R12, R14, 0xffffffe ;  /* 0x0ffffffe0e0c7836 */ /* 0x002fe20000000000 */
[----:B------:R-:W-:Y:S02]  /*0cb0*/  IABS R14, R0 ;  /* 0x00000000000e7213 */ /* 0x000fe40000000000 */
[----:B------:R-:W-:Y:S02]  /*0cc0*/  CS2R R112, SRZ ;  /* 0x0000000000707805 */ /* 0x000fe4000001ff00 */
[----:B------:R-:W-:Y:S01]  /*0cd0*/  CS2R R114, SRZ ;  /* 0x0000000000727805 */ /* 0x000fe2000001ff00 */
[----:B------:R1:W3:Y:S01]  /*0ce0*/  F2I.FTZ.U32.TRUNC.NTZ R13, R12 ;  /* 0x0000000c000d7305 */ /* 0x0002e2000021f000 */
[----:B0-----:R-:W-:Y:S01]  /*0cf0*/  IMAD.MOV.U32 R8, RZ, RZ, RZ ;  /* 0x000000ffff087224 */ /* 0x001fe200078e00ff */
[----:B------:R-:W-:Y:S02]  /*0d00*/  CS2R R116, SRZ ;  /* 0x0000000000747805 */ /* 0x000fe4000001ff00 */
[----:B------:R-:W-:-:S02]  /*0d10*/  CS2R R118, SRZ ;  /* 0x0000000000767805 */ /* 0x000fc4000001ff00 */
[----:B------:R-:W-:Y:S02]  /*0d20*/  CS2R R76, SRZ ;  /* 0x00000000004c7805 */ /* 0x000fe4000001ff00 */
[----:B------:R-:W-:Y:S02]  /*0d30*/  CS2R R78, SRZ ;  /* 0x00000000004e7805 */ /* 0x000fe4000001ff00 */
[----:B------:R-:W-:Y:S01]  /*0d40*/  CS2R R80, SRZ ;  /* 0x0000000000507805 */ /* 0x000fe2000001ff00 */
[----:B--2---:R-:W-:Y:S01]  /*0d50*/  IMAD.MOV R15, RZ, RZ, -R9 ;  /* 0x000000ffff0f7224 */ /* 0x004fe200078e0a09 */
[----:B------:R-:W-:Y:S02]  /*0d60*/  CS2R R82, SRZ ;  /* 0x0000000000527805 */ /* 0x000fe4000001ff00 */
[----:B-1----:R-:W-:Y:S02]  /*0d70*/  SHF.R.S32.HI R12, RZ, 0x1f, R7 ;  /* 0x0000001fff0c7819 */ /* 0x002fe40000011407 */
[----:B------:R-:W-:Y:S01]  /*0d80*/  CS2R R84, SRZ ;  /* 0x0000000000547805 */ /* 0x000fe2000001ff00 */
[----:B------:R-:W-:Y:S01]  /*0d90*/  IMAD R15, R15, R16, RZ ;  /* 0x000000100f0f7224 */ /* 0x000fe200078e02ff */
[----:B------:R-:W-:-:S03]  /*0da0*/  CS2R R86, SRZ ;  /* 0x0000000000567805 */ /* 0x000fc6000001ff00 */
[----:B------:R-:W-:Y:S01]  /*0db0*/  IMAD.HI.U32 R9, R9, R15, R8 ;  /* 0x0000000f09097227 */ /* 0x000fe200078e0008 */
[----:B------:R-:W-:-:S03]  /*0dc0*/  SHF.R.U32.HI R15, RZ, 0x6, R11 ;  /* 0x00000006ff0f7819 */ /* 0x000fc6000001160b */
[----:B---3--:R-:W-:Y:S02]  /*0dd0*/  IMAD.MOV R19, RZ, RZ, -R13 ;  /* 0x000000ffff137224 */ /* 0x008fe400078e0a0d */
[----:B------:R-:W-:-:S04]  /*0de0*/  IMAD.HI.U32 R8, R9, R14, RZ ;  /* 0x0000000e09087227 */ /* 0x000fc800078e00ff */
[----:B------:R-:W-:Y:S01]  /*0df0*/  IMAD.HI.U32 R10, R9, R17, RZ ;  /* 0x00000011090a7227 */ /* 0x000fe200078e00ff */
[----:B------:R-:W-:Y:S02]  /*0e00*/  LEA.HI R9, R12, R7, RZ, 0x6 ;  /* 0x000000070c097211 */ /* 0x000fe400078f30ff */
[----:B------:R-:W-:Y:S01]  /*0e10*/  SGXT.U32 R7, R15, 0x1 ;  /* 0x000000010f07781a */ /* 0x000fe20000000000 */
[----:B------:R-:W-:Y:S02]  /*0e20*/  IMAD.MOV R15, RZ, RZ, -R8 ;  /* 0x000000ffff0f7224 */ /* 0x000fe400078e0a08 */
[----:B------:R-:W-:Y:S01]  /*0e30*/  IMAD.MOV R10, RZ, RZ, -R10 ;  /* 0x000000ffff0a7224 */ /* 0x000fe200078e0a0a */
[----:B------:R-:W-:Y:S01]  /*0e40*/  LOP3.LUT R18, R2, R7, RZ, 0xfc, !PT ;  /* 0x0000000702127212 */ /* 0x000fe200078efcff */
[C---:B------:R-:W-:Y:S02]  /*0e50*/  IMAD R7, R16.reuse, R15, R14 ;  /* 0x0000000f10077224 */ /* 0x040fe400078e020e */
[----:B------:R-:W-:Y:S01]  /*0e60*/  IMAD R8, R16, R10, R17 ;  /* 0x0000000a10087224 */ /* 0x000fe200078e0211 */
[----:B------:R-:W-:Y:S01]  /*0e70*/  LOP3.LUT R22, R18, 0x38, RZ, 0xfc, !PT ;  /* 0x0000003812167812 */ /* 0x000fe200078efcff */
[----:B------:R-:W-:Y:S01]  /*0e80*/  IMAD R19, R19, R6, RZ ;  /* 0x0000000613137224 */ /* 0x000fe200078e02ff */
[C---:B------:R-:W-:Y:S01]  /*0e90*/  ISETP.GT.U32.AND P0, PT, R16.reuse, R7, PT ;  /* 0x000000071000720c */ /* 0x040fe20003f04070 */
[----:B------:R-:W-:Y:S01]  /*0ea0*/  IMAD.MOV.U32 R12, RZ, RZ, RZ ;  /* 0x000000ffff0c7224 */ /* 0x000fe200078e00ff */
[----:B------:R-:W-:-:S02]  /*0eb0*/  ISETP.GT.U32.AND P1, PT, R16, R8, PT ;  /* 0x000000081000720c */ /* 0x000fc40003f24070 */
[C---:B------:R-:W-:Y:S01]  /*0ec0*/  LOP3.LUT R10, R18.reuse, 0x3c, RZ, 0xfc, !PT ;  /* 0x0000003c120a7812 */ /* 0x040fe200078efcff */
[----:B------:R-:W-:Y:S01]  /*0ed0*/  IMAD.HI.U32 R12, R13, R19, R12 ;  /* 0x000000130d0c7227 */ /* 0x000fe200078e000c */
[----:B------:R-:W-:Y:S02]  /*0ee0*/  IABS R19, R22 ;  /* 0x0000001600137213 */ /* 0x000fe40000000000 */
[----:B------:R-:W-:Y:S02]  /*0ef0*/  IABS R15, R10 ;  /* 0x0000000a000f7213 */ /* 0x000fe40000000000 */
[----:B------:R-:W-:Y:S01]  /*0f00*/  LOP3.LUT R20, R18, 0x3a, RZ, 0xfc, !PT ;  /* 0x0000003a12147812 */ /* 0x000fe200078efcff */
[----:B------:R-:W-:Y:S01]  /*0f10*/  IMAD.HI.U32 R14, R12, R19, RZ ;  /* 0x000000130c0e7227 */ /* 0x000fe200078e00ff */
[----:B------:R-:W-:Y:S02]  /*0f20*/  ISETP.GE.AND P3, PT, R10, RZ, PT ;  /* 0x000000ff0a00720c */ /* 0x000fe40003f66270 */
[----:B------:R-:W-:Y:S01]  /*0f30*/  LOP3.LUT R24, R18, 0x36, RZ, 0xfc, !PT ;  /* 0x0000003612187812 */ /* 0x000fe200078efcff */
[--C-:B------:R-:W-:Y:S01]  /*0f40*/  @!P0 IMAD.IADD R7, R7, 0x1, -R16.reuse ;  /* 0x0000000107078824 */ /* 0x100fe200078e0a10 */
[----:B------:R-:W-:Y:S01]  /*0f50*/  IABS R17, R20 ;  /* 0x0000001400117213 */ /* 0x000fe20000000000 */
[----:B------:R-:W-:Y:S01]  /*0f60*/  @!P1 IMAD.IADD R8, R8, 0x1, -R16 ;  /* 0x0000000108089824 */ /* 0x000fe200078e0a10 */
[----:B------:R-:W-:Y:S01]  /*0f70*/  IABS R21, R24 ;  /* 0x0000001800157213 */ /* 0x000fe20000000000 */
[----:B------:R-:W-:Y:S01]  /*0f80*/  IMAD.MOV R14, RZ, RZ, -R14 ;  /* 0x000000ffff0e7224 */ /* 0x000fe200078e0a0e */
[----:B------:R-:W-:Y:S01]  /*0f90*/  ISETP.GT.U32.AND P0, PT, R16, R7, PT ;  /* 0x000000071000720c */ /* 0x000fe20003f04070 */
[----:B------:R-:W-:Y:S01]  /*0fa0*/  IMAD.HI.U32 R10, R12, R15, RZ ;  /* 0x0000000f0c0a7227 */ /* 0x000fe200078e00ff */
[----:B------:R-:W-:-:S02]  /*0fb0*/  ISETP.GT.U32.AND P4, PT, R16, R8, PT ;  /* 0x000000081000720c */ /* 0x000fc40003f84070 */
[----:B------:R-:W-:Y:S01]  /*0fc0*/  ISETP.GE.AND P1, PT, R20, RZ, PT ;  /* 0x000000ff1400720c */ /* 0x000fe20003f26270 */
[----:B------:R-:W-:Y:S01]  /*0fd0*/  IMAD R19, R6, R14, R19 ;  /* 0x0000000e06137224 */ /* 0x000fe200078e0213 */
[C---:B------:R-:W-:Y:S01]  /*0fe0*/  LOP3.LUT R14, R18.reuse, 0x32, RZ, 0xfc, !PT ;  /* 0x00000032120e7812 */ /* 0x040fe200078efcff */
[----:B------:R-:W-:Y:S01]  /*0ff0*/  IMAD.MOV R10, RZ, RZ, -R10 ;  /* 0x000000ffff0a7224 */ /* 0x000fe200078e0a0a */
[----:B------:R-:W-:Y:S01]  /*1000*/  LOP3.LUT R20, R18, 0x22, RZ, 0xfc, !PT ;  /* 0x0000002212147812 */ /* 0x000fe200078efcff */
[----:B------:R-:W-:Y:S01]  /*1010*/  IMAD.HI.U32 R13, R12, R17, RZ ;  /* 0x000000110c0d7227 */ /* 0x000fe200078e00ff */
[----:B------:R-:W-:Y:S02]  /*1020*/  IABS R25, R14 ;  /* 0x0000000e00197213 */ /* 0x000fe40000000000 */
[----:B------:R-:W-:Y:S01]  /*1030*/  IABS R41, R20 ;  /* 0x0000001400297213 */ /* 0x000fe20000000000 */
[----:B------:R-:W-:Y:S01]  /*1040*/  @!P0 IMAD.IADD R7, R7, 0x1, -R16 ;  /* 0x0000000107078824 */ /* 0x000fe200078e0a10 */
[----:B------:R-:W-:Y:S01]  /*1050*/  LOP3.LUT R26, R18, 0xa, RZ, 0xfc, !PT ;  /* 0x0000000a121a7812 */ /* 0x000fe200078efcff */
[----:B------:R-:W-:Y:S01]  /*1060*/  IMAD R15, R6, R10, R15 ;  /* 0x0000000a060f7224 */ /* 0x000fe200078e020f */
[----:B------:R-:W-:Y:S01]  /*1070*/  LOP3.LUT R28, R18, 0x8, RZ, 0xfc, !PT ;  /* 0x00000008121c7812 */ /* 0x000fe200078efcff */
[----:B------:R-:W-:Y:S01]  /*1080*/  @!P5 IMAD.MOV R7, RZ, RZ, -R7 ;  /* 0x000000ffff07d224 */ /* 0x000fe200078e0a07 */
[----:B------:R-:W-:Y:S01]  /*1090*/  ISETP.GT.U32.AND P5, PT, R6, R19, PT ;  /* 0x000000130600720c */ /* 0x000fe20003fa4070 */
[----:B------:R-:W-:Y:S01]  /*10a0*/  IMAD.HI.U32 R10, R12, R21, RZ ;  /* 0x000000150c0a7227 */ /* 0x000fe200078e00ff */
[----:B------:R-:W-:-:S02]  /*10b0*/  ISETP.GT.U32.AND P2, PT, R6, R15, PT ;  /* 0x0000000f0600720c */ /* 0x000fc40003f44070 */
[----:B------:R-:W-:Y:S01]  /*10c0*/  IABS R65, R26 ;  /* 0x0000001a00417213 */ /* 0x000fe20000000000 */
[----:B------:R-:W-:Y:S01]  /*10d0*/  IMAD.MOV R13, RZ, RZ, -R13 ;  /* 0x000000ffff0d7224 */ /* 0x000fe200078e0a0d */
[----:B------:R-:W-:Y:S01]  /*10e0*/  IABS R67, R28 ;  /* 0x0000001c00437213 */ /* 0x000fe20000000000 */
[----:B------:R-:W-:Y:S01]  /*10f0*/  @!P4 IMAD.IADD R8, R8, 0x1, -R16 ;  /* 0x000000010808c824 */ /* 0x000fe200078e0a10 */
[----:B------:R-:W-:Y:S01]  /*1100*/  ISETP.GE.AND P4, PT, R22, RZ, PT ;  /* 0x000000ff1600720c */ /* 0x000fe20003f86270 */
[----:B------:R-:W-:Y:S01]  /*1110*/  IMAD.MOV R10, RZ, RZ, -R10 ;  /* 0x000000ffff0a7224 */ /* 0x000fe200078e0a0a */
[----:B------:R-:W-:Y:S01]  /*1120*/  LOP3.LUT R16, R18, 0x30, RZ, 0xfc, !PT ;  /* 0x0000003012107812 */ /* 0x000fe200078efcff */
[----:B------:R-:W-:Y:S01]  /*1130*/  IMAD R17, R6, R13, R17 ;  /* 0x0000000d06117224 */ /* 0x000fe200078e0211 */
[----:B------:R-:W-:Y:S01]  /*1140*/  LOP3.LUT R30, R18, 0x6, RZ, 0xfc, !PT ;  /* 0x00000006121e7812 */ /* 0x000fe200078efcff */
[----:B------:R-:W-:Y:S01]  /*1150*/  IMAD.MOV.U32 R13, RZ, RZ, R8 ;  /* 0x000000ffff0d7224 */ /* 0x000fe200078e0008 */
[----:B------:R-:W-:Y:S01]  /*1160*/  LOP3.LUT R8, RZ, R4, RZ, 0x33, !PT ;  /* 0x00000004ff087212 */ /* 0x000fe200078e33ff */
[----:B------:R-:W-:Y:S01]  /*1170*/  IMAD R21, R6, R10, R21 ;  /* 0x0000000a06157224 */ /* 0x000fe200078e0215 */
[----:B------:R-:W-:Y:S01]  /*1180*/  LOP3.LUT R10, R18, 0x34, RZ, 0xfc, !PT ;  /* 0x00000034120a7812 */ /* 0x000fe200078efcff */
[----:B------:R-:W-:Y:S01]  /*1190*/  @!P6 IMAD.MOV R13, RZ, RZ, -R13 ;  /* 0x000000ffff0de224 */ /* 0x000fe200078e0a0d */
[----:B------:R-:W-:Y:S01]  /*11a0*/  ISETP.NE.AND P6, PT, R4, RZ, PT ;  /* 0x000000ff0400720c */ /* 0x000fe20003fc5270 */
[--C-:B------:R-:W-:Y:S01]  /*11b0*/  @!P5 IMAD.IADD R19, R19, 0x1, -R6.reuse ;  /* 0x000000011313d824 */ /* 0x100fe200078e0a06 */
[----:B------:R-:W-:Y:S01]  /*11c0*/  IABS R23, R10 ;  /* 0x0000000a00177213 */ /* 0x000fe20000000000 */
[----:B------:R-:W-:Y:S01]  /*11d0*/  @!P2 IMAD.IADD R15, R15, 0x1, -R6 ;  /* 0x000000010f0fa824 */ /* 0x000fe200078e0a06 */
[----:B------:R-:W-:-:S02]  /*11e0*/  SEL R4, R8, R7, !P6 ;  /* 0x0000000708047207 */ /* 0x000fc40007000000 */
[----:B------:R-:W-:Y:S02]  /*11f0*/  ISETP.GT.U32.AND P0, PT, R6, R17, PT ;  /* 0x000000110600720c */ /* 0x000fe40003f04070 */
[----:B------:R-:W-:Y:S01]  /*1200*/  SEL R7, R8, R13, !P6 ;  /* 0x0000000d08077207 */ /* 0x000fe20007000000 */
[----:B------:R-:W-:Y:S01]  /*1210*/  IMAD.HI.U32 R8, R12, R23, RZ ;  /* 0x000000170c087227 */ /* 0x000fe200078e00ff */
[C---:B------:R-:W-:Y:S02]  /*1220*/  ISETP.GT.U32.AND P5, PT, R6.reuse, R19, PT ;  /* 0x000000130600720c */ /* 0x040fe40003fa4070 */
[C---:B------:R-:W-:Y:S01]  /*1230*/  ISETP.GT.U32.AND P6, PT, R6.reuse, R21, PT ;  /* 0x000000150600720c */ /* 0x040fe20003fc4070 */
[----:B------:R-:W-:Y:S01]  /*1240*/  IMAD.MOV R13, RZ, RZ, -R8 ;  /* 0x000000ffff0d7224 */ /* 0x000fe200078e0a08 */
[----:B------:R-:W-:Y:S01]  /*1250*/  ISETP.GT.U32.AND P2, PT, R6, R15, PT ;  /* 0x0000000f0600720c */ /* 0x000fe20003f44070 */
[----:B------:R-:W-:Y:S01]  /*1260*/  IMAD.HI.U32 R8, R12, R25, RZ ;  /* 0x000000190c087227 */ /* 0x000fe200078e00ff */
[----:B------:R-:W-:-:S02]  /*1270*/  IABS R27, R16 ;  /* 0x00000010001b7213 */ /* 0x000fc40000000000 */
[----:B------:R-:W-:Y:S01]  /*1280*/  IABS R69, R30 ;  /* 0x0000001e00457213 */ /* 0x000fe20000000000 */
[----:B------:R-:W-:Y:S01]  /*1290*/  IMAD R13, R6, R13, R23 ;  /* 0x0000000d060d7224 */ /* 0x000fe200078e0217 */
[----:B------:R-:W-:Y:S01]  /*12a0*/  LOP3.LUT R32, R18, 0x4, RZ, 0xfc, !PT ;  /* 0x0000000412207812 */ /* 0x000fe200078efcff */
[--C-:B------:R-:W-:Y:S01]  /*12b0*/  @!P0 IMAD.IADD R17, R17, 0x1, -R6.reuse ;  /* 0x0000000111118824 */ /* 0x100fe200078e0a06 */
[----:B------:R-:W-:Y:S01]  /*12c0*/  IABS R75, R18 ;  /* 0x00000012004b7213 */ /* 0x000fe20000000000 */
[----:B------:R-:W-:Y:S01]  /*12d0*/  @!P5 IMAD.IADD R19, R19, 0x1, -R6 ;  /* 0x000000011313d824 */ /* 0x000fe200078e0a06 */
[C---:B------:R-:W-:Y:S01]  /*12e0*/  ISETP.GT.U32.AND P5, PT, R6.reuse, R13, PT ;  /* 0x0000000d0600720c */ /* 0x040fe20003fa4070 */
[----:B------:R-:W-:Y:S01]  /*12f0*/  IMAD.MOV R8, RZ, RZ, -R8 ;  /* 0x000000ffff087224 */ /* 0x000fe200078e0a08 */
[C---:B------:R-:W-:Y:S01]  /*1300*/  ISETP.GT.U32.AND P0, PT, R6.reuse, R17, PT ;  /* 0x000000110600720c */ /* 0x040fe20003f04070 */
[--C-:B------:R-:W-:Y:S01]  /*1310*/  @!P6 IMAD.IADD R21, R21, 0x1, -R6.reuse ;  /* 0x000000011515e824 */ /* 0x100fe200078e0a06 */
[----:B------:R-:W-:Y:S01]  /*1320*/  IABS R71, R32 ;  /* 0x0000002000477213 */ /* 0x000fe20000000000 */
[----:B------:R-:W-:Y:S01]  /*1330*/  IMAD R25, R6, R8, R25 ;  /* 0x0000000806197224 */ /* 0x000fe200078e0219 */
[----:B------:R-:W-:Y:S01]  /*1340*/  LOP3.LUT R34, R18, 0x2, RZ, 0xfc, !PT ;  /* 0x0000000212227812 */ /* 0x000fe200078efcff */
[----:B------:R-:W-:Y:S01]  /*1350*/  @!P4 IMAD.MOV R19, RZ, RZ, -R19 ;  /* 0x000000ffff13c224 */ /* 0x000fe200078e0a13 */
[C---:B------:R-:W-:Y:S01]  /*1360*/  ISETP.GT.U32.AND P6, PT, R6.reuse, R21, PT ;  /* 0x000000150600720c */ /* 0x040fe20003fc4070 */
[----:B------:R-:W-:Y:S01]  /*1370*/  @!P2 IMAD.IADD R15, R15, 0x1, -R6 ;  /* 0x000000010f0fa824 */ /* 0x000fe200078e0a06 */
[----:B------:R-:W-:Y:S01]  /*1380*/  ISETP.GT.U32.AND P4, PT, R6, R25, PT ;  /* 0x000000190600720c */ /* 0x000fe20003f84070 */
[----:B------:R-:W-:Y:S01]  /*1390*/  IMAD.HI.U32 R8, R12, R27, RZ ;  /* 0x0000001b0c087227 */ /* 0x000fe200078e00ff */
[----:B------:R-:W-:-:S02]  /*13a0*/  ISETP.GE.AND P2, PT, R24, RZ, PT ;  /* 0x000000ff1800720c */ /* 0x000fc40003f46270 */
[----:B------:R-:W-:Y:S01]  /*13b0*/  IABS R73, R34 ;  /* 0x0000002200497213 */ /* 0x000fe20000000000 */
[--C-:B------:R-:W-:Y:S02]  /*13c0*/  @!P5 IMAD.IADD R13, R13, 0x1, -R6.reuse ;  /* 0x000000010d0dd824 */ /* 0x100fe400078e0a06 */
[----:B------:R-:W-:Y:S01]  /*13d0*/  @!P0 IMAD.IADD R17, R17, 0x1, -R6 ;  /* 0x0000000111118824 */ /* 0x000fe200078e0a06 */
[----:B------:R-:W-:Y:S01]  /*13e0*/  ISETP.GE.AND P0, PT, R10, RZ, PT ;  /* 0x000000ff0a00720c */ /* 0x000fe20003f06270 */
[----:B------:R-:W-:Y:S01]  /*13f0*/  IMAD.MOV R8, RZ, RZ, -R8 ;  /* 0x000000ffff087224 */ /* 0x000fe200078e0a08 */
[----:B------:R-:W-:Y:S01]  /*1400*/  ISETP.GT.U32.AND P5, PT, R6, R13, PT ;  /* 0x0000000d0600720c */ /* 0x000fe20003fa4070 */
[----:B------:R-:W-:Y:S01]  /*1410*/  @!P3 IMAD.MOV R15, RZ, RZ, -R15 ;  /* 0x000000ffff0fb224 */ /* 0x000fe200078e0a0f */
[----:B------:R-:W-:Y:S01]  /*1420*/  LOP3.LUT R10, R18, 0x2c, RZ, 0xfc, !PT ;  /* 0x0000002c120a7812 */ /* 0x000fe200078efcff */
[--C-:B------:R-:W-:Y:S01]  /*1430*/  @!P4 IMAD.IADD R25, R25, 0x1, -R6.reuse ;  /* 0x000000011919c824 */ /* 0x100fe200078e0a06 */
[----:B------:R-:W-:Y:S01]  /*1440*/  ISETP.GE.AND P3, PT, R14, RZ, PT ;  /* 0x000000ff0e00720c */ /* 0x000fe20003f66270 */
[----:B------:R-:W-:Y:S01]  /*1450*/  @!P6 IMAD.IADD R21, R21, 0x1, -R6 ;  /* 0x000000011515e824 */ /* 0x000fe200078e0a06 */
[----:B------:R-:W-:Y:S01]  /*1460*/  IABS R29, R10 ;  /* 0x0000000a001d7213 */ /* 0x000fe20000000000 */
[----:B------:R-:W-:Y:S01]  /*1470*/  IMAD R27, R6, R8, R27 ;  /* 0x00000008061b7224 */ /* 0x000fe200078e021b */
[----:B------:R-:W-:Y:S01]  /*1480*/  LOP3.LUT R14, R18, 0x2a, RZ, 0xfc, !PT ;  /* 0x0000002a120e7812 */ /* 0x000fe200078efcff */
[----:B------:R-:W-:Y:S01]  /*1490*/  @!P2 IMAD.MOV R21, RZ, RZ, -R21 ;  /* 0x000000ffff15a224 */ /* 0x000fe200078e0a15 */
[----:B------:R-:W-:Y:S01]  /*14a0*/  ISETP.GT.U32.AND P4, PT, R6, R25, PT ;  /* 0x000000190600720c */ /* 0x000fe20003f84070 */
[----:B------:R-:W-:Y:S01]  /*14b0*/  IMAD.HI.U32 R8, R12, R29, RZ ;  /* 0x0000001d0c087227 */ /* 0x000fe200078e00ff */
[----:B------:R-:W-:-:S02]  /*14c0*/  IABS R31, R14 ;  /* 0x0000000e001f7213 */ /* 0x000fc40000000000 */
[----:B------:R-:W-:Y:S01]  /*14d0*/  ISETP.GE.AND P6, PT, R10, RZ, PT ;  /* 0x000000ff0a00720c */ /* 0x000fe20003fc6270 */
[----:B------:R-:W-:Y:S01]  /*14e0*/  @!P5 IMAD.IADD R13, R13, 0x1, -R6 ;  /* 0x000000010d0dd824 */ /* 0x000fe200078e0a06 */
[----:B------:R-:W-:Y:S01]  /*14f0*/  ISETP.GT.U32.AND P2, PT, R6, R27, PT ;  /* 0x0000001b0600720c */ /* 0x000fe20003f44070 */
[----:B------:R-:W-:Y:S01]  /*1500*/  IMAD.MOV R10, RZ, RZ, -R8 ;  /* 0x000000ffff0a7224 */ /* 0x000fe200078e0a08 */
[----:B------:R-:W-:Y:S01]  /*1510*/  ISETP.GE.AND P5, PT, R14, RZ, PT ;  /* 0x000000ff0e00720c */ /* 0x000fe20003fa6270 */
[----:B------:R-:W-:Y:S01]  /*1520*/  IMAD.MOV.U32 R23, RZ, RZ, R13 ;  /* 0x000000ffff177224 */ /* 0x000fe200078e000d */
[----:B------:R-:W-:Y:S01]  /*1530*/  LOP3.LUT R14, R18, 0x26, RZ, 0xfc, !PT ;  /* 0x00000026120e7812 */ /* 0x000fe200078efcff */
[----:B------:R-:W-:-:S03]  /*1540*/  IMAD.HI.U32 R8, R12, R31, RZ ;  /* 0x0000001f0c087227 */ /* 0x000fc600078e00ff */
[----:B------:R-:W-:Y:S01]  /*1550*/  IABS R37, R14 ;  /* 0x0000000e00257213 */ /* 0x000fe20000000000 */
[----:B------:R-:W-:Y:S02]  /*1560*/  IMAD R13, R6, R10, R29 ;  /* 0x0000000a060d7224 */ /* 0x000fe400078e021d */
[----:B------:R-:W-:Y:S01]  /*1570*/  @!P1 IMAD.MOV R17, RZ, RZ, -R17 ;  /* 0x000000ffff119224 */ /* 0x000fe200078e0a11 */
[----:B------:R-:W-:Y:S01]  /*1580*/  ISETP.GE.AND P1, PT, R16, RZ, PT ;  /* 0x000000ff1000720c */ /* 0x000fe20003f26270 */
[----:B------:R-:W-:Y:S01]  /*1590*/  IMAD.MOV R29, RZ, RZ, -R8 ;  /* 0x000000ffff1d7224 */ /* 0x000fe200078e0a08 */
[----:B------:R-:W-:Y:S01]  /*15a0*/  LOP3.LUT R16, R18, 0x28, RZ, 0xfc, !PT ;  /* 0x0000002812107812 */ /* 0x000fe200078efcff */
[--C-:B------:R-:W-:Y:S01]  /*15b0*/  @!P4 IMAD.IADD R25, R25, 0x1, -R6.reuse ;  /* 0x000000011919c824 */ /* 0x100fe200078e0a06 */
[C---:B------:R-:W-:Y:S01]  /*15c0*/  ISETP.GT.U32.AND P4, PT, R6.reuse, R13, PT ;  /* 0x0000000d0600720c */ /* 0x040fe20003f84070 */
[----:B------:R-:W-:Y:S01]  /*15d0*/  IMAD R29, R6, R29, R31 ;  /* 0x0000001d061d7224 */ /* 0x000fe200078e021f */
[----:B------:R-:W-:Y:S01]  /*15e0*/  IABS R35, R16 ;  /* 0x0000001000237213 */ /* 0x000fe20000000000 */
[----:B------:R-:W-:-:S02]  /*15f0*/  @!P2 IMAD.IADD R27, R27, 0x1, -R6 ;  /* 0x000000011b1ba824 */ /* 0x000fc400078e0a06 */
[----:B------:R-:W-:Y:S01]  /*1600*/  @!P3 IMAD.MOV R25, RZ, RZ, -R25 ;  /* 0x000000ffff19b224 */ /* 0x000fe200078e0a19 */
[----:B------:R-:W-:Y:S01]  /*1610*/  ISETP.GT.U32.AND P3, PT, R6, R29, PT ;  /* 0x0000001d0600720c */ /* 0x000fe20003f64070 */
[----:B------:R-:W-:Y:S01]  /*1620*/  IMAD.HI.U32 R8, R12, R35, RZ ;  /* 0x000000230c087227 */ /* 0x000fe200078e00ff */
[----:B------:R-:W-:-:S03]  /*1630*/  ISETP.GT.U32.AND P2, PT, R6, R27, PT ;  /* 0x0000001b0600720c */ /* 0x000fc60003f44070 */
[----:B------:R-:W-:Y:S02]  /*1640*/  IMAD.MOV R8, RZ, RZ, -R8 ;  /* 0x000000ffff087224 */ /* 0x000fe400078e0a08 */
[--C-:B------:R-:W-:Y:S02]  /*1650*/  @!P4 IMAD.IADD R13, R13, 0x1, -R6.reuse ;  /* 0x000000010d0dc824 */ /* 0x100fe400078e0a06 */
[----:B------:R-:W-:Y:S01]  /*1660*/  @!P0 IMAD.MOV R23, RZ, RZ, -R23 ;  /* 0x000000ffff178224 */ /* 0x000fe200078e0a17 */
[----:B------:R-:W-:Y:S01]  /*1670*/  ISETP.GE.AND P0, PT, R16, RZ, PT ;  /* 0x000000ff1000720c */ /* 0x000fe20003f06270 */
[----:B------:R-:W-:Y:S01]  /*1680*/  IMAD R35, R6, R8, R35 ;  /* 0x0000000806237224 */ /* 0x000fe200078e0223 */
[----:B------:R-:W-:Y:S01]  /*1690*/  LOP3.LUT R16, R18, 0x24, RZ, 0xfc, !PT ;  /* 0x0000002412107812 */ /* 0x000fe200078efcff */
[--C-:B------:R-:W-:Y:S01]  /*16a0*/  @!P3 IMAD.IADD R29, R29, 0x1, -R6.reuse ;  /* 0x000000011d1db824 */ /* 0x100fe200078e0a06 */
[----:B------:R-:W-:Y:S01]  /*16b0*/  ISETP.GT.U32.AND P4, PT, R6, R13, PT ;  /* 0x0000000d0600720c */ /* 0x000fe20003f84070 */
[----:B------:R-:W-:Y:S01]  /*16c0*/  @!P2 IMAD.IADD R27, R27, 0x1, -R6 ;  /* 0x000000011b1ba824 */ /* 0x000fe200078e0a06 */
[----:B------:R-:W-:Y:S01]  /*16d0*/  IABS R39, R16 ;  /* 0x0000001000277213 */ /* 0x000fe20000000000 */
[----:B------:R-:W-:Y:S01]  /*16e0*/  IMAD.HI.U32 R8, R12, R37, RZ ;  /* 0x000000250c087227 */ /* 0x000fe200078e00ff */
[----:B------:R-:W-:-:S02]  /*16f0*/  ISETP.GT.U32.AND P2, PT, R6, R35, PT ;  /* 0x000000230600720c */ /* 0x000fc40003f44070 */
[----:B------:R-:W-:Y:S01]  /*1700*/  ISETP.GT.U32.AND P3, PT, R6, R29, PT ;  /* 0x0000001d0600720c */ /* 0x000fe20003f64070 */
[----:B------:R-:W-:-:S04]  /*1710*/  IMAD.HI.U32 R10, R12, R39, RZ ;  /* 0x000000270c0a7227 */ /* 0x000fc800078e00ff */
[----:B------:R-:W-:Y:S02]  /*1720*/  IMAD.MOV R8, RZ, RZ, -R8 ;  /* 0x000000ffff087224 */ /* 0x000fe400078e0a08 */
[----:B------:R-:W-:Y:S02]  /*1730*/  IMAD.MOV R10, RZ, RZ, -R10 ;  /* 0x000000ffff0a7224 */ /* 0x000fe400078e0a0a */
[--C-:B------:R-:W-:Y:S01]  /*1740*/  @!P4 IMAD.IADD R13, R13, 0x1, -R6.reuse ;  /* 0x000000010d0dc824 */ /* 0x100fe200078e0a06 */
[----:B------:R-:W-:Y:S01]  /*1750*/  ISETP.GE.AND P4, PT, R16, RZ, PT ;  /* 0x000000ff1000720c */ /* 0x000fe20003f86270 */
[----:B------:R-:W-:Y:S01]  /*1760*/  IMAD R37, R6, R8, R37 ;  /* 0x0000000806257224 */ /* 0x000fe200078e0225 */
[----:B------:R-:W-:Y:S01]  /*1770*/  LOP3.LUT R16, R18, 0x1a, RZ, 0xfc, !PT ;  /* 0x0000001a12107812 */ /* 0x000fe200078efcff */
[--C-:B------:R-:W-:Y:S02]  /*1780*/  @!P2 IMAD.IADD R35, R35, 0x1, -R6.reuse ;  /* 0x000000012323a824 */ /* 0x100fe400078e0a06 */
[----:B------:R-:W-:Y:S01]  /*1790*/  IMAD R39, R6, R10, R39 ;  /* 0x0000000a06277224 */ /* 0x000fe200078e0227 */
[----:B------:R-:W-:Y:S01]  /*17a0*/  LOP3.LUT R10, R18, 0x20, RZ, 0xfc, !PT ;  /* 0x00000020120a7812 */ /* 0x000fe200078efcff */
[----:B------:R-:W-:Y:S01]  /*17b0*/  IMAD.MOV.U32 R31, RZ, RZ, R13 ;  /* 0x000000ffff1f7224 */ /* 0x000fe200078e000d */
[C---:B------:R-:W-:Y:S01]  /*17c0*/  ISETP.GT.U32.AND P2, PT, R6.reuse, R35, PT ;  /* 0x000000230600720c */ /* 0x040fe20003f44070 */
[----:B------:R-:W-:Y:S01]  /*17d0*/  @!P3 IMAD.IADD R29, R29, 0x1, -R6 ;  /* 0x000000011d1db824 */ /* 0x000fe200078e0a06 */
[C---:B------:R-:W-:Y:S01]  /*17e0*/  ISETP.GT.U32.AND P3, PT, R6.reuse, R37, PT ;  /* 0x000000250600720c */ /* 0x040fe20003f64070 */
[----:B------:R-:W-:Y:S01]  /*17f0*/  @!P6 IMAD.MOV R31, RZ, RZ, -R31 ;  /* 0x000000ffff1fe224 */ /* 0x000fe200078e0a1f */
[----:B------:R-:W-:Y:S01]  /*1800*/  ISETP.GT.U32.AND P6, PT, R6, R39, PT ;  /* 0x000000270600720c */ /* 0x000fe20003fc4070 */
[----:B------:R-:W-:Y:S01]  /*1810*/  IMAD.HI.U32 R8, R12, R41, RZ ;  /* 0x000000290c087227 */ /* 0x000fe200078e00ff */
[----:B------:R-:W-:-:S03]  /*1820*/  IABS R49, R16 ;  /* 0x0000001000317213 */ /* 0x000fc60000000000 */
[----:B------:R-:W-:Y:S01]  /*1830*/  IMAD.MOV.U32 R33, RZ, RZ, R29 ;  /* 0x000000ffff217224 */ /* 0x000fe200078e001d */
[----:B------:R-:W-:Y:S01]  /*1840*/  IABS R29, R10 ;  /* 0x0000000a001d7213 */ /* 0x000fe20000000000 */
[----:B------:R-:W-:Y:S02]  /*1850*/  IMAD.MOV R8, RZ, RZ, -R8 ;  /* 0x000000ffff087224 */ /* 0x000fe400078e0a08 */
[--C-:B------:R-:W-:Y:S02]  /*1860*/  @!P2 IMAD.IADD R35, R35, 0x1, -R6.reuse ;  /* 0x000000012323a824 */ /* 0x100fe400078e0a06 */
[--C-:B------:R-:W-:Y:S01]  /*1870*/  @!P3 IMAD.IADD R37, R37, 0x1, -R6.reuse ;  /* 0x000000012525b824 */ /* 0x100fe200078e0a06 */
[----:B------:R-:W-:Y:S01]  /*1880*/  ISETP.GE.AND P3, PT, R10, RZ, PT ;  /* 0x000000ff0a00720c */ /* 0x000fe20003f66270 */
[----:B------:R-:W-:Y:S01]  /*1890*/  IMAD R13, R6, R8, R41 ;  /* 0x00000008060d7224 */ /* 0x000fe200078e0229 */
[----:B------:R-:W-:Y:S01]  /*18a0*/  LOP3.LUT R10, R18, 0x1c, RZ, 0xfc, !PT ;  /* 0x0000001c120a7812 */ /* 0x000fe200078efcff */
[----:B------:R-:W-:Y:S01]  /*18b0*/  @!P6 IMAD.IADD R39, R39, 0x1, -R6 ;  /* 0x000000012727e824 */ /* 0x000fe200078e0a06 */
[----:B------:R-:W-:Y:S01]  /*18c0*/  ISETP.GT.U32.AND P6, PT, R6, R37, PT ;  /* 0x000000250600720c */ /* 0x000fe20003fc4070 */
[----:B------:R-:W-:Y:S01]  /*18d0*/  IMAD.HI.U32 R8, R12, R29, RZ ;  /* 0x0000001d0c087227 */ /* 0x000fe200078e00ff */
[----:B------:R-:W-:-:S02]  /*18e0*/  IABS R45, R10 ;  /* 0x0000000a002d7213 */ /* 0x000fc40000000000 */
[C---:B------:R-:W-:Y:S01]  /*18f0*/  ISETP.GT.U32.AND P2, PT, R6.reuse, R13, PT ;  /* 0x0000000d0600720c */ /* 0x040fe20003f44070 */
[----:B------:R-:W-:Y:S01]  /*1900*/  @!P0 IMAD.MOV R35, RZ, RZ, -R35 ;  /* 0x000000ffff238224 */ /* 0x000fe200078e0a23 */
[----:B------:R-:W-:Y:S01]  /*1910*/  ISETP.GT.U32.AND P0, PT, R6, R39, PT ;  /* 0x000000270600720c */ /* 0x000fe20003f04070 */
[----:B------:R-:W-:Y:S02]  /*1920*/  IMAD.MOV R8, RZ, RZ, -R8 ;  /* 0x000000ffff087224 */ /* 0x000fe400078e0a08 */
[----:B------:R-:W-:Y:S01]  /*1930*/  @!P5 IMAD.MOV R33, RZ, RZ, -R33 ;  /* 0x000000ffff21d224 */ /* 0x000fe200078e0a21 */
[----:B------:R-:W-:Y:S01]  /*1940*/  ISETP.GE.AND P5, PT, R20, RZ, PT ;  /* 0x000000ff1400720c */ /* 0x000fe20003fa6270 */
[----:B------:R-:W-:Y:S01]  /*1950*/  IMAD R29, R6, R8, R29 ;  /* 0x00000008061d7224 */ /* 0x000fe200078e021d */
[----:B------:R-:W-:Y:S01]  /*1960*/  LOP3.LUT R20, R18, 0x18, RZ, 0xfc, !PT ;  /* 0x0000001812147812 */ /* 0x000fe200078efcff */
[----:B------:R-:W-:-:S03]  /*1970*/  IMAD.HI.U32 R8, R12, R45, RZ ;  /* 0x0000002d0c087227 */ /* 0x000fc600078e00ff */
[----:B------:R-:W-:Y:S01]  /*1980*/  IABS R51, R20 ;  /* 0x0000001400337213 */ /* 0x000fe20000000000 */
[----:B------:R-:W-:Y:S02]  /*1990*/  IMAD.MOV R8, RZ, RZ, -R8 ;  /* 0x000000ffff087224 */ /* 0x000fe400078e0a08 */
[--C-:B------:R-:W-:Y:S01]  /*19a0*/  @!P6 IMAD.IADD R37, R37, 0x1, -R6.reuse ;  /* 0x000000012525e824 */ /* 0x100fe200078e0a06 */
[----:B------:R-:W-:Y:S01]  /*19b0*/  ISETP.GT.U32.AND P6, PT, R6, R29, PT ;  /* 0x0000001d0600720c */ /* 0x000fe20003fc4070 */
[--C-:B------:R-:W-:Y:S01]  /*19c0*/  @!P0 IMAD.IADD R39, R39, 0x1, -R6.reuse ;  /* 0x0000000127278824 */ /* 0x100fe200078e0a06 */
[----:B------:R-:W-:Y:S01]  /*19d0*/  ISETP.GE.AND P0, PT, R10, RZ, PT ;  /* 0x000000ff0a00720c */ /* 0x000fe20003f06270 */
[----:B------:R-:W-:Y:S01]  /*19e0*/  IMAD R45, R6, R8, R45 ;  /* 0x00000008062d7224 */ /* 0x000fe200078e022d */
[----:B------:R-:W-:Y:S01]  /*19f0*/  LOP3.LUT R8, R18, 0x16, RZ, 0xfc, !PT ;  /* 0x0000001612087812 */ /* 0x000fe200078efcff */
[----:B------:R-:W-:Y:S01]  /*1a00*/  @!P1 IMAD.MOV R27, RZ, RZ, -R27 ;  /* 0x000000ffff1b9224 */ /* 0x000fe200078e0a1b */
[----:B------:R-:W-:Y:S01]  /*1a10*/  ISETP.GE.AND P1, PT, R14, RZ, PT ;  /* 0x000000ff0e00720c */ /* 0x000fe20003f26270 */
[----:B------:R-:W-:Y:S01]  /*1a20*/  @!P4 IMAD.MOV R39, RZ, RZ, -R39 ;  /* 0x000000ffff27c224 */ /* 0x000fe200078e0a27 */
[----:B------:R-:W-:Y:S01]  /*1a30*/  ISETP.GT.U32.AND P4, PT, R6, R45, PT ;  /* 0x0000002d0600720c */ /* 0x000fe20003f84070 */
[----:B------:R-:W-:Y:S01]  /*1a40*/  @!P2 IMAD.IADD R13, R13, 0x1, -R6 ;  /* 0x000000010d0da824 */ /* 0x000fe200078e0a06 */
[----:B------:R-:W-:Y:S01]  /*1a50*/  IABS R53, R8 ;  /* 0x0000000800357213 */ /* 0x000fe20000000000 */
[----:B------:R-:W-:-:S03]  /*1a60*/  IMAD.HI.U32 R14, R12, R51, RZ ;  /* 0x000000330c0e7227 */ /* 0x000fc600078e00ff */
[C---:B------:R-:W-:Y:S01]  /*1a70*/  ISETP.GT.U32.AND P2, PT, R6.reuse, R13, PT ;  /* 0x0000000d0600720c */ /* 0x040fe20003f44070 */
[----:B------:R-:W-:Y:S02]  /*1a80*/  IMAD.MOV R14, RZ, RZ, -R14 ;  /* 0x000000ffff0e7224 */ /* 0x000fe400078e0a0e */
[--C-:B------:R-:W-:Y:S02]  /*1a90*/  @!P6 IMAD.IADD R29, R29, 0x1, -R6.reuse ;  /* 0x000000011d1de824 */ /* 0x100fe400078e0a06 */
[----:B------:R-:W-:Y:S01]  /*1aa0*/  IMAD R51, R6, R14, R51 ;  /* 0x0000000e06337224 */ /* 0x000fe200078e0233 */
[----:B------:R-:W-:Y:S01]  /*1ab0*/  LOP3.LUT R14, R18, 0x14, RZ, 0xfc, !PT ;  /* 0x00000014120e7812 */ /* 0x000fe200078efcff */
[----:B------:R-:W-:Y:S01]  /*1ac0*/  @!P4 IMAD.IADD R45, R45, 0x1, -R6 ;  /* 0x000000012d2dc824 */ /* 0x000fe200078e0a06 */
[----:B------:R-:W-:Y:S01]  /*1ad0*/  ISETP.GT.U32.AND P6, PT, R6, R29, PT ;  /* 0x0000001d0600720c */ /* 0x000fe20003fc4070 */
[----:B------:R-:W-:Y:S01]  /*1ae0*/  IMAD.HI.U32 R10, R12, R49, RZ ;  /* 0x000000310c0a7227 */ /* 0x000fe200078e00ff */
[----:B------:R-:W-:-:S02]  /*1af0*/  ISETP.GT.U32.AND P4, PT, R6, R51, PT ;  /* 0x000000330600720c */ /* 0x000fc40003f84070 */
[----:B------:R-:W-:Y:S01]  /*1b00*/  IABS R55, R14 ;  /* 0x0000000e00377213 */ /* 0x000fe20000000000 */
[----:B------:R-:W-:Y:S01]  /*1b10*/  @!P2 IMAD.IADD R13, R13, 0x1, -R6 ;  /* 0x000000010d0da824 */ /* 0x000fe200078e0a06 */
[----:B------:R-:W-:Y:S01]  /*1b20*/  ISETP.GE.AND P2, PT, R16, RZ, PT ;  /* 0x000000ff1000720c */ /* 0x000fe20003f46270 */
[----:B------:R-:W-:Y:S01]  /*1b30*/  IMAD.MOV R10, RZ, RZ, -R10 ;  /* 0x000000ffff0a7224 */ /* 0x000fe200078e0a0a */
[----:B------:R-:W-:Y:S01]  /*1b40*/  LOP3.LUT R16, R18, 0x12, RZ, 0xfc, !PT ;  /* 0x0000001212107812 */ /* 0x000fe200078efcff */
[----:B------:R-:W-:Y:S02]  /*1b50*/  IMAD.MOV.U32 R41, RZ, RZ, R13 ;  /* 0x000000ffff297224 */ /* 0x000fe400078e000d */
[----:B------:R-:W-:Y:S01]  /*1b60*/  IMAD R49, R6, R10, R49 ;  /* 0x0000000a06317224 */ /* 0x000fe200078e0231 */
[----:B------:R-:W-:Y:S01]  /*1b70*/  IABS R57, R16 ;  /* 0x0000001000397213 */ /* 0x000fe20000000000 */
[--C-:B------:R-:W-:Y:S01]  /*1b80*/  @!P6 IMAD.IADD R29, R29, 0x1, -R6.reuse ;  /* 0x000000011d1de824 */ /* 0x100fe200078e0a06 */
[----:B------:R-:W-:Y:S01]  /*1b90*/  ISETP.GE.AND P6, PT, R8, RZ, PT ;  /* 0x000000ff0800720c */ /* 0x000fe20003fc6270 */
[----:B------:R-:W-:Y:S01]  /*1ba0*/  @!P5 IMAD.MOV R41, RZ, RZ, -R41 ;  /* 0x000000ffff29d224 */ /* 0x000fe200078e0a29 */
[----:B------:R-:W-:Y:S01]  /*1bb0*/  ISETP.GT.U32.AND P5, PT, R6, R49, PT ;  /* 0x000000310600720c */ /* 0x000fe20003fa4070 */
[----:B------:R-:W-:-:S02]  /*1bc0*/  @!P4 IMAD.IADD R51, R51, 0x1, -R6 ;  /* 0x000000013333c824 */ /* 0x000fc400078e0a06 */
[----:B------:R-:W-:-:S03]  /*1bd0*/  IMAD.HI.U32 R8, R12, R53, RZ ;  /* 0x000000350c087227 */ /* 0x000fc600078e00ff */
[----:B------:R-:W-:Y:S01]  /*1be0*/  ISETP.GT.U32.AND P4, PT, R6, R51, PT ;  /* 0x000000330600720c */ /* 0x000fe20003f84070 */
[----:B------:R-:W-:Y:S02]  /*1bf0*/  IMAD.MOV R13, RZ, RZ, -R8 ;  /* 0x000000ffff0d7224 */ /* 0x000fe400078e0a08 */
[----:B------:R-:W-:-:S04]  /*1c00*/  IMAD.HI.U32 R8, R12, R57, RZ ;  /* 0x000000390c087227 */ /* 0x000fc800078e00ff */
[----:B------:R-:W-:Y:S02]  /*1c10*/  IMAD.MOV R8, RZ, RZ, -R8 ;  /* 0x000000ffff087224 */ /* 0x000fe400078e0a08 */
[----:B------:R-:W-:Y:S02]  /*1c20*/  IMAD.MOV.U32 R43, RZ, RZ, R29 ;  /* 0x000000ffff2b7224 */ /* 0x000fe400078e001d */
[--C-:B------:R-:W-:Y:S01]  /*1c30*/  @!P5 IMAD.IADD R49, R49, 0x1, -R6.reuse ;  /* 0x000000013131d824 */ /* 0x100fe200078e0a06 */
[C---:B------:R-:W-:Y:S01]  /*1c40*/  ISETP.GT.U32.AND P5, PT, R6.reuse, R45, PT ;  /* 0x0000002d0600720c */ /* 0x040fe20003fa4070 */
[----:B------:R-:W-:Y:S02]  /*1c50*/  IMAD R57, R6, R8, R57 ;  /* 0x0000000806397224 */ /* 0x000fe400078e0239 */
[----:B------:R-:W-:Y:S01]  /*1c60*/  @!P1 IMAD.MOV R37, RZ, RZ, -R37 ;  /* 0x000000ffff259224 */ /* 0x000fe200078e0a25 */
[----:B------:R-:W-:Y:S01]  /*1c70*/  ISETP.GE.AND P1, PT, R20, RZ, PT ;  /* 0x000000ff1400720c */ /* 0x000fe20003f26270 */
[----:B------:R-:W-:Y:S01]  /*1c80*/  @!P3 IMAD.MOV R43, RZ, RZ, -R43 ;  /* 0x000000ffff2bb224 */ /* 0x000fe200078e0a2b */
[C---:B------:R-:W-:Y:S01]  /*1c90*/  ISETP.GT.U32.AND P3, PT, R6.reuse, R49, PT ;  /* 0x000000310600720c */ /* 0x040fe20003f64070 */
[----:B------:R-:W-:Y:S01]  /*1ca0*/  @!P4 IMAD.IADD R51, R51, 0x1, -R6 ;  /* 0x000000013333c824 */ /* 0x000fe200078e0a06 */
[----:B------:R-:W-:Y:S01]  /*1cb0*/  ISETP.GT.U32.AND P4, PT, R6, R57, PT ;  /* 0x000000390600720c */ /* 0x000fe20003f84070 */
[----:B------:R-:W-:Y:S01]  /*1cc0*/  IMAD.HI.U32 R10, R12, R55, RZ ;  /* 0x000000370c0a7227 */ /* 0x000fe200078e00ff */
[----:B------:R-:W-:-:S03]  /*1cd0*/  LOP3.LUT R20, R18, 0x10, RZ, 0xfc, !PT ;  /* 0x0000001012147812 */ /* 0x000fc600078efcff */
[----:B------:R-:W-:Y:S01]  /*1ce0*/  IMAD.MOV R10, RZ, RZ, -R10 ;  /* 0x000000ffff0a7224 */ /* 0x000fe200078e0a0a */
[----:B------:R-:W-:Y:S01]  /*1cf0*/  IABS R59, R20 ;  /* 0x00000014003b7213 */ /* 0x000fe20000000000 */
[----:B------:R-:W-:Y:S01]  /*1d00*/  IMAD R53, R6, R13, R53 ;  /* 0x0000000d06357224 */ /* 0x000fe200078e0235 */
[----:B------:R-:W-:Y:S01]  /*1d10*/  LOP3.LUT R13, R18, 0xc, RZ, 0xfc, !PT ;  /* 0x0000000c120d7812 */ /* 0x000fe200078efcff */
[----:B------:R-:W-:Y:S02]  /*1d20*/  IMAD R55, R6, R10, R55 ;  /* 0x0000000a06377224 */ /* 0x000fe400078e0237 */
[----:B------:R-:W-:Y:S01]  /*1d30*/  IMAD.HI.U32 R10, R12, R59, RZ ;  /* 0x0000003b0c0a7227 */ /* 0x000fe200078e00ff */
[----:B------:R-:W-:-:S03]  /*1d40*/  IABS R63, R13 ;  /* 0x0000000d003f7213 */ /* 0x000fc60000000000 */
[--C-:B------:R-:W-:Y:S01]  /*1d50*/  @!P3 IMAD.IADD R49, R49, 0x1, -R6.reuse ;  /* 0x000000013131b824 */ /* 0x100fe200078e0a06 */
[C---:B------:R-:W-:Y:S01]  /*1d60*/  ISETP.GT.U32.AND P3, PT, R6.reuse, R55, PT ;  /* 0x000000370600720c */ /* 0x040fe20003f64070 */
[----:B------:R-:W-:Y:S02]  /*1d70*/  @!P4 IMAD.IADD R57, R57, 0x1, -R6 ;  /* 0x000000013939c824 */ /* 0x000fe400078e0a06 */
[----:B------:R-:W-:Y:S02]  /*1d80*/  IMAD.MOV R10, RZ, RZ, -R10 ;  /* 0x000000ffff0a7224 */ /* 0x000fe400078e0a0a */
[----:B------:R-:W-:Y:S01]  /*1d90*/  @!P2 IMAD.MOV R49, RZ, RZ, -R49 ;  /* 0x000000ffff31a224 */ /* 0x000fe200078e0a31 */
[C---:B------:R-:W-:Y:S01]  /*1da0*/  ISETP.GT.U32.AND P2, PT, R6.reuse, R57, PT ;  /* 0x000000390600720c */ /* 0x040fe20003f44070 */
[----:B------:R-:W-:Y:S02]  /*1db0*/  IMAD R59, R6, R10, R59 ;  /* 0x0000000a063b7224 */ /* 0x000fe400078e023b */
[----:B------:R-:W-:-:S04]  /*1dc0*/  IMAD.HI.U32 R10, R12, R65, RZ ;  /* 0x000000410c0a7227 */ /* 0x000fc800078e00ff */
[----:B------:R-:W-:Y:S02]  /*1dd0*/  IMAD.MOV R10, RZ, RZ, -R10 ;  /* 0x000000ffff0a7224 */ /* 0x000fe400078e0a0a */
[----:B------:R-:W-:-:S04]  /*1de0*/  IMAD.HI.U32 R8, R12, R63, RZ ;  /* 0x0000003f0c087227 */ /* 0x000fc800078e00ff */
[----:B------:R-:W-:Y:S01]  /*1df0*/  @!P5 IMAD.IADD R45, R45, 0x1, -R6 ;  /* 0x000000012d2dd824 */ /* 0x000fe200078e0a06 */
[C---:B------:R-:W-:Y:S01]  /*1e00*/  ISETP.GT.U32.AND P5, PT, R6.reuse, R53, PT ;  /* 0x000000350600720c */ /* 0x040fe20003fa4070 */
[C---:B------:R-:W-:Y:S02]  /*1e10*/  IMAD R65, R6.reuse, R10, R65 ;  /* 0x0000000a06417224 */ /* 0x040fe400078e0241 */
[----:B------:R-:W-:Y:S02]  /*1e20*/  IMAD.MOV R8, RZ, RZ, -R8 ;  /* 0x000000ffff087224 */ /* 0x000fe400078e0a08 */
[----:B------:R-:W-:Y:S01]  /*1e30*/  @!P2 IMAD.IADD R57, R57, 0x1, -R6 ;  /* 0x000000013939a824 */ /* 0x000fe200078e0a06 */
[C---:B------:R-:W-:Y:S01]  /*1e40*/  ISETP.GT.U32.AND P2, PT, R6.reuse, R65, PT ;  /* 0x000000410600720c */ /* 0x040fe20003f44070 */
[----:B------:R-:W-:Y:S02]  /*1e50*/  IMAD R63, R6, R8, R63 ;  /* 0x00000008063f7224 */ /* 0x000fe400078e023f */
[----:B------:R-:W-:-:S04]  /*1e60*/  IMAD.HI.U32 R8, R12, R67, RZ ;  /* 0x000000430c087227 */ /* 0x000fc800078e00ff */
[----:B------:R-:W-:Y:S01]  /*1e70*/  @!P3 IMAD.IADD R55, R55, 0x1, -R6 ;  /* 0x000000013737b824 */ /* 0x000fe200078e0a06 */
[C---:B------:R-:W-:Y:S01]  /*1e80*/  ISETP.GT.U32.AND P3, PT, R6.reuse, R59, PT ;  /* 0x0000003b0600720c */ /* 0x040fe20003f64070 */
[----:B------:R-:W-:Y:S02]  /*1e90*/  IMAD.MOV R10, RZ, RZ, -R8 ;  /* 0x000000ffff0a7224 */ /* 0x000fe400078e0a08 */
[--C-:B------:R-:W-:Y:S01]  /*1ea0*/  @!P5 IMAD.IADD R53, R53, 0x1, -R6.reuse ;  /* 0x000000013535d824 */ /* 0x100fe200078e0a06 */
[----:B------:R-:W-:Y:S01]  /*1eb0*/  ISETP.GT.U32.AND P4, PT, R6, R55, PT ;  /* 0x000000370600720c */ /* 0x000fe20003f84070 */
[----:B------:R-:W-:Y:S01]  /*1ec0*/  IMAD.MOV.U32 R47, RZ, RZ, R45 ;  /* 0x000000ffff2f7224 */ /* 0x000fe200078e002d */
[----:B------:R-:W-:Y:S01]  /*1ed0*/  ISETP.GE.AND P5, PT, R14, RZ, PT ;  /* 0x000000ff0e00720c */ /* 0x000fe20003fa6270 */
[C---:B------:R-:W-:Y:S01]  /*1ee0*/  IMAD R67, R6.reuse, R10, R67 ;  /* 0x0000000a06437224 */ /* 0x040fe200078e0243 */
[----:B------:R-:W-:Y:S01]  /*1ef0*/  LEA.HI R14, R11, R2, RZ, 0x1a ;  /* 0x000000020b0e7211 */ /* 0x000fe200078fd0ff */
[----:B------:R-:W-:Y:S01]  /*1f00*/  @!P0 IMAD.MOV R47, RZ, RZ, -R47 ;  /* 0x000000ffff2f8224 */ /* 0x000fe200078e0a2f */
[C---:B------:R-:W-:Y:S01]  /*1f10*/  ISETP.GT.U32.AND P0, PT, R6.reuse, R53, PT ;  /* 0x000000350600720c */ /* 0x040fe20003f04070 */
[----:B------:R-:W-:Y:S01]  /*1f20*/  @!P2 IMAD.IADD R65, R65, 0x1, -R6 ;  /* 0x000000014141a824 */ /* 0x000fe200078e0a06 */
[----:B------:R-:W-:Y:S01]  /*1f30*/  ISETP.GT.U32.AND P2, PT, R6, R67, PT ;  /* 0x000000430600720c */ /* 0x000fe20003f44070 */
[----:B------:R-:W-:-:S04]  /*1f40*/  IMAD.HI.U32 R8, R12, R69, RZ ;  /* 0x000000450c087227 */ /* 0x000fc800078e00ff */
[----:B------:R-:W-:Y:S02]  /*1f50*/  @!P3 IMAD.IADD R59, R59, 0x1, -R6 ;  /* 0x000000013b3bb824 */ /* 0x000fe400078e0a06 */
[----:B------:R-:W-:Y:S02]  /*1f60*/  IMAD.MOV R8, RZ, RZ, -R8 ;  /* 0x000000ffff087224 */ /* 0x000fe400078e0a08 */
[----:B------:R-:W-:Y:S01]  /*1f70*/  IMAD.HI.U32 R10, R12, R71, RZ ;  /* 0x000000470c0a7227 */ /* 0x000fe200078e00ff */
[----:B------:R-:W-:-:S03]  /*1f80*/  ISETP.GT.U32.AND P3, PT, R6, R59, PT ;  /* 0x0000003b0600720c */ /* 0x000fc60003f64070 */
[C---:B------:R-:W-:Y:S02]  /*1f90*/  IMAD R69, R6.reuse, R8, R69 ;  /* 0x0000000806457224 */ /* 0x040fe400078e0245 */
[--C-:B------:R-:W-:Y:S01]  /*1fa0*/  @!P0 IMAD.IADD R53, R53, 0x1, -R6.reuse ;  /* 0x0000000135358824 */ /* 0x100fe200078e0a06 */
[C---:B------:R-:W-:Y:S01]  /*1fb0*/  ISETP.GT.U32.AND P0, PT, R6.reuse, R63, PT ;  /* 0x0000003f0600720c */ /* 0x040fe20003f04070 */
[--C-:B------:R-:W-:Y:S01]  /*1fc0*/  @!P2 IMAD.IADD R67, R67, 0x1, -R6.reuse ;  /* 0x000000014343a824 */ /* 0x100fe200078e0a06 */
[----:B------:R-:W-:Y:S01]  /*1fd0*/  ISETP.GT.U32.AND P2, PT, R6, R69, PT ;  /* 0x000000450600720c */ /* 0x000fe20003f44070 */
[----:B------:R-:W-:Y:S01]  /*1fe0*/  @!P4 IMAD.IADD R55, R55, 0x1, -R6 ;  /* 0x000000013737c824 */ /* 0x000fe200078e0a06 */
[----:B------:R-:W-:Y:S01]  /*1ff0*/  ISETP.GE.AND P4, PT, R16, RZ, PT ;  /* 0x000000ff1000720c */ /* 0x000fe20003f86270 */
[----:B------:R-:W-:Y:S02]  /*2000*/  IMAD.MOV R16, RZ, RZ, -R10 ;  /* 0x000000ffff107224 */ /* 0x000fe400078e0a0a */
[----:B------:R-:W-:Y:S01]  /*2010*/  @!P3 IMAD.IADD R59, R59, 0x1, -R6 ;  /* 0x000000013b3bb824 */ /* 0x000fe200078e0a06 */
[----:B------:R-:W-:Y:S01]  /*2020*/  ISETP.GE.AND P3, PT, R20, RZ, PT ;  /* 0x000000ff1400720c */ /* 0x000fe20003f66270 */
[----:B------:R-:W-:-:S02]  /*2030*/  IMAD R71, R6, R16, R71 ;  /* 0x0000001006477224 */ /* 0x000fc400078e0247 */
[----:B------:R-:W-:Y:S02]  /*2040*/  VIADD R20, R14, 0x3e ;  /* 0x0000003e0e147836 */ /* 0x000fe40000000000 */
[--C-:B------:R-:W-:Y:S01]  /*2050*/  @!P0 IMAD.IADD R63, R63, 0x1, -R6.reuse ;  /* 0x000000013f3f8824 */ /* 0x100fe200078e0a06 */
[----:B------:R-:W-:Y:S01]  /*2060*/  ISETP.GE.AND P0, PT, R13, RZ, PT ;  /* 0x000000ff0d00720c */ /* 0x000fe20003f06270 */
[----:B------:R-:W-:Y:S01]  /*2070*/  @!P2 IMAD.IADD R69, R69, 0x1, -R6 ;  /* 0x000000014545a824 */ /* 0x000fe200078e0a06 */
[----:B------:R-:W-:Y:S01]  /*2080*/  ISETP.GT.U32.AND P2, PT, R6, R71, PT ;  /* 0x000000470600720c */ /* 0x000fe20003f44070 */
[C---:B------:R-:W-:Y:S01]  /*2090*/  VIADD R22, R14.reuse, 0x2e ;  /* 0x0000002e0e167836 */ /* 0x040fe20000000000 */
[----:B------:R-:W-:Y:S01]  /*20a0*/  IABS R13, R20 ;  /* 0x00000014000d7213 */ /* 0x000fe20000000000 */
[C---:B------:R-:W-:Y:S02]  /*20b0*/  VIADD R24, R14.reuse, 0x1e ;  /* 0x0000001e0e187836 */ /* 0x040fe40000000000 */
[----:B------:R-:W-:Y:S01]  /*20c0*/  VIADD R14, R14, 0xe ;  /* 0x0000000e0e0e7836 */ /* 0x000fe20000000000 */
[----:B------:R-:W-:Y:S01]  /*20d0*/  IABS R29, R22 ;  /* 0x00000016001d7213 */ /* 0x000fe20000000000 */
[----:B------:R-:W-:Y:S01]  /*20e0*/  IMAD.HI.U32 R8, R12, R13, RZ ;  /* 0x0000000d0c087227 */ /* 0x000fe200078e00ff */
[----:B------:R-:W-:-:S02]  /*20f0*/  IABS R45, R24 ;  /* 0x00000018002d7213 */ /* 0x000fc40000000000 */
[----:B------:R-:W-:Y:S01]  /*2100*/  IABS R61, R14 ;  /* 0x0000000e003d7213 */ /* 0x000fe20000000000 */
[----:B------:R-:W-:Y:S01]  /*2110*/  @!P1 IMAD.MOV R51, RZ, RZ, -R51 ;  /* 0x000000ffff339224 */ /* 0x000fe200078e0a33 */
[C---:B------:R-:W-:Y:S01]  /*2120*/  ISETP.GT.U32.AND P1, PT, R6.reuse, R63, PT ;  /* 0x0000003f0600720c */ /* 0x040fe20003f24070 */
[----:B------:R-:W-:Y:S01]  /*2130*/  @!P5 IMAD.MOV R55, RZ, RZ, -R55 ;  /* 0x000000ffff37d224 */ /* 0x000fe200078e0a37 */
[----:B------:R-:W-:Y:S01]  /*2140*/  ISETP.GT.U32.AND P5, PT, R6, R67, PT ;  /* 0x000000430600720c */ /* 0x000fe20003fa4070 */
[----:B------:R-:W-:Y:S02]  /*2150*/  IMAD.MOV R10, RZ, RZ, -R8 ;  /* 0x000000ffff0a7224 */ /* 0x000fe400078e0a08 */
[----:B------:R-:W-:-:S04]  /*2160*/  IMAD.HI.U32 R8, R12, R29, RZ ;  /* 0x0000001d0c087227 */ /* 0x000fc800078e00ff */
[----:B------:R-:W-:-:S04]  /*2170*/  IMAD.HI.U32 R16, R12, R61, RZ ;  /* 0x0000003d0c107227 */ /* 0x000fc800078e00ff */
[----:B------:R-:W-:Y:S01]  /*2180*/  @!P2 IMAD.IADD R71, R71, 0x1, -R6 ;  /* 0x000000014747a824 */ /* 0x000fe200078e0a06 */
[C---:B------:R-:W-:Y:S01]  /*2190*/  ISETP.GT.U32.AND P2, PT, R6.reuse, R65, PT ;  /* 0x000000410600720c */ /* 0x040fe20003f44070 */
[----:B------:R-:W-:Y:S02]  /*21a0*/  IMAD R13, R6, R10, R13 ;  /* 0x0000000a060d7224 */ /* 0x000fe400078e020d */
[----:B------:R-:W-:-:S04]  /*21b0*/  IMAD.HI.U32 R10, R12, R45, RZ ;  /* 0x0000002d0c0a7227 */ /* 0x000fc800078e00ff */
[----:B------:R-:W-:Y:S02]  /*21c0*/  IMAD.MOV R8, RZ, RZ, -R8 ;  /* 0x000000ffff087224 */ /* 0x000fe400078e0a08 */
[----:B------:R-:W-:Y:S02]  /*21d0*/  IMAD.MOV R16, RZ, RZ, -R16 ;  /* 0x000000ffff107224 */ /* 0x000fe400078e0a10 */
[----:B------:R-:W-:Y:S02]  /*21e0*/  IMAD.MOV R10, RZ, RZ, -R10 ;  /* 0x000000ffff0a7224 */ /* 0x000fe400078e0a0a */
[C---:B------:R-:W-:Y:S02]  /*21f0*/  IMAD R29, R6.reuse, R8, R29 ;  /* 0x00000008061d7224 */ /* 0x040fe400078e021d */
[C---:B------:R-:W-:Y:S02]  /*2200*/  IMAD R61, R6.reuse, R16, R61 ;  /* 0x00000010063d7224 */ /* 0x040fe400078e023d */
[----:B------:R-:W-:Y:S01]  /*2210*/  @!P4 IMAD.MOV R57, RZ, RZ, -R57 ;  /* 0x000000ffff39c224 */ /* 0x000fe200078e0a39 */
[----:B------:R-:W-:Y:S01]  /*2220*/  ISETP.GT.U32.AND P4, PT, R6, R69, PT ;  /* 0x000000450600720c */ /* 0x000fe20003f84070 */
[----:B------:R-:W-:-:S04]  /*2230*/  IMAD.HI.U32 R8, R12, R75, RZ ;  /* 0x0000004b0c087227 */ /* 0x000fc800078e00ff */
[C---:B------:R-:W-:Y:S02]  /*2240*/  IMAD R45, R6.reuse, R10, R45 ;  /* 0x0000000a062d7224 */ /* 0x040fe400078e022d */
[----:B------:R-:W-:Y:S01]  /*2250*/  @!P3 IMAD.MOV R59, RZ, RZ, -R59 ;  /* 0x000000ffff3bb224 */ /* 0x000fe200078e0a3b */
[C---:B------:R-:W-:Y:S01]  /*2260*/  ISETP.GT.U32.AND P3, PT, R6.reuse, R13, PT ;  /* 0x0000000d0600720c */ /* 0x040fe20003f64070 */
[--C-:B------:R-:W-:Y:S01]  /*2270*/  @!P1 IMAD.IADD R63, R63, 0x1, -R6.reuse ;  /* 0x000000013f3f9824 */ /* 0x100fe200078e0a06 */
[C---:B------:R-:W-:Y:S01]  /*2280*/  ISETP.GT.U32.AND P1, PT, R6.reuse, R29, PT ;  /* 0x0000001d0600720c */ /* 0x040fe20003f24070 */
[----:B------:R-:W-:Y:S01]  /*2290*/  @!P5 IMAD.IADD R67, R67, 0x1, -R6 ;  /* 0x000000014343d824 */ /* 0x000fe200078e0a06 */
[C---:B------:R-:W-:Y:S01]  /*22a0*/  ISETP.GT.U32.AND P5, PT, R6.reuse, R61, PT ;  /* 0x0000003d0600720c */ /* 0x040fe20003fa4070 */
[----:B------:R-:W-:Y:S01]  /*22b0*/  @!P6 IMAD.MOV R53, RZ, RZ, -R53 ;  /* 0x000000ffff35e224 */ /* 0x000fe200078e0a35 */
[----:B------:R-:W-:Y:S01]  /*22c0*/  ISETP.GT.U32.AND P6, PT, R6, R71, PT ;  /* 0x000000470600720c */ /* 0x000fe20003fc4070 */
[----:B------:R-:W-:-:S02]  /*22d0*/  IMAD.MOV R8, RZ, RZ, -R8 ;  /* 0x000000ffff087224 */ /* 0x000fc400078e0a08 */
[----:B------:R-:W-:-:S04]  /*22e0*/  IMAD.HI.U32 R12, R12, R73, RZ ;  /* 0x000000490c0c7227 */ /* 0x000fc800078e00ff */
[----:B------:R-:W-:Y:S01]  /*22f0*/  @!P2 IMAD.IADD R65, R65, 0x1, -R6 ;  /* 0x000000014141a824 */ /* 0x000fe200078e0a06 */
[C---:B------:R-:W-:Y:S01]  /*2300*/  ISETP.GT.U32.AND P2, PT, R6.reuse, R45, PT ;  /* 0x0000002d0600720c */ /* 0x040fe20003f44070 */
[C---:B------:R-:W-:Y:S01]  /*2310*/  IMAD R75, R6.reuse, R8, R75 ;  /* 0x00000008064b7224 */ /* 0x040fe200078e024b */
[----:B------:R-:W-:Y:S01]  /*2320*/  LOP3.LUT R8, RZ, R5, RZ, 0x33, !PT ;  /* 0x00000005ff087212 */ /* 0x000fe200078e33ff */
[----:B------:R-:W-:Y:S02]  /*2330*/  IMAD.MOV R12, RZ, RZ, -R12 ;  /* 0x000000ffff0c7224 */ /* 0x000fe400078e0a0c */
[--C-:B------:R-:W-:Y:S01]  /*2340*/  @!P4 IMAD.IADD R69, R69, 0x1, -R6.reuse ;  /* 0x000000014545c824 */ /* 0x100fe200078e0a06 */
[C---:B------:R-:W-:Y:S01]  /*2350*/  ISETP.GT.U32.AND P4, PT, R6.reuse, R75, PT ;  /* 0x0000004b0600720c */ /* 0x040fe20003f84070 */
[----:B------:R-:W-:Y:S02]  /*2360*/  IMAD R73, R6, R12, R73 ;  /* 0x0000000c06497224 */ /* 0x000fe400078e0249 */
[--C-:B------:R-:W-:Y:S01]  /*2370*/  @!P3 IMAD.IADD R13, R13, 0x1, -R6.reuse ;  /* 0x000000010d0db824 */ /* 0x100fe200078e0a06 */
[----:B------:R-:W-:Y:S01]  /*2380*/  ISETP.GE.AND P3, PT, R28, RZ, PT ;  /* 0x000000ff1c00720c */ /* 0x000fe20003f66270 */
[--C-:B------:R-:W-:Y:S01]  /*2390*/  @!P1 IMAD.IADD R29, R29, 0x1, -R6.reuse ;  /* 0x000000011d1d9824 */ /* 0x100fe200078e0a06 */
[----:B------:R-:W-:Y:S01]  /*23a0*/  ISETP.GE.AND P1, PT, R30, RZ, PT ;  /* 0x000000ff1e00720c */ /* 0x000fe20003f26270 */
[--C-:B------:R-:W-:Y:S01]  /*23b0*/  @!P5 IMAD.IADD R61, R61, 0x1, -R6.reuse ;  /* 0x000000013d3dd824 */ /* 0x100fe200078e0a06 */
[----:B------:R-:W-:Y:S01]  /*23c0*/  ISETP.GT.U32.AND P5, PT, R6, R73, PT ;  /* 0x000000490600720c */ /* 0x000fe20003fa4070 */
[--C-:B------:R-:W-:Y:S01]  /*23d0*/  @!P6 IMAD.IADD R71, R71, 0x1, -R6.reuse ;  /* 0x000000014747e824 */ /* 0x100fe200078e0a06 */
[----:B------:R-:W-:Y:S01]  /*23e0*/  ISETP.GE.AND P6, PT, R26, RZ, PT ;  /* 0x000000ff1a00720c */ /* 0x000fe20003fc6270 */
[--C-:B------:R-:W-:Y:S01]  /*23f0*/  @!P2 IMAD.IADD R45, R45, 0x1, -R6.reuse ;  /* 0x000000012d2da824 */ /* 0x100fe200078e0a06 */
[----:B------:R-:W-:Y:S01]  /*2400*/  ISETP.GE.AND P2, PT, R32, RZ, PT ;  /* 0x000000ff2000720c */ /* 0x000fe20003f46270 */
[--C-:B------:R-:W-:Y:S01]  /*2410*/  @!P4 IMAD.IADD R75, R75, 0x1, -R6.reuse ;  /* 0x000000014b4bc824 */ /* 0x100fe200078e0a06 */
[C---:B------:R-:W-:Y:S01]  /*2420*/  ISETP.GT.U32.AND P4, PT, R6.reuse, R29, PT ;  /* 0x0000001d0600720c */ /* 0x040fe20003f84070 */
[----:B------:R-:W-:Y:S01]  /*2430*/  @!P0 IMAD.MOV R63, RZ, RZ, -R63 ;  /* 0x000000ffff3f8224 */ /* 0x000fe200078e0a3f */
[C---:B------:R-:W-:Y:S01]  /*2440*/  ISETP.GT.U32.AND P0, PT, R6.reuse, R13, PT ;  /* 0x0000000d0600720c */ /* 0x040fe20003f04070 */
[----:B------:R-:W-:Y:S01]  /*2450*/  @!P3 IMAD.MOV R67, RZ, RZ, -R67 ;  /* 0x000000ffff43b224 */ /* 0x000fe200078e0a43 */
[C---:B------:R-:W-:Y:S01]  /*2460*/  ISETP.GT.U32.AND P3, PT, R6.reuse, R45, PT ;  /* 0x0000002d0600720c */ /* 0x040fe20003f64070 */
[----:B------:R-:W-:Y:S01]  /*2470*/  @!P1 IMAD.MOV R69, RZ, RZ, -R69 ;  /* 0x000000ffff459224 */ /* 0x000fe200078e0a45 */
[----:B------:R-:W-:Y:S01]  /*2480*/  ISETP.GT.U32.AND P1, PT, R6, R75, PT ;  /* 0x0000004b0600720c */ /* 0x000fe20003f24070 */
[--C-:B------:R-:W-:Y:S01]  /*2490*/  @!P5 IMAD.IADD R73, R73, 0x1, -R6.reuse ;  /* 0x000000014949d824 */ /* 0x100fe200078e0a06 */
[----:B------:R-:W-:Y:S01]  /*24a0*/  ISETP.GE.AND P5, PT, R20, RZ, PT ;  /* 0x000000ff1400720c */ /* 0x000fe20003fa6270 */
[----:B------:R-:W-:Y:S01]  /*24b0*/  @!P6 IMAD.MOV R65, RZ, RZ, -R65 ;  /* 0x000000ffff41e224 */ /* 0x000fe200078e0a41 */
[C---:B------:R-:W-:Y:S01]  /*24c0*/  ISETP.GT.U32.AND P6, PT, R6.reuse, R61, PT ;  /* 0x0000003d0600720c */ /* 0x040fe20003fc4070 */
[----:B------:R-:W-:Y:S01]  /*24d0*/  @!P2 IMAD.MOV R71, RZ, RZ, -R71 ;  /* 0x000000ffff47a224 */ /* 0x000fe200078e0a47 */
[----:B------:R-:W-:Y:S01]  /*24e0*/  ISETP.GT.U32.AND P2, PT, R6, R73, PT ;  /* 0x000000490600720c */ /* 0x000fe20003f44070 */
[--C-:B------:R-:W-:Y:S01]  /*24f0*/  @!P4 IMAD.IADD R29, R29, 0x1, -R6.reuse ;  /* 0x000000011d1dc824 */ /* 0x100fe200078e0a06 */
[----:B------:R-:W-:Y:S01]  /*2500*/  ISETP.GE.AND P4, PT, R24, RZ, PT ;  /* 0x000000ff1800720c */ /* 0x000fe20003f86270 */
[--C-:B------:R-:W-:Y:S01]  /*2510*/  @!P0 IMAD.IADD R13, R13, 0x1, -R6.reuse ;  /* 0x000000010d0d8824 */ /* 0x100fe200078e0a06 */
[----:B------:R-:W-:Y:S01]  /*2520*/  ISETP.GE.AND P0, PT, R22, RZ, PT ;  /* 0x000000ff1600720c */ /* 0x000fe20003f06270 */
[--C-:B------:R-:W-:Y:S01]  /*2530*/  @!P3 IMAD.IADD R45, R45, 0x1, -R6.reuse ;  /* 0x000000012d2db824 */ /* 0x100fe200078e0a06 */
[----:B------:R-:W-:Y:S01]  /*2540*/  ISETP.GE.AND P3, PT, R14, RZ, PT ;  /* 0x000000ff0e00720c */ /* 0x000fe20003f66270 */
[----:B------:R-:W-:Y:S01]  /*2550*/  @!P1 IMAD.IADD R75, R75, 0x1, -R6 ;  /* 0x000000014b4b9824 */ /* 0x000fe200078e0a06 */
[----:B------:R-:W-:Y:S01]  /*2560*/  ISETP.GE.AND P1, PT, R34, RZ, PT ;  /* 0x000000ff2200720c */ /* 0x000fe20003f26270 */
[----:B------:R-:W-:-:S02]  /*2570*/  @!P5 IMAD.MOV R13, RZ, RZ, -R13 ;  /* 0x000000ffff0dd224 */ /* 0x000fc400078e0a0d */
[--C-:B------:R-:W-:Y:S01]  /*2580*/  @!P6 IMAD.IADD R61, R61, 0x1, -R6.reuse ;  /* 0x000000013d3de824 */ /* 0x100fe200078e0a06 */
[----:B------:R-:W-:Y:S01]  /*2590*/  ISETP.GE.AND P6, PT, R18, RZ, PT ;  /* 0x000000ff1200720c */ /* 0x000fe20003fc6270 */
[----:B------:R-:W-:Y:S01]  /*25a0*/  @!P2 IMAD.IADD R73, R73, 0x1, -R6 ;  /* 0x000000014949a824 */ /* 0x000fe200078e0a06 */
[----:B------:R-:W-:Y:S01]  /*25b0*/  ISETP.NE.AND P2, PT, R5, RZ, PT ;  /* 0x000000ff0500720c */ /* 0x000fe20003f45270 */
[----:B------:R-:W-:Y:S01]  /*25c0*/  IMAD R6, R153, UR8, RZ ;  /* 0x0000000899067c24 */ /* 0x000fe2000f8e02ff */
[----:B------:R-:W-:Y:S01]  /*25d0*/  USHF.L.U32 UR8, UR8, 0x6, URZ ;  /* 0x0000000608087899 */ /* 0x000fe2000800063f */
[----:B------:R-:W-:Y:S01]  /*25e0*/  @!P0 IMAD.MOV R29, RZ, RZ, -R29 ;  /* 0x000000ffff1d8224 */ /* 0x000fe200078e0a1d */
[----:B------:R-:W-:Y:S01]  /*25f0*/  SEL R13, R8, R13, !P2 ;  /* 0x0000000d080d7207 */ /* 0x000fe20005000000 */
[----:B------:R-:W-:Y:S01]  /*2600*/  @!P4 IMAD.MOV R45, RZ, RZ, -R45 ;  /* 0x000000ffff2dc224 */ /* 0x000fe200078e0a2d */
[----:B------:R-:W-:Y:S01]  /*2610*/  IADD3 R10, P5, R6, UR4, RZ ;  /* 0x00000004060a7c10 */ /* 0x000fe2000ffbe0ff */
[----:B------:R-:W-:Y:S01]  /*2620*/  @!P3 IMAD.MOV R61, RZ, RZ, -R61 ;  /* 0x000000ffff3db224 */ /* 0x000fe200078e0a3d */
[----:B------:R-:W-:Y:S01]  /*2630*/  SEL R15, R8, R15, !P2 ;  /* 0x0000000f080f7207 */ /* 0x000fe20005000000 */
[----:B------:R-:W-:Y:S01]  /*2640*/  @!P1 IMAD.MOV R73, RZ, RZ, -R73 ;  /* 0x000000ffff499224 */ /* 0x000fe200078e0a49 */
[----:B------:R-:W-:Y:S01]  /*2650*/  LEA.HI.X.SX32 R12, R6, UR5, 0x1, P5 ;  /* 0x00000005060c7c11 */ /* 0x000fe2000a8f0eff */
[----:B------:R-:W-:Y:S01]  /*2660*/  @!P6 IMAD.MOV R75, RZ, RZ, -R75 ;  /* 0x000000ffff4be224 */ /* 0x000fe200078e0a4b */
[----:B------:R-:W-:Y:S01]  /*2670*/  ULDC UR5, c[0x0][0x240] ;  /* 0x0000900000057ab9 */ /* 0x000fe20000000800 */
[C---:B------:R-:W-:Y:S01]  /*2680*/  SEL R17, R8.reuse, R17, !P2 ;  /* 0x0000001108117207 */ /* 0x040fe20005000000 */
[----:B------:R-:W-:Y:S01]  /*2690*/  IMAD R13, R13, UR5, RZ ;  /* 0x000000050d0d7c24 */ /* 0x000fe2000f8e02ff */
[C---:B------:R-:W-:Y:S01]  /*26a0*/  SEL R19, R8.reuse, R19, !P2 ;  /* 0x0000001308137207 */ /* 0x040fe20005000000 */
[----:B------:R-:W-:Y:S01]  /*26b0*/  ULDC UR4, c[0x0][0x234] ;  /* 0x00008d0000047ab9 */ /* 0x000fe20000000800 */
[C---:B------:R-:W-:Y:S01]  /*26c0*/  SEL R21, R8.reuse, R21, !P2 ;  /* 0x0000001508157207 */ /* 0x040fe20005000000 */
[----:B------:R-:W-:Y:S01]  /*26d0*/  IMAD R5, R7, UR4, RZ ;  /* 0x0000000407057c24 */ /* 0x000fe2000f8e02ff */
        /* <DEDUP_REMOVED lines=52> */
[----:B------:R-:W-:Y:S01]  /*2a20*/  SEL R8, R8, R75, !P2 ;  /* 0x0000004b08087207 */ /* 0x000fe20005000000 */
[----:B------:R-:W-:Y:S01]  /*2a30*/  IMAD R67, R67, UR5, RZ ;  /* 0x0000000543437c24 */ /* 0x000fe2000f8e02ff */
[-C--:B------:R-:W-:Y:S01]  /*2a40*/  IADD3 R7, P0, R13, R10.reuse, RZ ;  /* 0x0000000a0d077210 */ /* 0x080fe20007f1e0ff */
[----:B------:R-:W-:Y:S01]  /*2a50*/  IMAD R69, R69, UR5, RZ ;  /* 0x0000000545457c24 */ /* 0x000fe2000f8e02ff */
[-C--:B------:R-:W-:Y:S01]  /*2a60*/  IADD3 R14, P2, R17, R10.reuse, RZ ;  /* 0x0000000a110e7210 */ /* 0x080fe20007f5e0ff */
[----:B------:R-:W-:Y:S01]  /*2a70*/  IMAD R6, R8, UR5, RZ ;  /* 0x0000000508067c24 */ /* 0x000fe2000f8e02ff */
[----:B------:R-:W-:Y:S01]  /*2a80*/  IADD3 R8, P1, R15, R10, RZ ;  /* 0x0000000a0f087210 */ /* 0x000fe20007f3e0ff */
[----:B------:R0:W-:Y:S01]  /*2a90*/  STL [R1+0x18], R7 ;  /* 0x0000180701007387 */ /* 0x0001e20000100800 */
[----:B------:R-:W-:Y:S01]  /*2aa0*/  IMAD R71, R71, UR5, RZ ;  /* 0x0000000547477c24 */ /* 0x000fe2000f8e02ff */
[----:B------:R-:W-:Y:S01]  /*2ab0*/  CS2R R74, SRZ ;  /* 0x00000000004a7805 */ /* 0x000fe2000001ff00 */
[----:B------:R-:W-:Y:S01]  /*2ac0*/  IMAD R73, R73, UR5, RZ ;  /* 0x0000000549497c24 */ /* 0x000fe2000f8e02ff */
[----:B------:R1:W-:Y:S01]  /*2ad0*/  STL [R1+0x20], R8 ;  /* 0x0000200801007387 */ /* 0x0003e20000100800 */
[----:B------:R-:W-:Y:S01]  /*2ae0*/  IMAD R4, R4, UR4, RZ ;  /* 0x0000000404047c24 */ /* 0x000fe2000f8e02ff */
[----:B------:R-:W-:-:S02]  /*2af0*/  UIADD3 UR4, UR7, 0x4000, URZ ;  /* 0x0000400007047890 */ /* 0x000fc4000fffe03f */
[----:B------:R2:W-:Y:S01]  /*2b00*/  STL [R1+0x28], R14 ;  /* 0x0000280e01007387 */ /* 0x0005e20000100800 */
[----:B------:R-:W-:Y:S01]  /*2b10*/  UMOV UR5, URZ ;  /* 0x0000003f00057c82 */ /* 0x000fe20008000000 */
[-C--:B0-----:R-:W-:Y:S01]  /*2b20*/  IADD3 R7, P3, R19, R10.reuse, RZ ;  /* 0x0000000a13077210 */ /* 0x081fe20007f7e0ff */
[----:B------:R-:W-:Y:S01]  /*2b30*/  USHF.R.U32.HI UR4, URZ, 0x4, UR4 ;  /* 0x000000043f047899 */ /* 0x000fe20008011604 */
[----:B-1----:R-:W-:-:S03]  /*2b40*/  IADD3 R8, P4, R21, R10, RZ ;  /* 0x0000000a15087210 */ /* 0x002fc60007f9e0ff */
[----:B------:R0:W-:Y:S01]  /*2b50*/  STL [R1+0x30], R7 ;  /* 0x0000300701007387 */ /* 0x0001e20000100800 */
[----:B------:R-:W-:Y:S01]  /*2b60*/  USGXT.U32 UR4, UR4, 0xe ;  /* 0x0000000e0404789a */ /* 0x000fe20008000000 */
[----:B--2---:R-:W-:Y:S02]  /*2b70*/  IADD3 R14, P5, R23, R10, RZ ;  /* 0x0000000a170e7210 */ /* 0x004fe40007fbe0ff */
[----:B------:R1:W-:Y:S01]  /*2b80*/  STL [R1+0x38], R8 ;  /* 0x0000380801007387 */ /* 0x0003e20000100800 */
[----:B------:R-:W-:-:S03]  /*2b90*/  UIADD3.64 UR38, UR4, -UR38, URZ ;  /* 0x8000002604267297 */ /* 0x000fc6000fffe03f */
[----:B------:R-:W-:Y:S01]  /*2ba0*/  STL [R1+0x40], R14 ;  /* 0x0000400e01007387 */ /* 0x000fe20000100800 */
[----:B0-----:R-:W-:Y:S02]  /*2bb0*/  IADD3 R7, P6, R25, R10, RZ ;  /* 0x0000000a19077210 */ /* 0x001fe40007fde0ff */
[----:B-1----:R-:W-:-:S03]  /*2bc0*/  LEA.HI.X.SX32 R8, R13, R12, 0x1, P0 ;  /* 0x0000000c0d087211 */ /* 0x002fc600000f0eff */
[----:B------:R0:W-:Y:S01]  /*2bd0*/  STL [R1+0x48], R7 ;  /* 0x0000480701007387 */ /* 0x0001e20000100800 */
[----:B------:R-:W-:-:S03]  /*2be0*/  IADD3 R13, P0, R27, R10, RZ ;  /* 0x0000000a1b0d7210 */ /* 0x000fc60007f1e0ff */
[----:B------:R1:W-:Y:S04]  /*2bf0*/  STL [R1+0x14], R8 ;  /* 0x0000140801007387 */ /* 0x0003e80000100800 */
[----:B------:R2:W-:Y:S01]  /*2c00*/  STL [R1+0x50], R13 ;  /* 0x0000500d01007387 */ /* 0x0005e20000100800 */
[----:B0-----:R-:W-:Y:S02]  /*2c10*/  LEA.HI.X.SX32 R7, R15, R12, 0x1, P1 ;  /* 0x0000000c0f077211 */ /* 0x001fe400008f0eff */
[----:B-1----:R-:W-:-:S03]  /*2c20*/  IADD3 R8, P1, R29, R10, RZ ;  /* 0x0000000a1d087210 */ /* 0x002fc60007f3e0ff */
[----:B------:R0:W-:Y:S01]  /*2c30*/  STL [R1+0x1c], R7 ;  /* 0x00001c0701007387 */ /* 0x0001e20000100800 */
[----:B--2---:R-:W-:-:S03]  /*2c40*/  LEA.HI.X.SX32 R13, R17, R12, 0x1, P2 ;  /* 0x0000000c110d7211 */ /* 0x004fc600010f0eff */
[----:B------:R1:W-:Y:S04]  /*2c50*/  STL [R1+0x58], R8 ;  /* 0x0000580801007387 */ /* 0x0003e80000100800 */
[----:B------:R2:W-:Y:S01]  /*2c60*/  STL [R1+0x24], R13 ;  /* 0x0000240d01007387 */ /* 0x0005e20000100800 */
[----:B0-----:R-:W-:Y:S02]  /*2c70*/  IADD3 R7, P2, R31, R10, RZ ;  /* 0x0000000a1f077210 */ /* 0x001fe40007f5e0ff */
[----:B-1----:R-:W-:-:S03]  /*2c80*/  LEA.HI.X.SX32 R8, R19, R12, 0x1, P3 ;  /* 0x0000000c13087211 */ /* 0x002fc600018f0eff */
[----:B------:R0:W-:Y:S01]  /*2c90*/  STL [R1+0x60], R7 ;  /* 0x0000600701007387 */ /* 0x0001e20000100800 */
[----:B--2---:R-:W-:-:S03]  /*2ca0*/  IADD3 R13, P3, R33, R10, RZ ;  /* 0x0000000a210d7210 */ /* 0x004fc60007f7e0ff */
        /* <DEDUP_REMOVED lines=11> */
[----:B------:R-:W-:Y:S02]  /*2d60*/  CS2R R24, SRZ ;  /* 0x0000000000187805 */ /* 0x000fe4000001ff00 */
[----:B--2---:R-:W-:Y:S01]  /*2d70*/  IADD3 R13, P6, R39, R10, RZ ;  /* 0x0000000a270d7210 */ /* 0x004fe20007fde0ff */
[----:B------:R1:W-:Y:S04]  /*2d80*/  STL [R1+0x44], R8 ;  /* 0x0000440801007387 */ /* 0x0003e80000100800 */
[----:B------:R2:W-:Y:S01]  /*2d90*/  STL [R1+0x80], R13 ;  /* 0x0000800d01007387 */ /* 0x0005e20000100800 */
[----:B0-----:R-:W-:Y:S02]  /*2da0*/  LEA.HI.X.SX32 R7, R27, R12, 0x1, P0 ;  /* 0x0000000c1b077211 */ /* 0x001fe400000f0eff */
[----:B------:R-:W-:-:S02]  /*2db0*/  CS2R R26, SRZ ;  /* 0x00000000001a7805 */ /* 0x000fc4000001ff00 */
[----:B-1----:R-:W-:Y:S01]  /*2dc0*/  IADD3 R8, P0, R41, R10, RZ ;  /* 0x0000000a29087210 */ /* 0x002fe20007f1e0ff */
[----:B------:R0:W-:Y:S01]  /*2dd0*/  STL [R1+0x4c], R7 ;  /* 0x00004c0701007387 */ /* 0x0001e20000100800 */
[----:B--2---:R-:W-:-:S03]  /*2de0*/  LEA.HI.X.SX32 R13, R29, R12, 0x1, P1 ;  /* 0x0000000c1d0d7211 */ /* 0x004fc600008f0eff */
[----:B------:R1:W-:Y:S01]  /*2df0*/  STL [R1+0x88], R8 ;  /* 0x0000880801007387 */ /* 0x0003e20000100800 */
[----:B------:R-:W-:-:S03]  /*2e00*/  CS2R R28, SRZ ;  /* 0x00000000001c7805 */ /* 0x000fc6000001ff00 */
        /* <DEDUP_REMOVED lines=65> */
[C---:B--2---:R-:W-:Y:S01]  /*3220*/  IADD3 R13, P0, R69.reuse, R10, RZ ;  /* 0x0000000a450d7210 */ /* 0x044fe20007f1e0ff */
[----:B------:R1:W-:Y:S03]  /*3230*/  STL [R1+0xbc], R8 ;  /* 0x0000bc0801007387 */ /* 0x0003e60000100800 */
[-C--:B------:R-:W-:Y:S01]  /*3240*/  LEA.HI.X.SX32 R14, R69, R12.reuse, 0x1, P0 ;  /* 0x0000000c450e7211 */ /* 0x080fe200000f0eff */
[----:B------:R2:W-:Y:S01]  /*3250*/  STL [R1+0xf8], R13 ;  /* 0x0000f80d01007387 */ /* 0x0005e20000100800 */
[----:B------:R-:W-:Y:S02]  /*3260*/  CS2R R68, SRZ ;  /* 0x0000000000447805 */ /* 0x000fe4000001ff00 */
[----:B0-----:R-:W-:-:S02]  /*3270*/  LEA.HI.X.SX32 R7, R57, R12, 0x1, P1 ;  /* 0x0000000c39077211 */ /* 0x001fc400008f0eff */
[----:B------:R-:W-:Y:S02]  /*3280*/  CS2R R56, SRZ ;  /* 0x0000000000387805 */ /* 0x000fe4000001ff00 */
        /* <DEDUP_REMOVED lines=9> */
[C---:B------:R-:W-:Y:S02]  /*3320*/  IADD3 R10, P3, R6.reuse, R10, RZ ;  /* 0x0000000a060a7210 */ /* 0x040fe40007f7e0ff */
[----:B------:R-:W-:Y:S02]  /*3330*/  CS2R R60, SRZ ;  /* 0x00000000003c7805 */ /* 0x000fe4000001ff00 */
[-C--:B--2---:R-:W-:Y:S01]  /*3340*/  LEA.HI.X.SX32 R13, R65, R12.reuse, 0x1, P5 ;  /* 0x0000000c410d7211 */ /* 0x084fe200028f0eff */
[----:B------:R1:W-:Y:S01]  /*3350*/  STL [R1+0xd4], R8 ;  /* 0x0000d40801007387 */ /* 0x0003e20000100800 */
[-C--:B------:R-:W-:Y:S02]  /*3360*/  LEA.HI.X.SX32 R6, R6, R12.reuse, 0x1, P3 ;  /* 0x0000000c06067211 */ /* 0x080fe400018f0eff */
[----:B------:R-:W-:Y:S01]  /*3370*/  CS2R R64, SRZ ;  /* 0x0000000000407805 */ /* 0x000fe2000001ff00 */
[----:B------:R2:W-:Y:S01]  /*3380*/  STL [R1+0x110], R10 ;  /* 0x0001100a01007387 */ /* 0x0005e20000100800 */
[----:B0-----:R-:W-:-:S02]  /*3390*/  LEA.HI.X.SX32 R7, R63, R12, 0x1, P4 ;  /* 0x0000000c3f077211 */ /* 0x001fc400020f0eff */
[----:B------:R-:W-:Y:S02]  /*33a0*/  CS2R R62, SRZ ;  /* 0x00000000003e7805 */ /* 0x000fe4000001ff00 */
[----:B-1----:R-:W-:Y:S01]  /*33b0*/  IADD3 R8, P4, R4, UR10, RZ ;  /* 0x0000000a04087c10 */ /* 0x002fe2000ff9e0ff */
[----:B------:R0:W-:Y:S01]  /*33c0*/  STL [R1+0xdc], R7 ;  /* 0x0000dc0701007387 */ /* 0x0001e20000100800 */
[----:B--2---:R-:W-:-:S03]  /*33d0*/  LEA.HI.X.SX32 R10, R67, R12, 0x1, P6 ;  /* 0x0000000c430a7211 */ /* 0x004fc600030f0eff */
[----:B------:R1:W-:Y:S01]  /*33e0*/  STL [R1+0xe4], R13 ;  /* 0x0000e40d01007387 */ /* 0x0003e20000100800 */
[----:B------:R-:W-:Y:S02]  /*33f0*/  LEA.HI.X.SX32 R4, R4, UR11, 0x1, P4 ;  /* 0x0000000b04047c11 */ /* 0x000fe4000a0f0eff */
[----:B------:R-:W-:Y:S01]  /*3400*/  CS2R R66, SRZ ;  /* 0x0000000000427805 */ /* 0x000fe2000001ff00 */
[----:B------:R2:W-:Y:S01]  /*3410*/  STL [R1+0xec], R10 ;  /* 0x0000ec0a01007387 */ /* 0x0005e20000100800 */
[C---:B0-----:R-:W-:Y:S01]  /*3420*/  IADD3 R7, P5, R5.reuse, UR10, RZ ;  /* 0x0000000a05077c10 */ /* 0x041fe2000ffbe0ff */
[----:B------:R-:W-:Y:S02]  /*3430*/  USHF.R.U32.HI UR10, URZ, 0x4, UR7 ;  /* 0x000000043f0a7899 */ /* 0x000fe40008011607 */
[----:B------:R-:W-:Y:S01]  /*3440*/  STL [R1+0xf4], R14 ;  /* 0x0000f40e01007387 */ /* 0x000fe20000100800 */
[----:B------:R-:W-:Y:S01]  /*3450*/  LEA.HI.X.SX32 R5, R5, UR11, 0x1, P5 ;  /* 0x0000000b05057c11 */ /* 0x000fe2000a8f0eff */
[----:B------:R-:W-:Y:S01]  /*3460*/  ULDC UR11, c[0x0][0x238] ;  /* 0x00008e00000b7ab9 */ /* 0x000fe20000000800 */
[-C--:B-1----:R-:W-:Y:S01]  /*3470*/  LEA.HI.X.SX32 R13, R71, R12.reuse, 0x1, P1 ;  /* 0x0000000c470d7211 */ /* 0x082fe200008f0eff */
[----:B------:R-:W-:Y:S01]  /*3480*/  UIMAD UR12, UR11, 0x3f, URZ ;  /* 0x0000003f0b0c78a4 */ /* 0x000fe2000f8e023f */
[----:B--2---:R-:W-:Y:S01]  /*3490*/  LEA.HI.X.SX32 R10, R73, R12, 0x1, P2 ;  /* 0x0000000c490a7211 */ /* 0x004fe200010f0eff */
[----:B------:R-:W-:Y:S01]  /*34a0*/  UIMAD UR60, UR11, 0x3e, URZ ;  /* 0x0000003e0b3c78a4 */ /* 0x000fe2000f8e023f */
[----:B------:R-:W-:Y:S01]  /*34b0*/  CS2R R70, SRZ ;  /* 0x0000000000467805 */ /* 0x000fe2000001ff00 */
[----:B------:R-:W-:Y:S01]  /*34c0*/  STL [R1+0xfc], R13 ;  /* 0x0000fc0d01007387 */ /* 0x000fe20000100800 */
[----:B------:R-:W-:-:S02]  /*34d0*/  USHF.R.S32.HI UR5, URZ, 0x1f, UR12 ;  /* 0x0000001f3f057899 */ /* 0x000fc4000801140c */
[----:B------:R-:W-:Y:S01]  /*34e0*/  IADD3 R12, P0, R7, UR12, RZ ;  /* 0x0000000c070c7c10 */ /* 0x000fe2000ff1e0ff */
[----:B------:R-:W-:Y:S01]  /*34f0*/  USHF.R.S32.HI UR15, URZ, 0x1f, UR60 ;  /* 0x0000001f3f0f7899 */ /* 0x000fe2000801143c */
[----:B------:R0:W-:Y:S01]  /*3500*/  STL [R1+0x104], R10 ;  /* 0x0001040a01007387 */ /* 0x0001e20000100800 */
[----:B------:R-:W-:Y:S01]  /*3510*/  UIMAD UR14, UR11, 0x3d, URZ ;  /* 0x0000003d0b0e78a4 */ /* 0x000fe2000f8e023f */
[----:B------:R-:W-:Y:S01]  /*3520*/  CS2R R72, SRZ ;  /* 0x0000000000487805 */ /* 0x000fe2000001ff00 */
[----:B------:R-:W-:Y:S01]  /*3530*/  UIMAD UR19, UR11, 0x3c, URZ ;  /* 0x0000003c0b1378a4 */ /* 0x000fe2000f8e023f */
[----:B------:R1:W-:Y:S01]  /*3540*/  STL [R1+0x10c], R6 ;  /* 0x00010c0601007387 */ /* 0x0003e20000100800 */
[----:B------:R-:W-:Y:S02]  /*3550*/  UIMAD UR18, UR11, 0x3b, URZ ;  /* 0x0000003b0b1278a4 */ /* 0x000fe4000f8e023f */
[----:B------:R-:W-:Y:S02]  /*3560*/  UIMAD UR23, UR11, 0x3a, URZ ;  /* 0x0000003a0b1778a4 */ /* 0x000fe4000f8e023f */
[----:B------:R-:W-:Y:S01]  /*3570*/  UIMAD UR22, UR11, 0x39, URZ ;  /* 0x000000390b1678a4 */ /* 0x000fe2000f8e023f */
[----:B0-----:R-:W-:Y:S01]  /*3580*/  IMAD.SHL.U32 R10, R11, 0x8, RZ ;  /* 0x000000080b0a7824 */ /* 0x001fe200078e00ff */
[----:B------:R-:W-:Y:S01]  /*3590*/  IADD3 R11, P1, R8, UR12, RZ ;  /* 0x0000000c080b7c10 */ /* 0x000fe2000ff3e0ff */
[----:B------:R-:W-:-:S02]  /*35a0*/  UIMAD UR27, UR11, 0x38, URZ ;  /* 0x000000380b1b78a4 */ /* 0x000fc4000f8e023f */
[----:B------:R-:W-:Y:S01]  /*35b0*/  UIMAD UR26, UR11, 0x37, URZ ;  /* 0x000000370b1a78a4 */ /* 0x000fe2000f8e023f */
[----:B------:R0:W-:Y:S01]  /*35c0*/  STL [R1+0x580], R10 ;  /* 0x0005800a01007387 */ /* 0x0001e20000100800 */
[----:B------:R-:W-:Y:S01]  /*35d0*/  UIMAD UR31, UR11, 0x36, URZ ;  /* 0x000000360b1f78a4 */ /* 0x000fe2000f8e023f */
[----:B-1----:R-:W-:Y:S01]  /*35e0*/  IMAD.MOV.U32 R6, RZ, RZ, RZ ;  /* 0x000000ffff067224 */ /* 0x002fe200078e00ff */
[----:B------:R-:W-:Y:S01]  /*35f0*/  UIMAD UR30, UR11, 0x35, URZ ;  /* 0x000000350b1e78a4 */ /* 0x000fe2000f8e023f */
[----:B------:R1:W-:Y:S01]  /*3600*/  STL [R1+0x118], R12 ;  /* 0x0001180c01007387 */ /* 0x0003e20000100800 */
[----:B------:R-:W-:Y:S02]  /*3610*/  UIMAD UR35, UR11, 0x34, URZ ;  /* 0x000000340b2378a4 */ /* 0x000fe4000f8e023f */
[----:B------:R-:W-:Y:S01]  /*3620*/  UIMAD UR34, UR11, 0x33, URZ ;  /* 0x000000330b2278a4 */ /* 0x000fe2000f8e023f */
[----:B------:R2:W-:Y:S01]  /*3630*/  STL [R1+0x120], R11 ;  /* 0x0001200b01007387 */ /* 0x0005e20000100800 */
[----:B------:R-:W-:Y:S01]  /*3640*/  UIMAD UR41, UR11, 0x32, URZ ;  /* 0x000000320b2978a4 */ /* 0x000fe2000f8e023f */
[----:B0-----:R-:W-:Y:S01]  /*3650*/  LOP3.LUT R10, R10, 0x30, RZ, 0xc0, !PT ;  /* 0x000000300a0a7812 */ /* 0x001fe200078ec0ff */
[----:B------:R-:W-:-:S02]  /*3660*/  UIMAD UR40, UR11, 0x31, URZ ;  /* 0x000000310b2878a4 */ /* 0x000fc4000f8e023f */
[----:B------:R-:W-:Y:S01]  /*3670*/  UIMAD UR46, UR11, 0x30, URZ ;  /* 0x000000300b2e78a4 */ /* 0x000fe2000f8e023f */
[----:B-1----:R-:W-:Y:S01]  /*3680*/  IADD3.X R12, R5, UR5, RZ, P0, !PT ;  /* 0x00000005050c7c10 */ /* 0x002fe200087fe4ff */
[----:B------:R-:W-:Y:S02]  /*3690*/  UIMAD UR9, UR11, 0x2f, URZ ;  /* 0x0000002f0b0978a4 */ /* 0x000fe4000f8e023f */
[----:B------:R-:W-:Y:S01]  /*36a0*/  UIMAD UR33, UR11, 0x2e, URZ ;  /* 0x0000002e0b2178a4 */ /* 0x000fe2000f8e023f */
[----:B--2---:R-:W-:Y:S01]  /*36b0*/  IADD3.X R11, R4, UR5, RZ, P1, !PT ;  /* 0x00000005040b7c10 */ /* 0x004fe20008ffe4ff */
[----:B------:R0:W-:Y:S01]  /*36c0*/  STL [R1+0x114], R12 ;  /* 0x0001140c01007387 */ /* 0x0001e20000100800 */
[----:B------:R-:W-:Y:S02]  /*36d0*/  USHF.R.S32.HI UR5, URZ, 0x1f, UR14 ;  /* 0x0000001f3f057899 */ /* 0x000fe4000801140e */
[----:B------:R-:W-:Y:S01]  /*36e0*/  UIMAD UR54, UR11, 0x2d, URZ ;  /* 0x0000002d0b3678a4 */ /* 0x000fe2000f8e023f */
[----:B------:R1:W-:Y:S01]  /*36f0*/  STL [R1+0x11c], R11 ;  /* 0x00011c0b01007387 */ /* 0x0003e20000100800 */
[----:B------:R-:W-:-:S02]  /*3700*/  UIMAD UR17, UR11, 0x2c, URZ ;  /* 0x0000002c0b1178a4 */ /* 0x000fc4000f8e023f */
[----:B------:R-:W-:Y:S02]  /*3710*/  UIMAD UR50, UR11, 0x2b, URZ ;  /* 0x0000002b0b3278a4 */ /* 0x000fe4000f8e023f */
[----:B------:R-:W-:Y:S01]  /*3720*/  UIMAD UR58, UR11, 0x2a, URZ ;  /* 0x0000002a0b3a78a4 */ /* 0x000fe2000f8e023f */
[----:B0-----:R-:W-:Y:S01]  /*3730*/  IADD3 R12, P0, R7, UR60, RZ ;  /* 0x0000003c070c7c10 */ /* 0x001fe2000ff1e0ff */
[----:B------:R-:W-:Y:S02]  /*3740*/  UIMAD UR25, UR11, 0x29, URZ ;  /* 0x000000290b1978a4 */ /* 0x000fe4000f8e023f */
[----:B------:R-:W-:Y:S01]  /*3750*/  UIMAD UR42, UR11, 0x28, URZ ;  /* 0x000000280b2a78a4 */ /* 0x000fe2000f8e023f */
[----:B-1----:R-:W-:Y:S01]  /*3760*/  IADD3 R11, P1, R8, UR60, RZ ;  /* 0x0000003c080b7c10 */ /* 0x002fe2000ff3e0ff */
[----:B------:R0:W-:Y:S01]  /*3770*/  STL [R1+0x128], R12 ;  /* 0x0001280c01007387 */ /* 0x0001e20000100800 */
[----:B------:R-:W-:Y:S02]  /*3780*/  UIMAD UR48, UR11, 0x27, URZ ;  /* 0x000000270b3078a4 */ /* 0x000fe4000f8e023f */
[----:B------:R-:W-:Y:S01]  /*3790*/  UIMAD UR52, UR11, 0x26, URZ ;  /* 0x000000260b3478a4 */ /* 0x000fe2000f8e023f */
[----:B------:R1:W-:Y:S01]  /*37a0*/  STL [R1+0x130], R11 ;  /* 0x0001300b01007387 */ /* 0x0003e20000100800 */
[----:B------:R-:W-:-:S02]  /*37b0*/  UIMAD UR56, UR11, 0x25, URZ ;  /* 0x000000250b3878a4 */ /* 0x000fc4000f8e023f */
[----:B------:R-:W-:Y:S02]  /*37c0*/  UIMAD UR59, UR11, 0x24, URZ ;  /* 0x000000240b3b78a4 */ /* 0x000fe4000f8e023f */
[----:B------:R-:W-:Y:S01]  /*37d0*/  UIMAD UR29, UR11, 0x23, URZ ;  /* 0x000000230b1d78a4 */ /* 0x000fe2000f8e023f */
[----:B0-----:R-:W-:Y:S01]  /*37e0*/  IADD3.X R12, R5, UR15, RZ, P0, !PT ;  /* 0x0000000f050c7c10 */ /* 0x001fe200087fe4ff */
[----:B------:R-:W-:Y:S02]  /*37f0*/  UIMAD UR21, UR11, 0x22, URZ ;  /* 0x000000220b1578a4 */ /* 0x000fe4000f8e023f */
[----:B------:R-:W-:Y:S01]  /*3800*/  UIMAD UR13, UR11, 0x21, URZ ;  /* 0x000000210b0d78a4 */ /* 0x000fe2000f8e023f */
[----:B-1----:R-:W-:Y:S01]  /*3810*/  IADD3.X R11, R4, UR15, RZ, P1, !PT ;  /* 0x0000000f040b7c10 */ /* 0x002fe20008ffe4ff */
[----:B------:R0:W-:Y:S01]  /*3820*/  STL [R1+0x124], R12 ;  /* 0x0001240c01007387 */ /* 0x0001e20000100800 */
[----:B------:R-:W-:Y:S02]  /*3830*/  USHF.R.S32.HI UR15, URZ, 0x1f, UR19 ;  /* 0x0000001f3f0f7899 */ /* 0x000fe40008011413 */
[----:B------:R-:W-:Y:S01]  /*3840*/  USHF.L.U32 UR43, UR11, 0x5, URZ ;  /* 0x000000050b2b7899 */ /* 0x000fe2000800063f */
        /* <DEDUP_REMOVED lines=21> */
[----:B------:R-:W-:Y:S01]  /*39a0*/  UIMAD UR24, UR11, 0x13, URZ ;  /* 0x000000130b1878a4 */ /* 0x000fe2000f8e023f */
[----:B------:R1:W-:Y:S01]  /*39b0*/  STL [R1+0x13c], R11 ;  /* 0x00013c0b01007387 */ /* 0x0003e20000100800 */
[----:B------:R-:W-:-:S02]  /*39c0*/  UIMAD UR20, UR11, 0x12, URZ ;  /* 0x000000120b1478a4 */ /* 0x000fc4000f8e023f */
[----:B------:R-:W-:Y:S02]  /*39d0*/  UIMAD UR16, UR11, 0x11, URZ ;  /* 0x000000110b1078a4 */ /* 0x000fe4000f8e023f */
[----:B------:R-:W-:Y:S01]  /*39e0*/  USHF.L.U32 UR12, UR11, 0x4, URZ ;  /* 0x000000040b0c7899 */ /* 0x000fe2000800063f */
[----:B0-----:R-:W-:Y:S01]  /*39f0*/  IADD3 R12, P0, R7, UR19, RZ ;  /* 0x00000013070c7c10 */ /* 0x001fe2000ff1e0ff */
[----:B------:R-:W-:Y:S02]  /*3a00*/  UIMAD UR14, UR11, 0xe, URZ ;  /* 0x0000000e0b0e78a4 */ /* 0x000fe4000f8e023f */
[----:B------:R-:W-:Y:S01]  /*3a10*/  UIMAD UR60, UR11, 0xf, URZ ;  /* 0x0000000f0b3c78a4 */ /* 0x000fe2000f8e023f */
[----:B-1----:R-:W-:Y:S01]  /*3a20*/  IADD3 R11, P1, R8, UR19, RZ ;  /* 0x00000013080b7c10 */ /* 0x002fe2000ff3e0ff */
[----:B------:R0:W-:Y:S01]  /*3a30*/  STL [R1+0x148], R12 ;  /* 0x0001480c01007387 */ /* 0x0001e20000100800 */
[----:B------:R-:W-:Y:S02]  /*3a40*/  USHF.R.S32.HI UR19, URZ, 0x1f, UR23 ;  /* 0x0000001f3f137899 */ /* 0x000fe40008011417 */
[----:B------:R-:W-:Y:S01]  /*3a50*/  USGXT.U32 UR10, UR10, 0xe ;  /* 0x0000000e0a0a789a */ /* 0x000fe20008000000 */
[----:B------:R1:W-:Y:S01]  /*3a60*/  STL [R1+0x150], R11 ;  /* 0x0001500b01007387 */ /* 0x0003e20000100800 */
[----:B0-----:R-:W-:-:S02]  /*3a70*/  IADD3.X R12, R5, UR15, RZ, P0, !PT ;  /* 0x0000000f050c7c10 */ /* 0x001fc400087fe4ff */
[----:B-1----:R-:W-:-:S03]  /*3a80*/  IADD3.X R11, R4, UR15, RZ, P1, !PT ;  /* 0x0000000f040b7c10 */ /* 0x002fc60008ffe4ff */
[----:B------:R0:W-:Y:S01]  /*3a90*/  STL [R1+0x144], R12 ;  /* 0x0001440c01007387 */ /* 0x0001e20000100800 */
[----:B------:R-:W-:-:S03]  /*3aa0*/  UIMAD UR15, UR11, 0xd, URZ ;  /* 0x0000000d0b0f78a4 */ /* 0x000fc6000f8e023f */
[----:B------:R1:W-:Y:S01]  /*3ab0*/  STL [R1+0x14c], R11 ;  /* 0x00014c0b01007387 */ /* 0x0003e20000100800 */
[----:B0-----:R-:W-:Y:S02]  /*3ac0*/  IADD3 R12, P0, R7, UR18, RZ ;  /* 0x00000012070c7c10 */ /* 0x001fe4000ff1e0ff */
[----:B-1----:R-:W-:-:S03]  /*3ad0*/  IADD3 R11, P1, R8, UR18, RZ ;  /* 0x00000012080b7c10 */ /* 0x002fc6000ff3e0ff */
[----:B------:R0:W-:Y:S01]  /*3ae0*/  STL [R1+0x158], R12 ;  /* 0x0001580c01007387 */ /* 0x0001e20000100800 */
[----:B------:R-:W-:-:S03]  /*3af0*/  UIMAD UR18, UR11, 0xc, URZ ;  /* 0x0000000c0b1278a4 */ /* 0x000fc6000f8e023f */
[----:B------:R1:W-:Y:S01]  /*3b00*/  STL [R1+0x160], R11 ;  /* 0x0001600b01007387 */ /* 0x0003e20000100800 */
[----:B0-----:R-:W-:Y:S02]  /*3b10*/  IADD3.X R12, R5, UR5, RZ, P0, !PT ;  /* 0x00000005050c7c10 */ /* 0x001fe400087fe4ff */
[----:B-1----:R-:W-:-:S03]  /*3b20*/  IADD3.X R11, R4, UR5, RZ, P1, !PT ;  /* 0x00000005040b7c10 */ /* 0x002fc60008ffe4ff */
[----:B------:R0:W-:Y:S01]  /*3b30*/  STL [R1+0x154], R12 ;  /* 0x0001540c01007387 */ /* 0x0001e20000100800 */
[----:B------:R-:W-:-:S03]  /*3b40*/  USHF.R.S32.HI UR5, URZ, 0x1f, UR22 ;  /* 0x0000001f3f057899 */ /* 0x000fc60008011416 */
[----:B------:R1:W-:Y:S01]  /*3b50*/  STL [R1+0x15c], R11 ;  /* 0x00015c0b01007387 */ /* 0x0003e20000100800 */
[----:B0-----:R-:W-:Y:S02]  /*3b60*/  IADD3 R12, P0, R7, UR23, RZ ;  /* 0x00000017070c7c10 */ /* 0x001fe4000ff1e0ff */
[----:B-1----:R-:W-:-:S03]  /*3b70*/  IADD3 R11, P1, R8, UR23, RZ ;  /* 0x00000017080b7c10 */ /* 0x002fc6000ff3e0ff */
[----:B------:R0:W-:Y:S01]  /*3b80*/  STL [R1+0x168], R12 ;  /* 0x0001680c01007387 */ /* 0x0001e20000100800 */
[----:B------:R-:W-:-:S03]  /*3b90*/  USHF.R.S32.HI UR23, URZ, 0x1f, UR27 ;  /* 0x0000001f3f177899 */ /* 0x000fc6000801141b */
[----:B------:R1:W-:Y:S01]  /*3ba0*/  STL [R1+0x170], R11 ;  /* 0x0001700b01007387 */ /* 0x0003e20000100800 */
[----:B0-----:R-:W-:Y:S02]  /*3bb0*/  IADD3.X R12, R5, UR19, RZ, P0, !PT ;  /* 0x00000013050c7c10 */ /* 0x001fe400087fe4ff */
        /* <DEDUP_REMOVED lines=27> */
[----:B------:R-:W-:-:S03]  /*3d70*/  USHF.L.U32 UR26, UR11, 0x3, URZ ;  /* 0x000000030b1a7899 */ /* 0x000fc6000800063f */
        /* <DEDUP_REMOVED lines=239> */
[----:B------:R-:W-:Y:S02]  /*4c70*/  USHF.R.S32.HI UR47, URZ, 0x1f, UR60 ;  /* 0x0000001f3f2f7899 */ /* 0x000fe4000801143c */
[----:B------:R-:W-:Y:S01]  /*4c80*/  USHF.R.S32.HI UR60, URZ, 0x1f, UR40 ;  /* 0x0000001f3f3c7899 */ /* 0x000fe20008011428 */
        /* <DEDUP_REMOVED lines=59> */
[----:B------:R-:W-:-:S03]  /*5040*/  UMOV UR37, URZ ;  /* 0x0000003f00257c82 */ /* 0x000fc60008000000 */
[----:B------:R1:W-:Y:S01]  /*5050*/  STL [R1+0x380], R11 ;  /* 0x0003800b01007387 */ /* 0x0003e20000100800 */
[----:B0-----:R-:W-:Y:S02]  /*5060*/  IADD3.X R12, R5, UR5, RZ, P0, !PT ;  /* 0x00000005050c7c10 */ /* 0x001fe400087fe4ff */
[----:B-1----:R-:W-:-:S03]  /*5070*/  IADD3.X R11, R4, UR5, RZ, P1, !PT ;  /* 0x00000005040b7c10 */ /* 0x002fc60008ffe4ff */
[----:B------:R0:W-:Y:S01]  /*5080*/  STL [R1+0x374], R12 ;  /* 0x0003740c01007387 */ /* 0x0001e20000100800 */
[----:B------:R-:W-:-:S03]  /*5090*/  USHF.R.S32.HI UR5, URZ, 0x1f, UR8 ;  /* 0x0000001f3f057899 */ /* 0x000fc60008011408 */
[----:B------:R1:W-:Y:S01]  /*50a0*/  STL [R1+0x37c], R11 ;  /* 0x00037c0b01007387 */ /* 0x0003e20000100800 */
[----:B0-----:R-:W-:Y:S02]  /*50b0*/  SHF.R.S32.HI R12, RZ, 0x6, R9 ;  /* 0x00000006ff0c7819 */ /* 0x001fe40000011409 */
[----:B------:R-:W-:Y:S02]  /*50c0*/  IADD3 R9, P5, R7, UR36, RZ ;  /* 0x0000002407097c10 */ /* 0x000fe4000ffbe0ff */
[----:B-1----:R-:W-:Y:S01]  /*50d0*/  IADD3 R11, P1, R8, UR36, RZ ;  /* 0x00000024080b7c10 */ /* 0x002fe2000ff3e0ff */
[----:B------:R-:W-:Y:S01]  /*50e0*/  STL [R1+0x56c], R12 ;  /* 0x00056c0c01007387 */ /* 0x000fe20000100800 */
[----:B------:R-:W-:-:S03]  /*50f0*/  UIADD3 UR36, UP0, UR10, 0x2, URZ ;  /* 0x000000020a247890 */ /* 0x000fc6000ff1e03f */
[----:B------:R0:W-:Y:S01]  /*5100*/  STL [R1+0x388], R9 ;  /* 0x0003880901007387 */ /* 0x0001e20000100800 */
[----:B------:R-:W-:-:S03]  /*5110*/  UIADD3.X UR37, UR37, -0x7fffffe0, URZ, UP0, !UPT ;  /* 0x8000002025257890 */ /* 0x000fc600087fe43f */
[----:B------:R1:W-:Y:S01]  /*5120*/  STL [R1+0x390], R11 ;  /* 0x0003900b01007387 */ /* 0x0003e20000100800 */
[----:B0-----:R-:W-:Y:S02]  /*5130*/  IADD3 R9, P0, R7, UR6, RZ ;  /* 0x0000000607097c10 */ /* 0x001fe4000ff1e0ff */
[----:B-1----:R-:W-:-:S03]  /*5140*/  IADD3 R11, P4, R8, UR6, RZ ;  /* 0x00000006080b7c10 */ /* 0x002fc6000ff9e0ff */
[----:B------:R0:W-:Y:S01]  /*5150*/  STL [R1+0x398], R9 ;  /* 0x0003980901007387 */ /* 0x0001e20000100800 */
[----:B------:R-:W-:-:S03]  /*5160*/  USHF.R.S32.HI UR6, URZ, 0x1f, UR9 ;  /* 0x0000001f3f067899 */ /* 0x000fc60008011409 */
[----:B------:R1:W-:Y:S01]  /*5170*/  STL [R1+0x3a0], R11 ;  /* 0x0003a00b01007387 */ /* 0x0003e20000100800 */
[----:B0-----:R-:W-:Y:S01]  /*5180*/  IMAD R9, R152, 0x40, R10 ;  /* 0x0000004098097824 */ /* 0x001fe200078e020a */
[----:B------:R-:W-:Y:S02]  /*5190*/  IADD3 R10, P2, R8, UR61, RZ ;  /* 0x0000003d080a7c10 */ /* 0x000fe4000ff5e0ff */
[----:B-1----:R-:W-:Y:S02]  /*51a0*/  IADD3 R11, P3, R7, UR61, RZ ;  /* 0x0000003d070b7c10 */ /* 0x002fe4000ff7e0ff */
[----:B------:R-:W-:Y:S01]  /*51b0*/  STL [R1+0x508], R9 ;  /* 0x0005080901007387 */ /* 0x000fe20000100800 */
[C---:B------:R-:W-:Y:S01]  /*51c0*/  LOP3.LUT R12, R9.reuse, 0x10, RZ, 0x3c, !PT ;  /* 0x00000010090c7812 */ /* 0x040fe200078e3cff */
[----:B------:R-:W-:Y:S02]  /*51d0*/  UIMAD UR61, UR11, 0xf, URZ ;  /* 0x0000000f0b3d78a4 */ /* 0x000fe4000f8e023f */
[----:B------:R0:W-:Y:S04]  /*51e0*/  STL [R1+0x3a8], R11 ;  /* 0x0003a80b01007387 */ /* 0x0001e80000100800 */
[----:B------:R1:W-:Y:S04]  /*51f0*/  STL [R1+0x3b0], R10 ;  /* 0x0003b00a01007387 */ /* 0x0003e80000100800 */
[----:B------:R-:W-:Y:S01]  /*5200*/  STL [R1+0x514], R12 ;  /* 0x0005140c01007387 */ /* 0x000fe20000100800 */
[----:B0-----:R-:W-:-:S02]  /*5210*/  LOP3.LUT R11, R9, 0x20, RZ, 0x3c, !PT ;  /* 0x00000020090b7812 */ /* 0x001fc400078e3cff */
[----:B-1----:R-:W-:-:S03]  /*5220*/  LOP3.LUT R10, R9, 0x30, RZ, 0x3c, !PT ;  /* 0x00000030090a7812 */ /* 0x002fc600078e3cff */
[----:B------:R0:W-:Y:S01]  /*5230*/  STL [R1+0x510], R11 ;  /* 0x0005100b01007387 */ /* 0x0001e20000100800 */
[----:B------:R-:W-:-:S03]  /*5240*/  IADD3 R9, P6, R7, UR32, RZ ;  /* 0x0000002007097c10 */ /* 0x000fc6000ffde0ff */
[----:B------:R1:W-:Y:S04]  /*5250*/  STL [R1+0x50c], R10 ;  /* 0x00050c0a01007387 */ /* 0x0003e80000100800 */
[----:B------:R2:W-:Y:S01]  /*5260*/  STL [R1+0x3b8], R9 ;  /* 0x0003b80901007387 */ /* 0x0005e20000100800 */
[----:B0-----:R-:W-:Y:S02]  /*5270*/  IADD3.X R11, R5, UR33, RZ, P5, !PT ;  /* 0x00000021050b7c10 */ /* 0x001fe4000affe4ff */
[----:B-1----:R-:W-:-:S03]  /*5280*/  IADD3 R10, P5, R8, UR32, RZ ;  /* 0x00000020080a7c10 */ /* 0x002fc6000ffbe0ff */
[----:B------:R0:W-:Y:S01]  /*5290*/  STL [R1+0x384], R11 ;  /* 0x0003840b01007387 */ /* 0x0001e20000100800 */
[----:B--2---:R-:W-:-:S03]  /*52a0*/  IADD3.X R9, R4, UR33, RZ, P1, !PT ;  /* 0x0000002104097c10 */ /* 0x004fc60008ffe4ff */
[----:B------:R1:W-:Y:S01]  /*52b0*/  STL [R1+0x3c0], R10 ;  /* 0x0003c00a01007387 */ /* 0x0003e20000100800 */
[----:B------:R-:W-:-:S03]  /*52c0*/  UIADD3.64 UR32, UR36, 0xfe, URZ ;  /* 0x000000fe24207897 */ /* 0x000fc6000fffe03f */
[----:B------:R2:W-:Y:S01]  /*52d0*/  STL [R1+0x38c], R9 ;  /* 0x00038c0901007387 */ /* 0x0005e20000100800 */
[----:B0-----:R-:W-:Y:S02]  /*52e0*/  IADD3.X R11, R5, UR29, RZ, P0, !PT ;  /* 0x0000001d050b7c10 */ /* 0x001fe400087fe4ff */
[----:B-1----:R-:W-:Y:S02]  /*52f0*/  IADD3 R10, P1, R7, UR28, RZ ;  /* 0x0000001c070a7c10 */ /* 0x002fe4000ff3e0ff */
[----:B--2---:R-:W-:-:S03]  /*5300*/  IADD3 R9, P0, R8, UR28, RZ ;  /* 0x0000001c08097c10 */ /* 0x004fc6000ff1e0ff */
[----:B------:R0:W-:Y:S04]  /*5310*/  STL [R1+0x3c8], R10 ;  /* 0x0003c80a01007387 */ /* 0x0001e80000100800 */
[----:B------:R1:W-:Y:S04]  /*5320*/  STL [R1+0x394], R11 ;  /* 0x0003940b01007387 */ /* 0x0003e80000100800 */
[----:B------:R2:W-:Y:S01]  /*5330*/  STL [R1+0x3d0], R9 ;  /* 0x0003d00901007387 */ /* 0x0005e20000100800 */
[----:B0-----:R-:W-:Y:S01]  /*5340*/  IADD3.X R10, R4, UR29, RZ, P4, !PT ;  /* 0x0000001d040a7c10 */ /* 0x001fe2000a7fe4ff */
[----:B------:R-:W-:Y:S01]  /*5350*/  UIADD3.64 UR28, UR36, 0x100, URZ ;  /* 0x00000100241c7897 */ /* 0x000fe2000fffe03f */
[----:B-1----:R-:W-:-:S03]  /*5360*/  IADD3.X R11, R5, UR25, RZ, P3, !PT ;  /* 0x00000019050b7c10 */ /* 0x002fc60009ffe4ff */
[----:B------:R0:W-:Y:S01]  /*5370*/  STL [R1+0x39c], R10 ;  /* 0x00039c0a01007387 */ /* 0x0001e20000100800 */
[----:B--2---:R-:W-:-:S05]  /*5380*/  IADD3 R9, P4, R7, UR24, RZ ;  /* 0x0000001807097c10 */ /* 0x004fca000ff9e0ff */
[----:B------:R1:W-:Y:S01]  /*5390*/  STL [R1+0x3d8], R9 ;  /* 0x0003d80901007387 */ /* 0x0003e20000100800 */
[----:B0-----:R-:W-:-:S03]  /*53a0*/  IADD3 R10, P3, R8, UR24, RZ ;  /* 0x00000018080a7c10 */ /* 0x001fc6000ff7e0ff */
[----:B------:R0:W-:Y:S04]  /*53b0*/  STL [R1+0x3a4], R11 ;  /* 0x0003a40b01007387 */ /* 0x0001e80000100800 */
[----:B------:R2:W-:Y:S01]  /*53c0*/  STL [R1+0x3e0], R10 ;  /* 0x0003e00a01007387 */ /* 0x0005e20000100800 */
[----:B-1----:R-:W-:Y:S01]  /*53d0*/  IADD3.X R9, R4, UR25, RZ, P2, !PT ;  /* 0x0000001904097c10 */ /* 0x002fe200097fe4ff */
[----:B------:R-:W-:Y:S01]  /*53e0*/  UIADD3.64 UR24, UR36, 0x1fe, URZ ;  /* 0x000001fe24187897 */ /* 0x000fe2000fffe03f */
[----:B0-----:R-:W-:-:S03]  /*53f0*/  IADD3.X R11, R5, UR21, RZ, P6, !PT ;  /* 0x00000015050b7c10 */ /* 0x001fc6000b7fe4ff */
        /* <DEDUP_REMOVED lines=13> */
[----:B------:R-:W-:Y:S04]  /*54d0*/  STL [R1+0x3c4], R11 ;  /* 0x0003c40b01007387 */ /* 0x000fe80000100800 */
[----:B------:R0:W-:Y:S01]  /*54e0*/  STL [R1+0x404], R10 ;  /* 0x0004040a01007387 */ /* 0x0001e20000100800 */
[----:B-1----:R-:W-:Y:S01]  /*54f0*/  IADD3.X R9, R4, UR17, RZ, P0, !PT ;  /* 0x0000001104097c10 */ /* 0x002fe200087fe4ff */
[----:B------:R-:W-:-:S04]  /*5500*/  UIADD3.64 UR16, UR36, 0x2fe, URZ ;  /* 0x000002fe24107897 */ /* 0x000fc8000fffe03f */
[----:B------:R1:W-:Y:S01]  /*5510*/  STL [R1+0x3cc], R9 ;  /* 0x0003cc0901007387 */ /* 0x0003e20000100800 */
[----:B0-----:R-:W-:-:S05]  /*5520*/  IADD3 R10, P0, R7, UR12, RZ ;  /* 0x0000000c070a7c10 */ /* 0x001fca000ff1e0ff */
[----:B------:R0:W-:Y:S01]  /*5530*/  STL [R1+0x40c], R10 ;  /* 0x00040c0a01007387 */ /* 0x0001e20000100800 */
[----:B-1----:R-:W-:-:S05]  /*5540*/  IADD3.X R9, R5, UR13, RZ, P4, !PT ;  /* 0x0000000d05097c10 */ /* 0x002fca000a7fe4ff */
[----:B------:R1:W-:Y:S01]  /*5550*/  STL [R1+0x3d4], R9 ;  /* 0x0003d40901007387 */ /* 0x0003e20000100800 */
[----:B0-----:R-:W-:-:S05]  /*5560*/  IADD3 R10, P4, R8, UR12, RZ ;  /* 0x0000000c080a7c10 */ /* 0x001fca000ff9e0ff */
[----:B------:R0:W-:Y:S01]  /*5570*/  STL [R1+0x414], R10 ;  /* 0x0004140a01007387 */ /* 0x0001e20000100800 */
[----:B-1----:R-:W-:Y:S01]  /*5580*/  IADD3.X R9, R4, UR13, RZ, P3, !PT ;  /* 0x0000000d04097c10 */ /* 0x002fe20009ffe4ff */
[----:B------:R-:W-:Y:S01]  /*5590*/  UIADD3.64 UR12, UR36, 0x300, URZ ;  /* 0x00000300240c7897 */ /* 0x000fe2000fffe03f */
[----:B------:R-:W-:-:S03]  /*55a0*/  IADD3 R11, P3, R7, UR61, RZ ;  /* 0x0000003d070b7c10 */ /* 0x000fc6000ff7e0ff */
[----:B------:R1:W-:Y:S01]  /*55b0*/  STL [R1+0x3dc], R9 ;  /* 0x0003dc0901007387 */ /* 0x0003e20000100800 */
[----:B0-----:R-:W-:-:S03]  /*55c0*/  IADD3.X R10, R5, UR42, RZ, P2, !PT ;  /* 0x0000002a050a7c10 */ /* 0x001fc600097fe4ff */
[----:B------:R0:W-:Y:S04]  /*55d0*/  STL [R1+0x41c], R11 ;  /* 0x00041c0b01007387 */ /* 0x0001e80000100800 */
[----:B------:R2:W-:Y:S01]  /*55e0*/  STL [R1+0x3e4], R10 ;  /* 0x0003e40a01007387 */ /* 0x0005e20000100800 */
[----:B-1----:R-:W-:Y:S02]  /*55f0*/  IADD3 R9, P2, R8, UR61, RZ ;  /* 0x0000003d08097c10 */ /* 0x002fe4000ff5e0ff */
[----:B0-----:R-:W-:-:S03]  /*5600*/  IADD3.X R11, R4, UR42, RZ, P6, !PT ;  /* 0x0000002a040b7c10 */ /* 0x001fc6000b7fe4ff */
[----:B------:R0:W-:Y:S01]  /*5610*/  STL [R1+0x424], R9 ;  /* 0x0004240901007387 */ /* 0x0001e20000100800 */
[----:B------:R-:W-:Y:S01]  /*5620*/  UMOV UR42, UR4 ;  /* 0x00000004002a7c82 */ /* 0x000fe20008000000 */
[----:B--2---:R-:W-:Y:S02]  /*5630*/  IADD3 R10, P6, R7, UR14, RZ ;  /* 0x0000000e070a7c10 */ /* 0x004fe4000ffde0ff */
[----:B------:R1:W-:Y:S04]  /*5640*/  STL [R1+0x3f0], R11 ;  /* 0x0003f00b01007387 */ /* 0x0003e80000100800 */
[----:B------:R2:W-:Y:S01]  /*5650*/  STL [R1+0x42c], R10 ;  /* 0x00042c0a01007387 */ /* 0x0005e20000100800 */
[----:B0-----:R-:W-:Y:S02]  /*5660*/  IADD3.X R9, R5, UR43, RZ, P5, !PT ;  /* 0x0000002b05097c10 */ /* 0x001fe4000affe4ff */
[----:B-1----:R-:W-:-:S03]  /*5670*/  IADD3 R11, P5, R8, UR14, RZ ;  /* 0x0000000e080b7c10 */ /* 0x002fc6000ffbe0ff */
[----:B------:R0:W-:Y:S01]  /*5680*/  STL [R1+0x3f8], R9 ;  /* 0x0003f80901007387 */ /* 0x0001e20000100800 */
[----:B--2---:R-:W-:-:S03]  /*5690*/  IADD3.X R10, R4, UR43, RZ, P1, !PT ;  /* 0x0000002b040a7c10 */ /* 0x004fc60008ffe4ff */
[----:B------:R1:W-:Y:S01]  /*56a0*/  STL [R1+0x434], R11 ;  /* 0x0004340b01007387 */ /* 0x0003e20000100800 */
[----:B------:R-:W-:-:S03]  /*56b0*/  UMOV UR43, 0x80000020 ;  /* 0x80000020002b7882 */ /* 0x000fc60000000000 */
[----:B------:R2:W-:Y:S01]  /*56c0*/  STL [R1+0x400], R10 ;  /* 0x0004000a01007387 */ /* 0x0005e20000100800 */
[----:B0-----:R-:W-:Y:S02]  /*56d0*/  IADD3 R9, P1, R7, UR15, RZ ;  /* 0x0000000f07097c10 */ /* 0x001fe4000ff3e0ff */
[----:B-1----:R-:W-:-:S03]  /*56e0*/  IADD3.X R11, R5, UR46, RZ, P0, !PT ;  /* 0x0000002e050b7c10 */ /* 0x002fc600087fe4ff */
[----:B------:R0:W-:Y:S01]  /*56f0*/  STL [R1+0x43c], R9 ;  /* 0x00043c0901007387 */ /* 0x0001e20000100800 */
[----:B--2---:R-:W-:-:S03]  /*5700*/  IADD3 R10, P0, R8, UR15, RZ ;  /* 0x0000000f080a7c10 */ /* 0x004fc6000ff1e0ff */
[----:B------:R1:W-:Y:S04]  /*5710*/  STL [R1+0x408], R11 ;  /* 0x0004080b01007387 */ /* 0x0003e80000100800 */
[----:B------:R2:W-:Y:S01]  /*5720*/  STL [R1+0x444], R10 ;  /* 0x0004440a01007387 */ /* 0x0005e20000100800 */
[----:B0-----:R-:W-:Y:S02]  /*5730*/  IADD3.X R9, R4, UR46, RZ, P4, !PT ;  /* 0x0000002e04097c10 */ /* 0x001fe4000a7fe4ff */
[----:B-1----:R-:W-:-:S03]  /*5740*/  IADD3 R11, P4, R7, UR18, RZ ;  /* 0x00000012070b7c10 */ /* 0x002fc6000ff9e0ff */
[----:B------:R0:W-:Y:S01]  /*5750*/  STL [R1+0x410], R9 ;  /* 0x0004100901007387 */ /* 0x0001e20000100800 */
[----:B--2---:R-:W-:-:S03]  /*5760*/  IADD3.X R10, R5, UR47, RZ, P3, !PT ;  /* 0x0000002f050a7c10 */ /* 0x004fc60009ffe4ff */
[----:B------:R1:W-:Y:S04]  /*5770*/  STL [R1+0x44c], R11 ;  /* 0x00044c0b01007387 */ /* 0x0003e80000100800 */
        /* <DEDUP_REMOVED lines=92> */
[----:B-1----:R-:W-:-:S03]  /*5d40*/  IADD3.X R11, R5, UR59, RZ, P5, !PT ;  /* 0x0000003b050b7c10 */ /* 0x002fc6000affe4ff */
[----:B------:R0:W-:Y:S01]  /*5d50*/  STL [R1+0x4d0], R9 ;  /* 0x0004d00901007387 */ /* 0x0001e20000100800 */
[----:B--2---:R-:W-:-:S03]  /*5d60*/  IADD3.X R10, R4, UR59, RZ, P1, !PT ;  /* 0x0000003b040a7c10 */ /* 0x004fc60008ffe4ff */
        /* <DEDUP_REMOVED lines=8> */
[----:B0-----:R-:W-:-:S05]  /*5df0*/  IADD3.X R9, R4, UR41, RZ, P2, !PT ;  /* 0x0000002904097c10 */ /* 0x001fca00097fe4ff */
[----:B------:R1:W-:Y:S02]  /*5e00*/  STL [R1+0x500], R9 ;  /* 0x0005000901007387 */ /* 0x0003e40000100800 */
.L_x_2:
[----:B------:R-:W2:Y:S01]  /*5e10*/  LDL R191, [R1+0x500] ;  /* 0x0005000001bf7983 */ /* 0x000ea20000100800 */
[----:B0-----:R-:W0:Y:S03]  /*5e20*/  LDC R175, c[0x0][0x230] ;  /* 0x00008c00ffaf7b82 */ /* 0x001e260000000800 */
[----:B------:R-:W3:Y:S04]  /*5e30*/  LDL R14, [R1+0x504] ;  /* 0x00050400010e7983 */ /* 0x000ee80000100800 */
[----:B------:R-:W4:Y:S04]  /*5e40*/  LDL R190, [R1+0x4f8] ;  /* 0x0004f80001be7983 */ /* 0x000f280000100800 */
[----:B------:R-:W4:Y:S04]  /*5e50*/  LDL R165, [R1+0x4fc] ;  /* 0x0004fc0001a57983 */ /* 0x000f280000100800 */
[----:B------:R-:W4:Y:S04]  /*5e60*/  LDL R164, [R1+0x4f0] ;  /* 0x0004f00001a47983 */ /* 0x000f280000100800 */
[----:B------:R-:W4:Y:S04]  /*5e70*/  LDL R163, [R1+0x4f4] ;  /* 0x0004f40001a37983 */ /* 0x000f280000100800 */
[----:B------:R-:W4:Y:S01]  /*5e80*/  LDL R162, [R1+0x4e8] ;  /* 0x0004e80001a27983 */ /* 0x000f220000100800 */
[----:B0-----:R-:W-:-:S03]  /*5e90*/  IMAD R175, R6, -0x40, R175 ;  /* 0xffffffc006af7824 */ /* 0x001fc600078e02af */
[----:B------:R-:W4:Y:S01]  /*5ea0*/  LDL R15, [R1+0x4ec] ;  /* 0x0004ec00010f7983 */ /* 0x000f220000100800 */
[----:B------:R-:W-:Y:S02]  /*5eb0*/  PRMT R156, RZ, 0x7610, R156 ;  /* 0x00007610ff9c7816 */ /* 0x000fe4000000009c */
[C---:B------:R-:W-:Y:S01]  /*5ec0*/  ISETP.GT.AND P0, PT, R175.reuse, RZ, PT ;  /* 0x000000ffaf00720c */ /* 0x040fe20003f04270 */
[----:B------:R-:W-:Y:S01]  /*5ed0*/  STL [R1+0x5dc], R215 ;  /* 0x0005dcd701007387 */ /* 0x000fe20000100800 */
[C---:B------:R-:W-:Y:S02]  /*5ee0*/  ISETP.GT.AND P1, PT, R175.reuse, 0x1, PT ;  /* 0x00000001af00780c */ /* 0x040fe40003f24270 */
[----:B------:R-:W-:Y:S01]  /*5ef0*/  ISETP.GT.AND P2, PT, R175, 0x2, PT ;  /* 0x00000002af00780c */ /* 0x000fe20003f44270 */
[----:B------:R-:W-:Y:S01]  /*5f00*/  STL [R1+0x5d8], R216 ;  /* 0x0005d8d801007387 */ /* 0x000fe20000100800 */
[----:B------:R-:W-:-:S03]  /*5f10*/  PRMT R188, RZ, 0x7610, R188 ;  /* 0x00007610ffbc7816 */ /* 0x000fc600000000bc */
[----:B------:R-:W-:Y:S04]  /*5f20*/  STL [R1+0x5d4], R217 ;  /* 0x0005d4d901007387 */ /* 0x000fe80000100800 */
[----:B------:R-:W-:Y:S01]  /*5f30*/  STL [R1+0x5d0], R218 ;  /* 0x0005d0da01007387 */ /* 0x000fe20000100800 */
[----:B-1----:R-:W-:Y:S02]  /*5f40*/  @P0 IMAD.MOV.U32 R10, RZ, RZ, R7 ;  /* 0x000000ffff0a0224 */ /* 0x002fe400078e0007 */
[----:B------:R-:W-:Y:S01]  /*5f50*/  @P0 IMAD.MOV.U32 R11, RZ, RZ, R5 ;  /* 0x000000ffff0b0224 */ /* 0x000fe200078e0005 */
[----:B-----5:R-:W-:Y:S01]  /*5f60*/  STL [R1+0x58c], R3 ;  /* 0x00058c0301007387 */ /* 0x020fe20000100800 */
[----:B------:R-:W-:Y:S01]  /*5f70*/  PRMT R189, RZ, 0x7610, R189 ;  /* 0x00007610ffbd7816 */ /* 0x000fe200000000bd */
[----:B------:R-:W-:-:S02]  /*5f80*/  @P0 IMAD.MOV.U32 R9, RZ, RZ, R4 ;  /* 0x000000ffff090224 */ /* 0x000fc400078e0004 */
[----:B------:R-:W-:Y:S04]  /*5f90*/  STL [R1+0x588], R2 ;  /* 0x0005880201007387 */ /* 0x000fe80000100800 */
[----:B------:R-:W-:Y:S04]  /*5fa0*/  STL [R1+0x584], R0 ;  /* 0x0005840001007387 */ /* 0x000fe80000100800 */
[----:B------:R-:W-:Y:S04]  /*5fb0*/  STL [R1+0x594], R6 ;  /* 0x0005940601007387 */ /* 0x000fe80000100800 */
[----:B------:R-:W-:Y:S04]  /*5fc0*/  STL [R1+0x598], R4 ;  /* 0x0005980401007387 */ /* 0x000fe80000100800 */
[----:B------:R-:W-:Y:S04]  /*5fd0*/  STL [R1+0x59c], R8 ;  /* 0x00059c0801007387 */ /* 0x000fe80000100800 */
[----:B------:R-:W-:Y:S04]  /*5fe0*/  STL [R1+0x5a0], R7 ;  /* 0x0005a00701007387 */ /* 0x000fe80000100800 */
[----:B------:R0:W-:Y:S04]  /*5ff0*/  STL [R1+0x590], R5 ;  /* 0x0005900501007387 */ /* 0x0001e80000100800 */
[----:B------:R2:W4:Y:S01]  /*6000*/  @P0 LDG.E.U8 R156, desc[UR44][R10.64] ;  /* 0x0000002c0a9c0981 */ /* 0x000522000c1e1100 */
[----:B------:R-:W-:-:S03]  /*6010*/  PRMT R167, RZ, 0x7610, R167 ;  /* 0x00007610ffa77816 */ /* 0x000fc600000000a7 */
[----:B------:R-:W4:Y:S04]  /*6020*/  @P0 LDG.E.U8 R188, desc[UR44][R8.64] ;  /* 0x0000002c08bc0981 */ /* 0x000f28000c1e1100 */
[----:B0-----:R-:W4:Y:S04]  /*6030*/  LDL.LU R5, [R1+0x4e4] ;  /* 0x0004e40001057983 */ /* 0x001f280000300800 */
[----:B------:R-:W4:Y:S04]  /*6040*/  LDL R7, [R1+0x4dc] ;  /* 0x0004dc0001077983 */ /* 0x000f280000100800 */
[----:B------:R-:W4:Y:S01]  /*6050*/  LDL R8, [R1+0x4d8] ;  /* 0x0004d80001087983 */ /* 0x000f220000100800 */
[----:B------:R-:W-:Y:S01]  /*6060*/  PRMT R186, RZ, 0x7610, R186 ;  /* 0x00007610ffba7816 */ /* 0x000fe200000000ba */
[----:B--2---:R-:W-:-:S02]  /*6070*/  @P1 IMAD.MOV.U32 R11, RZ, RZ, R191 ;  /* 0x000000ffff0b1224 */ /* 0x004fc400078e00bf */
[----:B---3--:R-:W-:Y:S02]  /*6080*/  @P1 IMAD.MOV.U32 R10, RZ, RZ, R14 ;  /* 0x000000ffff0a1224 */ /* 0x008fe400078e000e */
[----:B------:R-:W2:Y:S04]  /*6090*/  LDL R14, [R1+0x4e0] ;  /* 0x0004e000010e7983 */ /* 0x000ea80000100800 */
[----:B------:R4:W3:Y:S02]  /*60a0*/  @P1 LDG.E.U8 R189, desc[UR44][R10.64] ;  /* 0x0000002c0abd1981 */ /* 0x0008e4000c1e1100 */
[----:B----4-:R-:W-:Y:S02]  /*60b0*/  @P1 IMAD.MOV.U32 R10, RZ, RZ, R165 ;  /* 0x000000ffff0a1224 */ /* 0x010fe400078e00a5 */
[----:B------:R-:W-:Y:S01]  /*60c0*/  @P1 IMAD.MOV.U32 R11, RZ, RZ, R190 ;  /* 0x000000ffff0b1224 */ /* 0x000fe200078e00be */
[----:B------:R-:W4:Y:S04]  /*60d0*/  LDL R165, [R1+0x4d0] ;  /* 0x0004d00001a57983 */ /* 0x000f280000100800 */
[----:B------:R0:W3:Y:S02]  /*60e0*/  @P1 LDG.E.U8 R167, desc[UR44][R10.64] ;  /* 0x0000002c0aa71981 */ /* 0x0000e4000c1e1100 */
[----:B0-----:R-:W-:-:S02]  /*60f0*/  @P2 IMAD.MOV.U32 R10, RZ, RZ, R163 ;  /* 0x000000ffff0a2224 */ /* 0x001fc400078e00a3 */
[----:B------:R-:W-:Y:S01]  /*6100*/  @P2 IMAD.MOV.U32 R11, RZ, RZ, R164 ;  /* 0x000000ffff0b2224 */ /* 0x000fe200078e00a4 */
[----:B------:R-:W3:Y:S04]  /*6110*/  LDL R163, [R1+0x4c8] ;  /* 0x0004c80001a37983 */ /* 0x000ee80000100800 */
[----:B------:R-:W3:Y:S04]  /*6120*/  LDL R164, [R1+0x4d4] ;  /* 0x0004d40001a47983 */ /* 0x000ee80000100800 */
[----:B------:R0:W3:Y:S02]  /*6130*/  @P2 LDG.E.U8 R186, desc[UR44][R10.64] ;  /* 0x0000002c0aba2981 */ /* 0x0000e4000c1e1100 */
[----:B0-----:R-:W-:-:S02]  /*6140*/  @P2 IMAD.MOV.U32 R11, RZ, RZ, R162 ;  /* 0x000000ffff0b2224 */ /* 0x001fc400078e00a2 */
[----:B------:R-:W3:Y:S01]  /*6150*/  LDL R162, [R1+0x4cc] ;  /* 0x0004cc0001a27983 */ /* 0x000ee20000100800 */
[C---:B------:R-:W-:Y:S01]  /*6160*/  ISETP.GT.AND P0, PT, R175.reuse, 0x3, PT ;  /* 0x00000003af00780c */ /* 0x040fe20003f04270 */
[----:B------:R-:W-:Y:S01]  /*6170*/  @P2 IMAD.MOV.U32 R10, RZ, RZ, R15 ;  /* 0x000000ffff0a2224 */ /* 0x000fe200078e000f */
[----:B------:R-:W-:Y:S02]  /*6180*/  PRMT R23, RZ, 0x7610, R23 ;  /* 0x00007610ff177816 */ /* 0x000fe40000000017 */
[----:B------:R-:W-:Y:S02]  /*6190*/  ISETP.GT.AND P1, PT, R175, 0x4, PT ;  /* 0x00000004af00780c */ /* 0x000fe40003f24270 */
[----:B------:R-:W-:Y:S02]  /*61a0*/  PRMT R187, RZ, 0x7610, R187 ;  /* 0x00007610ffbb7816 */ /* 0x000fe400000000bb */
[----:B------:R0:W3:Y:S01]  /*61b0*/  @P2 LDG.E.U8 R23, desc[UR44][R10.64] ;  /* 0x0000002c0a172981 */ /* 0x0000e2000c1e1100 */
[----:B------:R-:W-:-:S02]  /*61c0*/  PRMT R185, RZ, 0x7610, R185 ;  /* 0x00007610ffb97816 */ /* 0x000fc400000000b9 */
[----:B------:R-:W-:Y:S02]  /*61d0*/  PRMT R166, RZ, 0x7610, R166 ;  /* 0x00007610ffa67816 */ /* 0x000fe400000000a6 */
[----:B0-----:R-:W-:Y:S01]  /*61e0*/  @P0 IMAD.MOV.U32 R10, RZ, RZ, R5 ;  /* 0x000000ffff0a0224 */ /* 0x001fe200078e0005 */
[----:B------:R-:W-:Y:S04]  /*61f0*/  STL [R1+0x5a4], R5 ;  /* 0x0005a40501007387 */ /* 0x000fe80000100800 */
[----:B------:R-:W3:Y:S01]  /*6200*/  LDL R15, [R1+0x4c0] ;  /* 0x0004c000010f7983 */ /* 0x000ee20000100800 */
[----:B--2---:R-:W-:Y:S01]  /*6210*/  @P0 IMAD.MOV.U32 R11, RZ, RZ, R14 ;  /* 0x000000ffff0b0224 */ /* 0x004fe200078e000e */
[----:B------:R-:W-:Y:S02]  /*6220*/  ISETP.GT.AND P2, PT, R175, 0x5, PT ;  /* 0x00000005af00780c */ /* 0x000fe40003f44270 */
[----:B------:R-:W2:Y:S04]  /*6230*/  LDL R14, [R1+0x4c4] ;  /* 0x0004c400010e7983 */ /* 0x000ea80000100800 */
[----:B------:R0:W2:Y:S01]  /*6240*/  @P0 LDG.E.U8 R187, desc[UR44][R10.64] ;  /* 0x0000002c0abb0981 */ /* 0x0000a2000c1e1100 */
[----:B------:R-:W-:-:S02]  /*6250*/  PRMT R18, RZ, 0x7610, R18 ;  /* 0x00007610ff127816 */ /* 0x000fc40000000012 */
[----:B------:R-:W-:Y:S01]  /*6260*/  PRMT R161, RZ, 0x7610, R161 ;  /* 0x00007610ffa17816 */ /* 0x000fe200000000a1 */
[----:B------:R-:W2:Y:S01]  /*6270*/  LDL R191, [R1+0x3f8] ;  /* 0x0003f80001bf7983 */ /* 0x000ea20000100800 */
[----:B------:R-:W-:Y:S02]  /*6280*/  PRMT R172, RZ, 0x7610, R172 ;  /* 0x00007610ffac7816 */ /* 0x000fe400000000ac */
[----:B------:R-:W-:Y:S01]  /*6290*/  PRMT R176, RZ, 0x7610, R176 ;  /* 0x00007610ffb07816 */ /* 0x000fe200000000b0 */
[----:B------:R-:W2:Y:S01]  /*62a0*/  LDL R190, [R1+0x3fc] ;  /* 0x0003fc0001be7983 */ /* 0x000ea20000100800 */
[----:B0-----:R-:W-:Y:S02]  /*62b0*/  @P0 IMAD.MOV.U32 R10, RZ, RZ, R7 ;  /* 0x000000ffff0a0224 */ /* 0x001fe400078e0007 */
[----:B------:R-:W-:Y:S01]  /*62c0*/  @P0 IMAD.MOV.U32 R11, RZ, RZ, R8 ;  /* 0x000000ffff0b0224 */ /* 0x000fe200078e0008 */
[----:B------:R-:W2:Y:S04]  /*62d0*/  LDL R7, [R1+0x4bc] ;  /* 0x0004bc0001077983 */ /* 0x000ea80000100800 */
[----:B------:R-:W2:Y:S04]  /*62e0*/  LDL R8, [R1+0x4b8] ;  /* 0x0004b80001087983 */ /* 0x000ea80000100800 */
[----:B------:R4:W2:Y:S02]  /*62f0*/  @P0 LDG.E.U8 R185, desc[UR44][R10.64] ;  /* 0x0000002c0ab90981 */ /* 0x0008a4000c1e1100 */
[----:B----4-:R-:W-:-:S02]  /*6300*/  @P1 IMAD.MOV.U32 R11, RZ, RZ, R165 ;  /* 0x000000ffff0b1224 */ /* 0x010fc400078e00a5 */
[----:B---3--:R-:W-:Y:S01]  /*6310*/  @P1 IMAD.MOV.U32 R10, RZ, RZ, R164 ;  /* 0x000000ffff0a1224 */ /* 0x008fe200078e00a4 */
[----:B------:R-:W3:Y:S04]  /*6320*/  LDL R165, [R1+0x4b0] ;  /* 0x0004b00001a57983 */ /* 0x000ee80000100800 */
[----:B------:R-:W4:Y:S04]  /*6330*/  LDL R164, [R1+0x4b4] ;  /* 0x0004b40001a47983 */ /* 0x000f280000100800 */
[----:B------:R0:W4:Y:S02]  /*6340*/  @P1 LDG.E.U8 R166, desc[UR44][R10.64] ;  /* 0x0000002c0aa61981 */ /* 0x000124000c1e1100 */
[----:B0-----:R-:W-:-:S02]  /*6350*/  @P1 IMAD.MOV.U32 R10, RZ, RZ, R162 ;  /* 0x000000ffff0a1224 */ /* 0x001fc400078e00a2 */
[----:B------:R-:W-:Y:S01]  /*6360*/  @P1 IMAD.MOV.U32 R11, RZ, RZ, R163 ;  /* 0x000000ffff0b1224 */ /* 0x000fe200078e00a3 */
[----:B------:R-:W4:Y:S04]  /*6370*/  LDL R162, [R1+0x4ac] ;  /* 0x0004ac0001a27983 */ /* 0x000f280000100800 */
[----:B------:R-:W4:Y:S01]  /*6380*/  LDL R163, [R1+0x4a8] ;  /* 0x0004a80001a37983 */ /* 0x000f220000100800 */
[----:B------:R-:W-:-:S03]  /*6390*/  ISETP.GT.AND P0, PT, R175, 0x6, PT ;  /* 0x00000006af00780c */ /* 0x000fc60003f04270 */
[----:B------:R0:W4:Y:S02]  /*63a0*/  @P1 LDG.E.U8 R18, desc[UR44][R10.64] ;  /* 0x0000002c0a121981 */ /* 0x000124000c1e1100 */
[----:B0-----:R-:W-:Y:S02]  /*63b0*/  @P2 IMAD.MOV.U32 R11, RZ, RZ, R15 ;  /* 0x000000ffff0b2224 */ /* 0x001fe400078e000f */
[----:B------:R-:W4:Y:S01]  /*63c0*/  LDL R15, [R1+0x4a0] ;  /* 0x0004a000010f7983 */ /* 0x000f220000100800 */
[----:B--2---:R-:W-:-:S03]  /*63d0*/  @P2 IMAD.MOV.U32 R10, RZ, RZ, R14 ;  /* 0x000000ffff0a2224 */ /* 0x004fc600078e000e */
[----:B------:R-:W2:Y:S04]  /*63e0*/  LDL R14, [R1+0x4a4] ;  /* 0x0004a400010e7983 */ /* 0x000ea80000100800 */
[----:B------:R0:W2:Y:S02]  /*63f0*/  @P2 LDG.E.U8 R161, desc[UR44][R10.64] ;  /* 0x0000002c0aa12981 */ /* 0x0000a4000c1e1100 */
[----:B0-----:R-:W-:Y:S02]  /*6400*/  @P2 IMAD.MOV.U32 R10, RZ, RZ, R7 ;  /* 0x000000ffff0a2224 */ /* 0x001fe400078e0007 */
[----:B------:R-:W2:Y:S01]  /*6410*/  LDL R7, [R1+0x49c] ;  /* 0x00049c0001077983 */ /* 0x000ea20000100800 */
[----:B------:R-:W-:-:S03]  /*6420*/  @P2 IMAD.MOV.U32 R11, RZ, RZ, R8 ;  /* 0x000000ffff0b2224 */ /* 0x000fc600078e0008 */
[----:B------:R-:W2:Y:S04]  /*6430*/  LDL R8, [R1+0x498] ;  /* 0x0004980001087983 */ /* 0x000ea80000100800 */
[----:B------:R3:W2:Y:S02]  /*6440*/  @P2 LDG.E.U8 R172, desc[UR44][R10.64] ;  /* 0x0000002c0aac2981 */ /* 0x0006a4000c1e1100 */
[----:B---3--:R-:W-:Y:S02]  /*6450*/  @P0 IMAD.MOV.U32 R11, RZ, RZ, R165 ;  /* 0x000000ffff0b0224 */ /* 0x008fe400078e00a5 */
[----:B------:R-:W3:Y:S01]  /*6460*/  LDL R165, [R1+0x490] ;  /* 0x0004900001a57983 */ /* 0x000ee20000100800 */
[----:B----4-:R-:W-:-:S03]  /*6470*/  @P0 IMAD.MOV.U32 R10, RZ, RZ, R164 ;  /* 0x000000ffff0a0224 */ /* 0x010fc600078e00a4 */
[----:B------:R-:W4:Y:S04]  /*6480*/  LDL R164, [R1+0x494] ;  /* 0x0004940001a47983 */ /* 0x000f280000100800 */
[----:B------:R0:W4:Y:S02]  /*6490*/  @P0 LDG.E.U8 R176, desc[UR44][R10.64] ;  /* 0x0000002c0ab00981 */ /* 0x000124000c1e1100 */
[----:B0-----:R-:W-:Y:S02]  /*64a0*/  @P0 IMAD.MOV.U32 R10, RZ, RZ, R162 ;  /* 0x000000ffff0a0224 */ /* 0x001fe400078e00a2 */
[----:B------:R-:W4:Y:S01]  /*64b0*/  LDL R162, [R1+0x48c] ;  /* 0x00048c0001a27983 */ /* 0x000f220000100800 */
[----:B------:R-:W-:-:S03]  /*64c0*/  @P0 IMAD.MOV.U32 R11, RZ, RZ, R163 ;  /* 0x000000ffff0b0224 */ /* 0x000fc600078e00a3 */
[----:B------:R-:W4:Y:S01]  /*64d0*/  LDL R163, [R1+0x488] ;  /* 0x0004880001a37983 */ /* 0x000f220000100800 */
[C---:B------:R-:W-:Y:S02]  /*64e0*/  ISETP.GT.AND P1, PT, R175.reuse, 0x7, PT ;  /* 0x00000007af00780c */ /* 0x040fe40003f24270 */
[----:B------:R-:W-:Y:S02]  /*64f0*/  PRMT R13, RZ, 0x7610, R13 ;  /* 0x00007610ff0d7816 */ /* 0x000fe4000000000d */
[----:B------:R-:W-:Y:S02]  /*6500*/  ISETP.GT.AND P2, PT, R175, 0x8, PT ;  /* 0x00000008af00780c */ /* 0x000fe40003f44270 */
[----:B------:R-:W-:Y:S02]  /*6510*/  PRMT R184, RZ, 0x7610, R184 ;  /* 0x00007610ffb87816 */ /* 0x000fe400000000b8 */
[----:B------:R0:W4:Y:S01]  /*6520*/  @P0 LDG.E.U8 R13, desc[UR44][R10.64] ;  /* 0x0000002c0a0d0981 */ /* 0x000122000c1e1100 */
[----:B------:R-:W-:-:S04]  /*6530*/  PRMT R183, RZ, 0x7610, R183 ;  /* 0x00007610ffb77816 */ /* 0x000fc800000000b7 */
[----:B0-----:R-:W-:Y:S02]  /*6540*/  @P1 IMAD.MOV.U32 R11, RZ, RZ, R15 ;  /* 0x000000ffff0b1224 */ /* 0x001fe400078e000f */
[----:B------:R-:W4:Y:S01]  /*6550*/  LDL R15, [R1+0x480] ;  /* 0x00048000010f7983 */ /* 0x000f220000100800 */
[----:B------:R-:W-:Y:S01]  /*6560*/  PRMT R168, RZ, 0x7610, R168 ;  /* 0x00007610ffa87816 */ /* 0x000fe200000000a8 */
[----:B--2---:R-:W-:Y:S02]  /*6570*/  @P1 IMAD.MOV.U32 R10, RZ, RZ, R14 ;  /* 0x000000ffff0a1224 */ /* 0x004fe400078e000e */
[----:B------:R-:W2:Y:S04]  /*6580*/  LDL R14, [R1+0x484] ;  /* 0x00048400010e7983 */ /* 0x000ea80000100800 */
[----:B------:R0:W2:Y:S02]  /*6590*/  @P1 LDG.E.U8 R184, desc[UR44][R10.64] ;  /* 0x0000002c0ab81981 */ /* 0x0000a4000c1e1100 */
[----:B0-----:R-:W-:-:S02]  /*65a0*/  @P1 IMAD.MOV.U32 R10, RZ, RZ, R7 ;  /* 0x000000ffff0a1224 */ /* 0x001fc400078e0007 */
        /* <DEDUP_REMOVED lines=86> */
[----:B------:R0:W3:Y:S02]  /*6b10*/  @P2 LDG.E.U8 R21, desc[UR44][R10.64] ;  /* 0x0000002c0a152981 */ /* 0x0000e4000c1e1100 */
[----:B0-----:R-:W-:Y:S02]  /*6b20*/  @P2 IMAD.MOV.U32 R10, RZ, RZ, R162 ;  /* 0x000000ffff0a2224 */ /* 0x001fe400078e00a2 */
[----:B------:R-:W4:Y:S01]  /*6b30*/  LDL R162, [R1+0x414] ;  /* 0x0004140001a27983 */ /* 0x000f220000100800 */
[----:B------:R-:W-:-:S03]  /*6b40*/  @P2 IMAD.MOV.U32 R11, RZ, RZ, R163 ;  /* 0x000000ffff0b2224 */ /* 0x000fc600078e00a3 */
[----:B------:R-:W3:Y:S01]  /*6b50*/  LDL R163, [R1+0x410] ;  /* 0x0004100001a37983 */ /* 0x000ee20000100800 */
[C---:B------:R-:W-:Y:S02]  /*6b60*/  ISETP.GT.AND P0, PT, R175.reuse, 0xf, PT ;  /* 0x0000000faf00780c */ /* 0x040fe40003f04270 */
[----:B------:R-:W-:Y:S02]  /*6b70*/  PRMT R16, RZ, 0x7610, R16 ;  /* 0x00007610ff107816 */ /* 0x000fe40000000010 */
[----:B------:R-:W-:-:S04]  /*6b80*/  ISETP.GT.AND P1, PT, R175, 0x10, PT ;  /* 0x00000010af00780c */ /* 0x000fc80003f24270 */
[----:B------:R0:W3:Y:S01]  /*6b90*/  @P2 LDG.E.U8 R16, desc[UR44][R10.64] ;  /* 0x0000002c0a102981 */ /* 0x0000e2000c1e1100 */
[----:B------:R-:W-:Y:S02]  /*6ba0*/  PRMT R180, RZ, 0x7610, R180 ;  /* 0x00007610ffb47816 */ /* 0x000fe400000000b4 */
[----:B------:R-:W-:Y:S02]  /*6bb0*/  PRMT R170, RZ, 0x7610, R170 ;  /* 0x00007610ffaa7816 */ /* 0x000fe400000000aa */
[----:B0-----:R-:W-:Y:S02]  /*6bc0*/  @P0 IMAD.MOV.U32 R11, RZ, RZ, R15 ;  /* 0x000000ffff0b0224 */ /* 0x001fe400078e000f */
[----:B--2---:R-:W-:-:S05]  /*6bd0*/  @P0 IMAD.MOV.U32 R10, RZ, RZ, R14 ;  /* 0x000000ffff0a0224 */ /* 0x004fca00078e000e */
[----:B------:R0:W2:Y:S01]  /*6be0*/  @P0 LDG.E.U8 R180, desc[UR44][R10.64] ;  /* 0x0000002c0ab40981 */ /* 0x0000a2000c1e1100 */
[----:B------:R-:W-:-:S03]  /*6bf0*/  @P0 IMAD.MOV.U32 R14, RZ, RZ, R7 ;  /* 0x000000ffff0e0224 */ /* 0x000fc600078e0007 */
[----:B------:R-:W2:Y:S01]  /*6c00*/  LDL R7, [R1+0x404] ;  /* 0x0004040001077983 */ /* 0x000ea20000100800 */
[----:B------:R-:W-:-:S03]  /*6c10*/  @P0 IMAD.MOV.U32 R15, RZ, RZ, R8 ;  /* 0x000000ffff0f0224 */ /* 0x000fc600078e0008 */
[----:B------:R-:W2:Y:S01]  /*6c20*/  LDL R8, [R1+0x400] ;  /* 0x0004000001087983 */ /* 0x000ea20000100800 */
[----:B0-----:R-:W-:-:S03]  /*6c30*/  PRMT R11, RZ, 0x7610, R11 ;  /* 0x00007610ff0b7816 */ /* 0x001fc6000000000b */
[----:B------:R4:W2:Y:S02]  /*6c40*/  @P0 LDG.E.U8 R170, desc[UR44][R14.64] ;  /* 0x0000002c0eaa0981 */ /* 0x0008a4000c1e1100 */
[----:B----4-:R-:W-:Y:S02]  /*6c50*/  @P1 IMAD.MOV.U32 R14, RZ, RZ, R162 ;  /* 0x000000ffff0e1224 */ /* 0x010fe400078e00a2 */
[----:B---3--:R-:W-:Y:S01]  /*6c60*/  @P1 IMAD.MOV.U32 R15, RZ, RZ, R163 ;  /* 0x000000ffff0f1224 */ /* 0x008fe200078e00a3 */
[----:B------:R-:W-:Y:S01]  /*6c70*/  ISETP.GT.AND P2, PT, R175, 0x11, PT ;  /* 0x00000011af00780c */ /* 0x000fe20003f44270 */
[----:B------:R-:W3:Y:S04]  /*6c80*/  LDL R163, [R1+0x3f0] ;  /* 0x0003f00001a37983 */ /* 0x000ee80000100800 */
[----:B------:R0:W4:Y:S01]  /*6c90*/  @P1 LDG.E.U8 R11, desc[UR44][R14.64] ;  /* 0x0000002c0e0b1981 */ /* 0x000122000c1e1100 */
[----:B------:R-:W-:-:S02]  /*6ca0*/  PRMT R153, RZ, 0x7610, R153 ;  /* 0x00007610ff997816 */ /* 0x000fc40000000099 */
[----:B------:R-:W-:Y:S01]  /*6cb0*/  PRMT R158, RZ, 0x7610, R158 ;  /* 0x00007610ff9e7816 */ /* 0x000fe2000000009e */
[----:B------:R-:W3:Y:S01]  /*6cc0*/  LDL R162, [R1+0x3f4] ;  /* 0x0003f40001a27983 */ /* 0x000ee20000100800 */
[----:B0-----:R-:W-:Y:S02]  /*6cd0*/  @P1 IMAD.MOV.U32 R14, RZ, RZ, R164 ;  /* 0x000000ffff0e1224 */ /* 0x001fe400078e00a4 */
[----:B------:R-:W-:Y:S01]  /*6ce0*/  @P1 IMAD.MOV.U32 R15, RZ, RZ, R165 ;  /* 0x000000ffff0f1224 */ /* 0x000fe200078e00a5 */
[----:B------:R-:W4:Y:S04]  /*6cf0*/  LDL R164, [R1+0x3e8] ;  /* 0x0003e80001a47983 */ /* 0x000f280000100800 */
[----:B------:R-:W4:Y:S04]  /*6d00*/  LDL R165, [R1+0x3e4] ;  /* 0x0003e40001a57983 */ /* 0x000f280000100800 */
[----:B------:R2:W3:Y:S01]  /*6d10*/  @P1 LDG.E.U8 R153, desc[UR44][R14.64] ;  /* 0x0000002c0e991981 */ /* 0x0004e2000c1e1100 */
[----:B------:R-:W-:-:S02]  /*6d20*/  ISETP.GT.AND P0, PT, R175, 0x12, PT ;  /* 0x00000012af00780c */ /* 0x000fc40003f04270 */
[----:B------:R-:W-:Y:S01]  /*6d30*/  PRMT R179, RZ, 0x7610, R179 ;  /* 0x00007610ffb37816 */ /* 0x000fe200000000b3 */
[----:B--2---:R-:W-:Y:S02]  /*6d40*/  @P2 IMAD.MOV.U32 R14, RZ, RZ, R7 ;  /* 0x000000ffff0e2224 */ /* 0x004fe400078e0007 */
[----:B------:R-:W2:Y:S01]  /*6d50*/  LDL R7, [R1+0x3d8] ;  /* 0x0003d80001077983 */ /* 0x000ea20000100800 */
[----:B------:R-:W-:-:S03]  /*6d60*/  @P2 IMAD.MOV.U32 R15, RZ, RZ, R8 ;  /* 0x000000ffff0f2224 */ /* 0x000fc600078e0008 */
[----:B------:R-:W2:Y:S04]  /*6d70*/  LDL R8, [R1+0x3d4] ;  /* 0x0003d40001087983 */ /* 0x000ea80000100800 */
[----:B------:R0:W2:Y:S02]  /*6d80*/  @P2 LDG.E.U8 R158, desc[UR44][R14.64] ;  /* 0x0000002c0e9e2981 */ /* 0x0000a4000c1e1100 */
[----:B0-----:R-:W-:Y:S02]  /*6d90*/  @P2 IMAD.MOV.U32 R14, RZ, RZ, R190 ;  /* 0x000000ffff0e2224 */ /* 0x001fe400078e00be */
[----:B------:R-:W-:Y:S01]  /*6da0*/  @P2 IMAD.MOV.U32 R15, RZ, RZ, R191 ;  /* 0x000000ffff0f2224 */ /* 0x000fe200078e00bf */
[----:B------:R-:W2:Y:S04]  /*6db0*/  LDL R190, [R1+0x3c8] ;  /* 0x0003c80001be7983 */ /* 0x000ea80000100800 */
[----:B------:R0:W2:Y:S04]  /*6dc0*/  @P2 LDG.E.U8 R179, desc[UR44][R14.64] ;  /* 0x0000002c0eb32981 */ /* 0x0000a8000c1e1100 */
[----:B------:R-:W2:Y:S01]  /*6dd0*/  LDL R191, [R1+0x3c4] ;  /* 0x0003c40001bf7983 */ /* 0x000ea20000100800 */
[----:B0-----:R-:W-:-:S06]  /*6de0*/  PRMT R15, RZ, 0x7610, R15 ;  /* 0x00007610ff0f7816 */ /* 0x001fcc000000000f */
[----:B----4-:R-:W4:Y:S04]  /*6df0*/  @P0 LDG.E.U8 R15, desc[UR44][R164.64] ;  /* 0x0000002ca40f0981 */ /* 0x010f28000c1e1100 */
[----:B------:R-:W4:Y:S04]  /*6e00*/  LDL R164, [R1+0x3dc] ;  /* 0x0003dc0001a47983 */ /* 0x000f280000100800 */
[----:B------:R-:W4:Y:S01]  /*6e10*/  LDL R165, [R1+0x3e0] ;  /* 0x0003e00001a57983 */ /* 0x000f220000100800 */
[----:B------:R-:W-:Y:S02]  /*6e20*/  ISETP.GT.AND P1, PT, R175, 0x13, PT ;  /* 0x00000013af00780c */ /* 0x000fe40003f24270 */
[----:B------:R-:W-:-:S06]  /*6e30*/  PRMT R20, RZ, 0x7610, R20 ;  /* 0x00007610ff147816 */ /* 0x000fcc0000000014 */
[----:B---3--:R0:W3:Y:S01]  /*6e40*/  @P0 LDG.E.U8 R20, desc[UR44][R162.64] ;  /* 0x0000002ca2140981 */ /* 0x0080e2000c1e1100 */
[----:B------:R-:W-:Y:S02]  /*6e50*/  ISETP.GT.AND P2, PT, R175, 0x14, PT ;  /* 0x00000014af00780c */ /* 0x000fe40003f44270 */
[----:B------:R-:W-:Y:S02]  /*6e60*/  PRMT R171, RZ, 0x7610, R171 ;  /* 0x00007610ffab7816 */ /* 0x000fe400000000ab */
[----:B0-----:R-:W-:Y:S02]  /*6e70*/  PRMT R163, RZ, 0x7610, R163 ;  /* 0x00007610ffa37816 */ /* 0x001fe400000000a3 */
[----:B------:R-:W-:-:S07]  /*6e80*/  PRMT R152, RZ, 0x7610, R152 ;  /* 0x00007610ff987816 */ /* 0x000fce0000000098 */
[----:B--2---:R-:W2:Y:S04]  /*6e90*/  @P2 LDG.E.U8 R152, desc[UR44][R190.64] ;  /* 0x0000002cbe982981 */ /* 0x004ea8000c1e1100 */
[----:B------:R-:W3:Y:S04]  /*6ea0*/  LDL R190, [R1+0x3bc] ;  /* 0x0003bc0001be7983 */ /* 0x000ee80000100800 */
[----:B------:R-:W3:Y:S01]  /*6eb0*/  LDL R191, [R1+0x3c0] ;  /* 0x0003c00001bf7983 */ /* 0x000ee20000100800 */
[----:B----4-:R-:W-:-:S04]  /*6ec0*/  @P1 LOP3.LUT R165, R165, R164, RZ, 0x3c, !PT ;  /* 0x000000a4a5a51212 */ /* 0x010fc800078e3cff */
[----:B------:R-:W-:-:S04]  /*6ed0*/  @P1 LOP3.LUT R164, R165, R164, RZ, 0x3c, !PT ;  /* 0x000000a4a5a41212 */ /* 0x000fc800078e3cff */
[----:B------:R-:W-:-:S05]  /*6ee0*/  @P1 LOP3.LUT R165, R165, R164, RZ, 0x3c, !PT ;  /* 0x000000a4a5a51212 */ /* 0x000fca00078e3cff */
[----:B------:R0:W4:Y:S02]  /*6ef0*/  @P1 LDG.E.U8 R163, desc[UR44][R164.64] ;  /* 0x0000002ca4a31981 */ /* 0x000124000c1e1100 */
[----:B0-----:R-:W-:Y:S02]  /*6f00*/  @P1 IMAD.MOV.U32 R164, RZ, RZ, R7 ;  /* 0x000000ffffa41224 */ /* 0x001fe400078e0007 */
[----:B------:R-:W-:Y:S01]  /*6f10*/  @P1 IMAD.MOV.U32 R165, RZ, RZ, R8 ;  /* 0x000000ffffa51224 */ /* 0x000fe200078e0008 */
[----:B------:R-:W-:Y:S01]  /*6f20*/  ISETP.GT.AND P0, PT, R175, 0x15, PT ;  /* 0x00000015af00780c */ /* 0x000fe20003f04270 */
[----:B------:R-:W2:Y:S04]  /*6f30*/  LDL R8, [R1+0x3ac] ;  /* 0x0003ac0001087983 */ /* 0x000ea80000100800 */
[----:B------:R0:W4:Y:S01]  /*6f40*/  @P1 LDG.E.U8 R171, desc[UR44][R164.64] ;  /* 0x0000002ca4ab1981 */ /* 0x000122000c1e1100 */
[----:B------:R-:W-:-:S03]  /*6f50*/  PRMT R10, RZ, 0x7610, R10 ;  /* 0x00007610ff0a7816 */ /* 0x000fc6000000000a */
[----:B------:R-:W2:Y:S04]  /*6f60*/  LDL R7, [R1+0x3b0] ;  /* 0x0003b00001077983 */ /* 0x000ea80000100800 */
[----:B------:R-:W0:Y:S04]  /*6f70*/  LDL R164, [R1+0x3cc] ;  /* 0x0003cc0001a47983 */ /* 0x000e280000100800 */
[----:B------:R-:W0:Y:S01]  /*6f80*/  LDL R165, [R1+0x3d0] ;  /* 0x0003d00001a57983 */ /* 0x000e220000100800 */
[----:B---3--:R-:W-:-:S04]  /*6f90*/  @P0 LOP3.LUT R191, R191, R190, RZ, 0x3c, !PT ;  /* 0x000000bebfbf0212 */ /* 0x008fc800078e3cff */
[----:B------:R-:W-:-:S04]  /*6fa0*/  @P0 LOP3.LUT R190, R191, R190, RZ, 0x3c, !PT ;  /* 0x000000bebfbe0212 */ /* 0x000fc800078e3cff */
[----:B------:R-:W-:Y:S02]  /*6fb0*/  @P0 LOP3.LUT R191, R191, R190, RZ, 0x3c, !PT ;  /* 0x000000bebfbf0212 */ /* 0x000fe400078e3cff */
[----:B0-----:R-:W-:-:S04]  /*6fc0*/  @P2 LOP3.LUT R165, R165, R164, RZ, 0x3c, !PT ;  /* 0x000000a4a5a52212 */ /* 0x001fc800078e3cff */
[----:B------:R-:W-:-:S04]  /*6fd0*/  @P2 LOP3.LUT R164, R165, R164, RZ, 0x3c, !PT ;  /* 0x000000a4a5a42212 */ /* 0x000fc800078e3cff */
[----:B------:R-:W-:-:S05]  /*6fe0*/  @P2 LOP3.LUT R165, R165, R164, RZ, 0x3c, !PT ;  /* 0x000000a4a5a52212 */ /* 0x000fca00078e3cff */
[----:B------:R0:W3:Y:S02]  /*6ff0*/  @P2 LDG.E.U8 R10, desc[UR44][R164.64] ;  /* 0x0000002ca40a2981 */ /* 0x0000e4000c1e1100 */
[----:B0-----:R-:W-:-:S06]  /*7000*/  PRMT R164, RZ, 0x7610, R164 ;  /* 0x00007610ffa47816 */ /* 0x001fcc00000000a4 */
[----:B------:R0:W3:Y:S04]  /*7010*/  @P0 LDG.E.U8 R164, desc[UR44][R190.64] ;  /* 0x0000002cbea40981 */ /* 0x0000e8000c1e1100 */
[----:B------:R-:W0:Y:S04]  /*7020*/  LDL R190, [R1+0x3b4] ;  /* 0x0003b40001be7983 */ /* 0x000e280000100800 */
[----:B------:R-:W0:Y:S01]  /*7030*/  LDL R191, [R1+0x3b8] ;  /* 0x0003b80001bf7983 */ /* 0x000e220000100800 */
[----:B------:R-:W-:Y:S02]  /*7040*/  ISETP.GT.AND P1, PT, R175, 0x16, PT ;  /* 0x00000016af00780c */ /* 0x000fe40003f24270 */
[----:B------:R-:W-:-:S02]  /*7050*/  PRMT R178, RZ, 0x7610, R178 ;  /* 0x00007610ffb27816 */ /* 0x000fc400000000b2 */
[----:B------:R-:W-:Y:S02]  /*7060*/  PRMT R19, RZ, 0x7610, R19 ;  /* 0x00007610ff137816 */ /* 0x000fe40000000013 */
[----:B0-----:R-:W-:-:S04]  /*7070*/  @P0 LOP3.LUT R191, R191, R190, RZ, 0x3c, !PT ;  /* 0x000000bebfbf0212 */ /* 0x001fc800078e3cff */
[----:B------:R-:W-:-:S04]  /*7080*/  @P0 LOP3.LUT R190, R191, R190, RZ, 0x3c, !PT ;  /* 0x000000bebfbe0212 */ /* 0x000fc800078e3cff */
[----:B------:R-:W-:-:S05]  /*7090*/  @P0 LOP3.LUT R191, R191, R190, RZ, 0x3c, !PT ;  /* 0x000000bebfbf0212 */ /* 0x000fca00078e3cff */
[----:B------:R2:W3:Y:S02]  /*70a0*/  @P0 LDG.E.U8 R178, desc[UR44][R190.64] ;  /* 0x0000002cbeb20981 */ /* 0x0004e4000c1e1100 */
[----:B--2---:R-:W-:Y:S02]  /*70b0*/  @P1 IMAD.MOV.U32 R190, RZ, RZ, R7 ;  /* 0x000000ffffbe1224 */ /* 0x004fe400078e0007 */
[----:B------:R-:W-:Y:S01]  /*70c0*/  @P1 IMAD.MOV.U32 R191, RZ, RZ, R8 ;  /* 0x000000ffffbf1224 */ /* 0x000fe200078e0008 */
[----:B------:R-:W-:Y:S01]  /*70d0*/  PRMT R14, RZ, 0x7610, R14 ;  /* 0x00007610ff0e7816 */ /* 0x000fe2000000000e */
[----:B------:R-:W2:Y:S04]  /*70e0*/  LDL R8, [R1+0x384] ;  /* 0x0003840001087983 */ /* 0x000ea80000100800 */
[----:B------:R0:W3:Y:S01]  /*70f0*/  @P1 LDG.E.U8 R19, desc[UR44][R190.64] ;  /* 0x0000002cbe131981 */ /* 0x0000e2000c1e1100 */
[----:B------:R-:W-:-:S02]  /*7100*/  ISETP.GT.AND P2, PT, R175, 0x17, PT ;  /* 0x00000017af00780c */ /* 0x000fc40003f44270 */
[----:B------:R-:W-:Y:S01]  /*7110*/  PRMT R162, RZ, 0x7610, R162 ;  /* 0x00007610ffa27816 */ /* 0x000fe200000000a2 */
[----:B------:R-:W4:Y:S04]  /*7120*/  LDL R7, [R1+0x388] ;  /* 0x0003880001077983 */ /* 0x000f280000100800 */
[----:B------:R-:W0:Y:S04]  /*7130*/  LDL R190, [R1+0x3a4] ;  /* 0x0003a40001be7983 */ /* 0x000e280000100800 */
[----:B------:R-:W0:Y:S02]  /*7140*/  LDL R191, [R1+0x3a8] ;  /* 0x0003a80001bf7983 */ /* 0x000e240000100800 */
[----:B0-----:R-:W-:-:S04]  /*7150*/  @P1 LOP3.LUT R191, R191, R190, RZ, 0x3c, !PT ;  /* 0x000000bebfbf1212 */ /* 0x001fc800078e3cff */
[----:B------:R-:W-:-:S04]  /*7160*/  @P1 LOP3.LUT R190, R191, R190, RZ, 0x3c, !PT ;  /* 0x000000bebfbe1212 */ /* 0x000fc800078e3cff */
[----:B------:R-:W-:-:S05]  /*7170*/  @P1 LOP3.LUT R191, R191, R190, RZ, 0x3c, !PT ;  /* 0x000000bebfbf1212 */ /* 0x000fca00078e3cff */
[----:B------:R0:W3:Y:S04]  /*7180*/  @P1 LDG.E.U8 R14, desc[UR44][R190.64] ;  /* 0x0000002cbe0e1981 */ /* 0x0000e8000c1e1100 */
[----:B------:R-:W0:Y:S04]  /*7190*/  LDL R190, [R1+0x39c] ;  /* 0x00039c0001be7983 */ /* 0x000e280000100800 */
[----:B------:R-:W0:Y:S02]  /*71a0*/  LDL R191, [R1+0x3a0] ;  /* 0x0003a00001bf7983 */ /* 0x000e240000100800 */
[----:B0-----:R-:W-:-:S04]  /*71b0*/  @P2 LOP3.LUT R191, R191, R190, RZ, 0x3c, !PT ;  /* 0x000000bebfbf2212 */ /* 0x001fc800078e3cff */
[----:B------:R-:W-:-:S04]  /*71c0*/  @P2 LOP3.LUT R190, R191, R190, RZ, 0x3c, !PT ;  /* 0x000000bebfbe2212 */ /* 0x000fc800078e3cff */
[----:B------:R-:W-:-:S05]  /*71d0*/  @P2 LOP3.LUT R191, R191, R190, RZ, 0x3c, !PT ;  /* 0x000000bebfbf2212 */ /* 0x000fca00078e3cff */
[----:B------:R0:W3:Y:S04]  /*71e0*/  @P2 LDG.E.U8 R162, desc[UR44][R190.64] ;  /* 0x0000002cbea22981 */ /* 0x0000e8000c1e1100 */
[----:B------:R-:W0:Y:S04]  /*71f0*/  LDL R190, [R1+0x394] ;  /* 0x0003940001be7983 */ /* 0x000e280000100800 */
[----:B------:R-:W0:Y:S01]  /*7200*/  LDL R191, [R1+0x398] ;  /* 0x0003980001bf7983 */ /* 0x000e220000100800 */
[----:B------:R-:W-:Y:S02]  /*7210*/  PRMT R165, RZ, 0x7610, R165 ;  /* 0x00007610ffa57816 */ /* 0x000fe400000000a5 */
[----:B0-----:R-:W-:-:S04]  /*7220*/  @P2 LOP3.LUT R191, R191, R190, RZ, 0x3c, !PT ;  /* 0x000000bebfbf2212 */ /* 0x001fc800078e3cff */
[----:B------:R-:W-:-:S04]  /*7230*/  @P2 LOP3.LUT R190, R191, R190, RZ, 0x3c, !PT ;  /* 0x000000bebfbe2212 */ /* 0x000fc800078e3cff */
[----:B------:R-:W-:-:S05]  /*7240*/  @P2 LOP3.LUT R191, R191, R190, RZ, 0x3c, !PT ;  /* 0x000000bebfbf2212 */ /* 0x000fca00078e3cff */
[----:B------:R0:W3:Y:S04]  /*7250*/  @P2 LDG.E.U8 R165, desc[UR44][R190.64] ;  /* 0x0000002cbea52981 */ /* 0x0000e8000c1e1100 */
[----:B------:R-:W0:Y:S04]  /*7260*/  LDL R190, [R1+0x38c] ;  /* 0x00038c0001be7983 */ /* 0x000e280000100800 */
[----:B------:R-:W0:Y:S01]  /*7270*/  LDL R191, [R1+0x390] ;  /* 0x0003900001bf7983 */ /* 0x000e220000100800 */
[----:B------:R-:W-:Y:S02]  /*7280*/  ISETP.GT.AND P0, PT, R175, 0x18, PT ;  /* 0x00000018af00780c */ /* 0x000fe40003f04270 */
[----:B------:R-:W-:-:S02]  /*7290*/  PRMT R9, RZ, 0x7610, R9 ;  /* 0x00007610ff097816 */ /* 0x000fc40000000009 */
[----:B------:R-:W-:-:S09]  /*72a0*/  PRMT R6, RZ, 0x7610, R6 ;  /* 0x00007610ff067816 */ /* 0x000fd20000000006 */
[----:B0-----:R-:W-:-:S04]  /*72b0*/  @P0 LOP3.LUT R191, R191, R190, RZ, 0x3c, !PT ;  /* 0x000000bebfbf0212 */ /* 0x001fc800078e3cff */
[----:B------:R-:W-:-:S04]  /*72c0*/  @P0 LOP3.LUT R190, R191, R190, RZ, 0x3c, !PT ;  /* 0x000000bebfbe0212 */ /* 0x000fc800078e3cff */
[----:B------:R-:W-:-:S05]  /*72d0*/  @P0 LOP3.LUT R191, R191, R190, RZ, 0x3c, !PT ;  /* 0x000000bebfbf0212 */ /* 0x000fca00078e3cff */
[----:B------:R4:W3:Y:S02]  /*72e0*/  @P0 LDG.E.U8 R9, desc[UR44][R190.64] ;  /* 0x0000002cbe090981 */ /* 0x0008e4000c1e1100 */
[----:B----4-:R-:W-:Y:S02]  /*72f0*/  @P0 IMAD.MOV.U32 R190, RZ, RZ, R7 ;  /* 0x000000ffffbe0224 */ /* 0x010fe400078e0007 */
[----:B--2---:R-:W-:Y:S01]  /*7300*/  @P0 IMAD.MOV.U32 R191, RZ, RZ, R8 ;  /* 0x000000ffffbf0224 */ /* 0x004fe200078e0008 */
[----:B------:R-:W-:Y:S01]  /*7310*/  ISETP.GT.AND P1, PT, R175, 0x19, PT ;  /* 0x00000019af00780c */ /* 0x000fe20003f24270 */
[----:B------:R-:W2:Y:S04]  /*7320*/  LDL R8, [R1+0x35c] ;  /* 0x00035c0001087983 */ /* 0x000ea80000100800 */
[----:B------:R0:W4:Y:S01]  /*7330*/  @P0 LDG.E.U8 R6, desc[UR44][R190.64] ;  /* 0x0000002cbe060981 */ /* 0x000122000c1e1100 */
[----:B------:R-:W-:-:S02]  /*7340*/  PRMT R160, RZ, 0x7610, R160 ;  /* 0x00007610ffa07816 */ /* 0x000fc400000000a0 */
[----:B------:R-:W-:Y:S01]  /*7350*/  PRMT R177, RZ, 0x7610, R177 ;  /* 0x00007610ffb17816 */ /* 0x000fe200000000b1 */
[----:B------:R-:W3:Y:S04]  /*7360*/  LDL R7, [R1+0x360] ;  /* 0x0003600001077983 */ /* 0x000ee80000100800 */
[----:B------:R-:W0:Y:S04]  /*7370*/  LDL R190, [R1+0x37c] ;  /* 0x00037c0001be7983 */ /* 0x000e280000100800 */
[----:B------:R-:W0:Y:S02]  /*7380*/  LDL R191, [R1+0x380] ;  /* 0x0003800001bf7983 */ /* 0x000e240000100800 */
[----:B0-----:R-:W-:-:S04]  /*7390*/  @P1 LOP3.LUT R191, R191, R190, RZ, 0x3c, !PT ;  /* 0x000000bebfbf1212 */ /* 0x001fc800078e3cff */
[----:B------:R-:W-:-:S04]  /*73a0*/  @P1 LOP3.LUT R190, R191, R190, RZ, 0x3c, !PT ;  /* 0x000000bebfbe1212 */ /* 0x000fc800078e3cff */
[----:B------:R-:W-:-:S05]  /*73b0*/  @P1 LOP3.LUT R191, R191, R190, RZ, 0x3c, !PT ;  /* 0x000000bebfbf1212 */ /* 0x000fca00078e3cff */
[----:B------:R0:W4:Y:S04]  /*73c0*/  @P1 LDG.E.U8 R160, desc[UR44][R190.64] ;  /* 0x0000002cbea01981 */ /* 0x000128000c1e1100 */
[----:B------:R-:W0:Y:S04]  /*73d0*/  LDL R190, [R1+0x374] ;  /* 0x0003740001be7983 */ /* 0x000e280000100800 */
[----:B------:R-:W0:Y:S02]  /*73e0*/  LDL R191, [R1+0x378] ;  /* 0x0003780001bf7983 */ /* 0x000e240000100800 */
[----:B0-----:R-:W-:-:S04]  /*73f0*/  @P1 LOP3.LUT R191, R191, R190, RZ, 0x3c, !PT ;  /* 0x000000bebfbf1212 */ /* 0x001fc800078e3cff */
[----:B------:R-:W-:-:S04]  /*7400*/  @P1 LOP3.LUT R190, R191, R190, RZ, 0x3c, !PT ;  /* 0x000000bebfbe1212 */ /* 0x000fc800078e3cff */
[----:B------:R-:W-:-:S05]  /*7410*/  @P1 LOP3.LUT R191, R191, R190, RZ, 0x3c, !PT ;  /* 0x000000bebfbf1212 */ /* 0x000fca00078e3cff */
[----:B------:R0:W4:Y:S04]  /*7420*/  @P1 LDG.E.U8 R177, desc[UR44][R190.64] ;  /* 0x0000002cbeb11981 */ /* 0x000128000c1e1100 */
[----:B------:R-:W0:Y:S04]  /*7430*/  LDL R190, [R1+0x36c] ;  /* 0x00036c0001be7983 */ /* 0x000e280000100800 */
[----:B------:R-:W0:Y:S01]  /*7440*/  LDL R191, [R1+0x370] ;  /* 0x0003700001bf7983 */ /* 0x000e220000100800 */
[----:B------:R-:W-:Y:S02]  /*7450*/  ISETP.GT.AND P2, PT, R175, 0x1a, PT ;  /* 0x0000001aaf00780c */ /* 0x000fe40003f44270 */
[----:B------:R-:W-:-:S11]  /*7460*/  PRMT R215, RZ, 0x7610, R215 ;  /* 0x00007610ffd77816 */ /* 0x000fd600000000d7 */
[----:B0-----:R-:W-:-:S04]  /*7470*/  @P2 LOP3.LUT R191, R191, R190, RZ, 0x3c, !PT ;  /* 0x000000bebfbf2212 */ /* 0x001fc800078e3cff */
[----:B------:R-:W-:-:S04]  /*7480*/  @P2 LOP3.LUT R190, R191, R190, RZ, 0x3c, !PT ;  /* 0x000000bebfbe2212 */ /* 0x000fc800078e3cff */
[----:B------:R-:W-:-:S05]  /*7490*/  @P2 LOP3.LUT R191, R191, R190, RZ, 0x3c, !PT ;  /* 0x000000bebfbf2212 */ /* 0x000fca00078e3cff */
[----:B------:R-:W2:Y:S04]  /*74a0*/  @P2 LDG.E.U8 R215, desc[UR44][R190.64] ;  /* 0x0000002cbed72981 */ /* 0x000ea8000c1e1100 */
[----:B--2---:R0:W-:Y:S04]  /*74b0*/  STL [R1+0xc], R215 ;  /* 0x00000cd701007387 */ /* 0x0041e80000100800 */
[----:B0-----:R-:W2:Y:S04]  /*74c0*/  LDL.LU R215, [R1+0x5dc] ;  /* 0x0005dc0001d77983 */ /* 0x001ea80000300800 */
[----:B------:R-:W3:Y:S04]  /*74d0*/  LDL R190, [R1+0x364] ;  /* 0x0003640001be7983 */ /* 0x000ee80000100800 */
[----:B------:R-:W3:Y:S01]  /*74e0*/  LDL R191, [R1+0x368] ;  /* 0x0003680001bf7983 */ /* 0x000ee20000100800 */
[----:B------:R-:W-:-:S02]  /*74f0*/  PRMT R216, RZ, 0x7610, R216 ;  /* 0x00007610ffd87816 */ /* 0x000fc400000000d8 */
[----:B------:R-:W-:Y:S02]  /*7500*/  ISETP.GT.AND P0, PT, R175, 0x1b, PT ;  /* 0x0000001baf00780c */ /* 0x000fe40003f04270 */
[----:B---3--:R-:W-:-:S04]  /*7510*/  @P2 LOP3.LUT R191, R191, R190, RZ, 0x3c, !PT ;  /* 0x000000bebfbf2212 */ /* 0x008fc800078e3cff */
[----:B------:R-:W-:-:S04]  /*7520*/  @P2 LOP3.LUT R190, R191, R190, RZ, 0x3c, !PT ;  /* 0x000000bebfbe2212 */ /* 0x000fc800078e3cff */
[----:B------:R-:W-:-:S05]  /*7530*/  @P2 LOP3.LUT R191, R191, R190, RZ, 0x3c, !PT ;  /* 0x000000bebfbf2212 */ /* 0x000fca00078e3cff */
[----:B------:R0:W3:Y:S01]  /*7540*/  @P2 LDG.E.U8 R216, desc[UR44][R190.64] ;  /* 0x0000002cbed82981 */ /* 0x0000e2000c1e1100 */
[----:B------:R-:W-:Y:S01]  /*7550*/  PRMT R5, RZ, 0x7610, R5 ;  /* 0x00007610ff057816 */ /* 0x000fe20000000005 */
[----:B0-----:R-:W-:Y:S02]  /*7560*/  @P0 IMAD.MOV.U32 R190, RZ, RZ, R7 ;  /* 0x000000ffffbe0224 */ /* 0x001fe400078e0007 */
[----:B------:R-:W-:-:S05]  /*7570*/  @P0 IMAD.MOV.U32 R191, RZ, RZ, R8 ;  /* 0x000000ffffbf0224 */ /* 0x000fca00078e0008 */
[----:B------:R-:W4:Y:S04]  /*7580*/  @P0 LDG.E.U8 R5, desc[UR44][R190.64] ;  /* 0x0000002cbe050981 */ /* 0x000f28000c1e1100 */
[----:B---3--:R0:W-:Y:S04]  /*7590*/  STL [R1+0x10], R216 ;  /* 0x000010d801007387 */ /* 0x0081e80000100800 */
[----:B0-----:R-:W3:Y:S04]  /*75a0*/  LDL.LU R216, [R1+0x5d8] ;  /* 0x0005d80001d87983 */ /* 0x001ee80000300800 */
[----:B------:R-:W2:Y:S04]  /*75b0*/  LDL R190, [R1+0x354] ;  /* 0x0003540001be7983 */ /* 0x000ea80000100800 */
[----:B------:R-:W2:Y:S01]  /*75c0*/  LDL R191, [R1+0x358] ;  /* 0x0003580001bf7983 */ /* 0x000ea20000100800 */
[----:B------:R-:W-:-:S03]  /*75d0*/  PRMT R4, RZ, 0x7610, R4 ;  /* 0x00007610ff047816 */ /* 0x000fc60000000004 */
[----:B------:R-:W3:Y:S04]  /*75e0*/  LDL R8, [R1+0x340] ;  /* 0x0003400001087983 */ /* 0x000ee80000100800 */
[----:B------:R-:W3:Y:S04]  /*75f0*/  LDL R7, [R1+0x334] ;  /* 0x0003340001077983 */ /* 0x000ee80000100800 */
[----:B----4-:R0:W-:Y:S01]  /*7600*/  STL [R1], R5 ;  /* 0x0000000501007387 */ /* 0x0101e20000100800 */
[----:B------:R-:W-:Y:S02]  /*7610*/  ISETP.GT.AND P1, PT, R175, 0x1c, PT ;  /* 0x0000001caf00780c */ /* 0x000fe40003f24270 */
[----:B------:R-:W-:Y:S01]  /*7620*/  PRMT R217, RZ, 0x7610, R217 ;  /* 0x00007610ffd97816 */ /* 0x000fe200000000d9 */
[----:B0-----:R-:W4:Y:S01]  /*7630*/  LDL R5, [R1+0x338] ;  /* 0x0003380001057983 */ /* 0x001f220000100800 */
[----:B--2---:R-:W-:-:S04]  /*7640*/  @P0 LOP3.LUT R191, R191, R190, RZ, 0x3c, !PT ;  /* 0x000000bebfbf0212 */ /* 0x004fc800078e3cff */
[----:B------:R-:W-:-:S04]  /*7650*/  @P0 LOP3.LUT R190, R191, R190, RZ, 0x3c, !PT ;  /* 0x000000bebfbe0212 */ /* 0x000fc800078e3cff */
[----:B------:R-:W-:-:S05]  /*7660*/  @P0 LOP3.LUT R191, R191, R190, RZ, 0x3c, !PT ;  /* 0x000000bebfbf0212 */ /* 0x000fca00078e3cff */
[----:B------:R0:W2:Y:S04]  /*7670*/  @P0 LDG.E.U8 R4, desc[UR44][R190.64] ;  /* 0x0000002cbe040981 */ /* 0x0000a8000c1e1100 */
[----:B------:R-:W0:Y:S04]  /*7680*/  LDL R190, [R1+0x34c] ;  /* 0x00034c0001be7983 */ /* 0x000e280000100800 */
[----:B------:R-:W0:Y:S02]  /*7690*/  LDL R191, [R1+0x350] ;  /* 0x0003500001bf7983 */ /* 0x000e240000100800 */
[----:B0-----:R-:W-:-:S04]  /*76a0*/  @P1 LOP3.LUT R191, R191, R190, RZ, 0x3c, !PT ;  /* 0x000000bebfbf1212 */ /* 0x001fc800078e3cff */
[----:B------:R-:W-:-:S04]  /*76b0*/  @P1 LOP3.LUT R190, R191, R190, RZ, 0x3c, !PT ;  /* 0x000000bebfbe1212 */ /* 0x000fc800078e3cff */
[----:B------:R-:W-:-:S05]  /*76c0*/  @P1 LOP3.LUT R191, R191, R190, RZ, 0x3c, !PT ;  /* 0x000000bebfbf1212 */ /* 0x000fca00078e3cff */
[----:B------:R-:W3:Y:S04]  /*76d0*/  @P1 LDG.E.U8 R217, desc[UR44][R190.64] ;  /* 0x0000002cbed91981 */ /* 0x000ee8000c1e1100 */
[----:B---3--:R0:W-:Y:S04]  /*76e0*/  STL [R1+0x4], R217 ;  /* 0x000004d901007387 */ /* 0x0081e80000100800 */
[----:B0-----:R-:W3:Y:S04]  /*76f0*/  LDL.LU R217, [R1+0x5d4] ;  /* 0x0005d40001d97983 */ /* 0x001ee80000300800 */
[----:B------:R-:W4:Y:S04]  /*7700*/  LDL R190, [R1+0x344] ;  /* 0x0003440001be7983 */ /* 0x000f280000100800 */
[----:B------:R-:W4:Y:S01]  /*7710*/  LDL R191, [R1+0x348] ;  /* 0x0003480001bf7983 */ /* 0x000f220000100800 */
[----:B------:R-:W-:-:S02]  /*7720*/  PRMT R218, RZ, 0x7610, R218 ;  /* 0x00007610ffda7816 */ /* 0x000fc400000000da */
[----:B----4-:R-:W-:-:S04]  /*7730*/  @P1 LOP3.LUT R191, R191, R190, RZ, 0x3c, !PT ;  /* 0x000000bebfbf1212 */ /* 0x010fc800078e3cff */
[----:B------:R-:W-:-:S04]  /*7740*/  @P1 LOP3.LUT R190, R191, R190, RZ, 0x3c, !PT ;  /* 0x000000bebfbe1212 */ /* 0x000fc800078e3cff */
[----:B------:R-:W-:-:S05]  /*7750*/  @P1 LOP3.LUT R191, R191, R190, RZ, 0x3c, !PT ;  /* 0x000000bebfbf1212 */ /* 0x000fca00078e3cff */
[----:B------:R-:W4:Y:S01]  /*7760*/  @P1 LDG.E.U8 R218, desc[UR44][R190.64] ;  /* 0x0000002cbeda1981 */ /* 0x000f22000c1e1100 */
[----:B------:R-:W-:Y:S02]  /*7770*/  ISETP.GT.AND P2, PT, R175, 0x1d, PT ;  /* 0x0000001daf00780c */ /* 0x000fe40003f44270 */
[----:B------:R-:W-:Y:S01]  /*7780*/  PRMT R251, RZ, 0x7610, R251 ;  /* 0x00007610fffb7816 */ /* 0x000fe200000000fb */
[----:B----4-:R0:W-:Y:S04]  /*7790*/  STL [R1+0x8], R218 ;  /* 0x000008da01007387 */ /* 0x0101e80000100800 */
[----:B0-----:R-:W4:Y:S04]  /*77a0*/  LDL.LU R218, [R1+0x5d0] ;  /* 0x0005d00001da7983 */ /* 0x001f280000300800 */
[----:B------:R-:W2:Y:S02]  /*77b0*/  LDL R191, [R1+0x33c] ;  /* 0x00033c0001bf7983 */ /* 0x000ea40000100800 */
[----:B------:R-:W-:Y:S01]  /*77c0*/  @P2 IMAD.MOV.U32 R190, RZ, RZ, R8 ;  /* 0x000000ffffbe2224 */ /* 0x000fe200078e0008 */
[----:B------:R-:W-:-:S02]  /*77d0*/  PRMT R3, RZ, 0x7610, R3 ;  /* 0x00007610ff037816 */ /* 0x000fc40000000003 */
[----:B------:R-:W-:Y:S01]  /*77e0*/  ISETP.GT.AND P0, PT, R175, 0x1e, PT ;  /* 0x0000001eaf00780c */ /* 0x000fe20003f04270 */
[----:B------:R-:W3:Y:S04]  /*77f0*/  LDL R8, [R1+0x318] ;  /* 0x0003180001087983 */ /* 0x000ee80000100800 */
[----:B--2---:R0:W2:Y:S02]  /*7800*/  @P2 LDG.E.U8 R251, desc[UR44][R190.64] ;  /* 0x0000002cbefb2981 */ /* 0x0040a4000c1e1100 */
[----:B0-----:R-:W-:Y:S02]  /*7810*/  @P2 IMAD.MOV.U32 R190, RZ, RZ, R5 ;  /* 0x000000ffffbe2224 */ /* 0x001fe400078e0005 */
[----:B------:R-:W-:Y:S01]  /*7820*/  @P2 IMAD.MOV.U32 R191, RZ, RZ, R7 ;  /* 0x000000ffffbf2224 */ /* 0x000fe200078e0007 */
[----:B------:R-:W-:Y:S01]  /*7830*/  PRMT R2, RZ, 0x7610, R2 ;  /* 0x00007610ff027816 */ /* 0x000fe20000000002 */
[----:B------:R-:W4:Y:S04]  /*7840*/  LDL R7, [R1+0x30c] ;  /* 0x00030c0001077983 */ /* 0x000f280000100800 */
[----:B------:R0:W2:Y:S01]  /*7850*/  @P2 LDG.E.U8 R3, desc[UR44][R190.64] ;  /* 0x0000002cbe032981 */ /* 0x0000a2000c1e1100 */
[----:B------:R-:W-:-:S02]  /*7860*/  PRMT R0, RZ, 0x7610, R0 ;  /* 0x00007610ff007816 */ /* 0x000fc40000000000 */
[----:B------:R-:W-:Y:S01]  /*7870*/  ISETP.GT.AND P1, PT, R175, 0x1f, PT ;  /* 0x0000001faf00780c */ /* 0x000fe20003f24270 */
[----:B------:R-:W4:Y:S04]  /*7880*/  LDL R5, [R1+0x310] ;  /* 0x0003100001057983 */ /* 0x000f280000100800 */
[----:B------:R-:W0:Y:S04]  /*7890*/  LDL R190, [R1+0x32c] ;  /* 0x00032c0001be7983 */ /* 0x000e280000100800 */
[----:B------:R-:W0:Y:S02]  /*78a0*/  LDL R191, [R1+0x330] ;  /* 0x0003300001bf7983 */ /* 0x000e240000100800 */
[----:B0-----:R-:W-:-:S04]  /*78b0*/  @P0 LOP3.LUT R191, R191, R190, RZ, 0x3c, !PT ;  /* 0x000000bebfbf0212 */ /* 0x001fc800078e3cff */
        /* <DEDUP_REMOVED lines=8> */
[----:B------:R0:W2:Y:S04]  /*7940*/  @P0 LDG.E.U8 R0, desc[UR44][R190.64] ;  /* 0x0000002cbe000981 */ /* 0x0000a8000c1e1100 */
[----:B------:R-:W0:Y:S04]  /*7950*/  LDL R190, [R1+0x31c] ;  /* 0x00031c0001be7983 */ /* 0x000e280000100800 */
[----:B------:R-:W0:Y:S01]  /*7960*/  LDL R191, [R1+0x320] ;  /* 0x0003200001bf7983 */ /* 0x000e220000100800 */
[----:B------:R-:W-:Y:S02]  /*7970*/  PRMT R247, RZ, 0x7610, R247 ;  /* 0x00007610fff77816 */ /* 0x000fe400000000f7 */
[----:B0-----:R-:W-:-:S04]  /*7980*/  @P1 LOP3.LUT R191, R191, R190, RZ, 0x3c, !PT ;  /* 0x000000bebfbf1212 */ /* 0x001fc800078e3cff */
[----:B------:R-:W-:-:S04]  /*7990*/  @P1 LOP3.LUT R190, R191, R190, RZ, 0x3c, !PT ;  /* 0x000000bebfbe1212 */ /* 0x000fc800078e3cff */
[----:B------:R-:W-:-:S05]  /*79a0*/  @P1 LOP3.LUT R191, R191, R190, RZ, 0x3c, !PT ;  /* 0x000000bebfbf1212 */ /* 0x000fca00078e3cff */
[----:B------:R3:W2:Y:S04]  /*79b0*/  @P1 LDG.E.U8 R247, desc[UR44][R190.64] ;  /* 0x0000002cbef71981 */ /* 0x0006a8000c1e1100 */
[----:B------:R-:W4:Y:S01]  /*79c0*/  LDL R191, [R1+0x314] ;  /* 0x0003140001bf7983 */ /* 0x000f220000100800 */
[----:B------:R-:W-:Y:S01]  /*79d0*/  ISETP.GT.AND P2, PT, R175, 0x20, PT ;  /* 0x00000020af00780c */ /* 0x000fe20003f44270 */
[----:B---3--:R-:W-:Y:S01]  /*79e0*/  @P1 IMAD.MOV.U32 R190, RZ, RZ, R8 ;  /* 0x000000ffffbe1224 */ /* 0x008fe200078e0008 */
[----:B------:R-:W-:Y:S01]  /*79f0*/  PRMT R249, RZ, 0x7610, R249 ;  /* 0x00007610fff97816 */ /* 0x000fe200000000f9 */
[----:B------:R-:W3:Y:S01]  /*7a00*/  LDL R8, [R1+0x2f0] ;  /* 0x0002f00001087983 */ /* 0x000ee20000100800 */
[----:B------:R-:W-:-:S04]  /*7a10*/  PRMT R250, RZ, 0x7610, R250 ;  /* 0x00007610fffa7816 */ /* 0x000fc800000000fa */
[----:B----4-:R0:W4:Y:S05]  /*7a20*/  @P1 LDG.E.U8 R249, desc[UR44][R190.64] ;  /* 0x0000002cbef91981 */ /* 0x01012a000c1e1100 */
[----:B0-----:R-:W-:Y:S02]  /*7a30*/  @P2 IMAD.MOV.U32 R190, RZ, RZ, R5 ;  /* 0x000000ffffbe2224 */ /* 0x001fe400078e0005 */
[----:B------:R-:W-:Y:S01]  /*7a40*/  @P2 IMAD.MOV.U32 R191, RZ, RZ, R7 ;  /* 0x000000ffffbf2224 */ /* 0x000fe200078e0007 */
[----:B------:R-:W-:Y:S01]  /*7a50*/  PRMT R252, RZ, 0x7610, R252 ;  /* 0x00007610fffc7816 */ /* 0x000fe200000000fc */
[----:B------:R-:W2:Y:S04]  /*7a60*/  LDL R7, [R1+0x2e4] ;  /* 0x0002e40001077983 */ /* 0x000ea80000100800 */
[----:B------:R0:W4:Y:S01]  /*7a70*/  @P2 LDG.E.U8 R250, desc[UR44][R190.64] ;  /* 0x0000002cbefa2981 */ /* 0x000122000c1e1100 */
[----:B------:R-:W-:-:S02]  /*7a80*/  ISETP.GT.AND P0, PT, R175, 0x21, PT ;  /* 0x00000021af00780c */ /* 0x000fc40003f04270 */
[----:B------:R-:W-:Y:S01]  /*7a90*/  PRMT R234, RZ, 0x7610, R234 ;  /* 0x00007610ffea7816 */ /* 0x000fe200000000ea */
[----:B------:R-:W2:Y:S04]  /*7aa0*/  LDL R5, [R1+0x2e8] ;  /* 0x0002e80001057983 */ /* 0x000ea80000100800 */
        /* <DEDUP_REMOVED lines=14> */
[----:B------:R-:W-:Y:S02]  /*7b90*/  PRMT R245, RZ, 0x7610, R245 ;  /* 0x00007610fff57816 */ /* 0x000fe400000000f5 */
[----:B------:R-:W-:-:S02]  /*7ba0*/  ISETP.GT.AND P1, PT, R175, 0x22, PT ;  /* 0x00000022af00780c */ /* 0x000fc40003f24270 */
[----:B0-----:R-:W-:-:S04]  /*7bb0*/  @P0 LOP3.LUT R191, R191, R190, RZ, 0x3c, !PT ;  /* 0x000000bebfbf0212 */ /* 0x001fc800078e3cff */
[----:B------:R-:W-:-:S04]  /*7bc0*/  @P0 LOP3.LUT R190, R191, R190, RZ, 0x3c, !PT ;  /* 0x000000bebfbe0212 */ /* 0x000fc800078e3cff */
[----:B------:R-:W-:-:S05]  /*7bd0*/  @P0 LOP3.LUT R191, R191, R190, RZ, 0x3c, !PT ;  /* 0x000000bebfbf0212 */ /* 0x000fca00078e3cff */
[----:B------:R3:W4:Y:S04]  /*7be0*/  @P0 LDG.E.U8 R245, desc[UR44][R190.64] ;  /* 0x0000002cbef50981 */ /* 0x000728000c1e1100 */
[----:B------:R-:W2:Y:S01]  /*7bf0*/  LDL R191, [R1+0x2ec] ;  /* 0x0002ec0001bf7983 */ /* 0x000ea20000100800 */
[----:B------:R-:W-:Y:S01]  /*7c00*/  PRMT R246, RZ, 0x7610, R246 ;  /* 0x00007610fff67816 */ /* 0x000fe200000000f6 */
[----:B---3--:R-:W-:Y:S01]  /*7c10*/  @P1 IMAD.MOV.U32 R190, RZ, RZ, R8 ;  /* 0x000000ffffbe1224 */ /* 0x008fe200078e0008 */
[----:B------:R-:W-:Y:S01]  /*7c20*/  PRMT R248, RZ, 0x7610, R248 ;  /* 0x00007610fff87816 */ /* 0x000fe200000000f8 */
[----:B------:R-:W3:Y:S01]  /*7c30*/  LDL R8, [R1+0x2c8] ;  /* 0x0002c80001087983 */ /* 0x000ee20000100800 */
[----:B------:R-:W-:-:S03]  /*7c40*/  ISETP.GT.AND P2, PT, R175, 0x23, PT ;  /* 0x00000023af00780c */ /* 0x000fc60003f44270 */
        /* <DEDUP_REMOVED lines=90> */
[----:B------:R-:W4:Y:S01]  /*81f0*/  LDL R191, [R1+0x27c] ;  /* 0x00027c0001bf7983 */ /* 0x000f220000100800 */
[----:B------:R-:W-:Y:S01]  /*8200*/  PRMT R231, RZ, 0x7610, R231 ;  /* 0x00007610ffe77816 */ /* 0x000fe200000000e7 */
[----:B---3--:R-:W-:Y:S01]  /*8210*/  @P2 IMAD.MOV.U32 R190, RZ, RZ, R8 ;  /* 0x000000ffffbe2224 */ /* 0x008fe200078e0008 */
[----:B------:R-:W-:Y:S01]  /*8220*/  ISETP.GT.AND P0, PT, R175, 0x2a, PT ;  /* 0x0000002aaf00780c */ /* 0x000fe20003f04270 */
[----:B------:R-:W3:Y:S04]  /*8230*/  LDL R8, [R1+0x258] ;  /* 0x0002580001087983 */ /* 0x000ee80000100800 */
[----:B----4-:R0:W4:Y:S04]  /*8240*/  @P2 LDG.E.U8 R231, desc[UR44][R190.64] ;  /* 0x0000002cbee72981 */ /* 0x010128000c1e1100 */
[----:B------:R-:W0:Y:S04]  /*8250*/  LDL R190, [R1+0x274] ;  /* 0x0002740001be7983 */ /* 0x000e280000100800 */
[----:B------:R-:W0:Y:S01]  /*8260*/  LDL R191, [R1+0x278] ;  /* 0x0002780001bf7983 */ /* 0x000e220000100800 */
[----:B------:R-:W-:-:S02]  /*8270*/  PRMT R230, RZ, 0x7610, R230 ;  /* 0x00007610ffe67816 */ /* 0x000fc400000000e6 */
[----:B------:R-:W-:Y:S02]  /*8280*/  PRMT R229, RZ, 0x7610, R229 ;  /* 0x00007610ffe57816 */ /* 0x000fe400000000e5 */
[----:B0-----:R-:W-:-:S04]  /*8290*/  @P2 LOP3.LUT R191, R191, R190, RZ, 0x3c, !PT ;  /* 0x000000bebfbf2212 */ /* 0x001fc800078e3cff */
[----:B------:R-:W-:-:S04]  /*82a0*/  @P2 LOP3.LUT R190, R191, R190, RZ, 0x3c, !PT ;  /* 0x000000bebfbe2212 */ /* 0x000fc800078e3cff */
[----:B------:R-:W-:-:S05]  /*82b0*/  @P2 LOP3.LUT R191, R191, R190, RZ, 0x3c, !PT ;  /* 0x000000bebfbf2212 */ /* 0x000fca00078e3cff */
[----:B------:R0:W4:Y:S02]  /*82c0*/  @P2 LDG.E.U8 R230, desc[UR44][R190.64] ;  /* 0x0000002cbee62981 */ /* 0x000124000c1e1100 */
        /* <DEDUP_REMOVED lines=20> */
[----:B------:R-:W2:Y:S01]  /*8410*/  LDL R191, [R1+0x254] ;  /* 0x0002540001bf7983 */ /* 0x000ea20000100800 */
[----:B------:R-:W-:Y:S01]  /*8420*/  PRMT R226, RZ, 0x7610, R226 ;  /* 0x00007610ffe27816 */ /* 0x000fe200000000e2 */
[----:B---3--:R-:W-:Y:S01]  /*8430*/  @P1 IMAD.MOV.U32 R190, RZ, RZ, R8 ;  /* 0x000000ffffbe1224 */ /* 0x008fe200078e0008 */
[----:B------:R-:W-:Y:S01]  /*8440*/  ISETP.GT.AND P0, PT, R175, 0x2c, PT ;  /* 0x0000002caf00780c */ /* 0x000fe20003f04270 */
[----:B------:R-:W3:Y:S04]  /*8450*/  LDL R8, [R1+0x230] ;  /* 0x0002300001087983 */ /* 0x000ee80000100800 */
[----:B--2---:R0:W2:Y:S04]  /*8460*/  @P1 LDG.E.U8 R226, desc[UR44][R190.64] ;  /* 0x0000002cbee21981 */ /* 0x0040a8000c1e1100 */
[----:B------:R-:W0:Y:S04]  /*8470*/  LDL R190, [R1+0x24c] ;  /* 0x00024c0001be7983 */ /* 0x000e280000100800 */
[----:B------:R-:W0:Y:S01]  /*8480*/  LDL R191, [R1+0x250] ;  /* 0x0002500001bf7983 */ /* 0x000e220000100800 */
[----:B------:R-:W-:-:S02]  /*8490*/  PRMT R225, RZ, 0x7610, R225 ;  /* 0x00007610ffe17816 */ /* 0x000fc400000000e1 */
[----:B------:R-:W-:Y:S02]  /*84a0*/  PRMT R224, RZ, 0x7610, R224 ;  /* 0x00007610ffe07816 */ /* 0x000fe400000000e0 */
[----:B0-----:R-:W-:-:S04]  /*84b0*/  @P0 LOP3.LUT R191, R191, R190, RZ, 0x3c, !PT ;  /* 0x000000bebfbf0212 */ /* 0x001fc800078e3cff */
[----:B------:R-:W-:-:S04]  /*84c0*/  @P0 LOP3.LUT R190, R191, R190, RZ, 0x3c, !PT ;  /* 0x000000bebfbe0212 */ /* 0x000fc800078e3cff */
[----:B------:R-:W-:-:S05]  /*84d0*/  @P0 LOP3.LUT R191, R191, R190, RZ, 0x3c, !PT ;  /* 0x000000bebfbf0212 */ /* 0x000fca00078e3cff */
[----:B------:R0:W2:Y:S02]  /*84e0*/  @P0 LDG.E.U8 R225, desc[UR44][R190.64] ;  /* 0x0000002cbee10981 */ /* 0x0000a4000c1e1100 */
[----:B0-----:R-:W-:Y:S02]  /*84f0*/  @P0 IMAD.MOV.U32 R190, RZ, RZ, R5 ;  /* 0x000000ffffbe0224 */ /* 0x001fe400078e0005 */
[----:B------:R-:W-:Y:S01]  /*8500*/  @P0 IMAD.MOV.U32 R191, RZ, RZ, R7 ;  /* 0x000000ffffbf0224 */ /* 0x000fe200078e0007 */
[----:B------:R-:W-:Y:S01]  /*8510*/  ISETP.GT.AND P1, PT, R175, 0x2d, PT ;  /* 0x0000002daf00780c */ /* 0x000fe20003f24270 */
[----:B------:R-:W4:Y:S04]  /*8520*/  LDL R7, [R1+0x21c] ;  /* 0x00021c0001077983 */ /* 0x000f280000100800 */
[----:B------:R0:W2:Y:S01]  /*8530*/  @P0 LDG.E.U8 R224, desc[UR44][R190.64] ;  /* 0x0000002cbee00981 */ /* 0x0000a2000c1e1100 */
[----:B------:R-:W-:-:S02]  /*8540*/  PRMT R223, RZ, 0x7610, R223 ;  /* 0x00007610ffdf7816 */ /* 0x000fc400000000df */
[----:B------:R-:W-:Y:S01]  /*8550*/  PRMT R222, RZ, 0x7610, R222 ;  /* 0x00007610ffde7816 */ /* 0x000fe200000000de */
        /* <DEDUP_REMOVED lines=9> */
[----:B------:R-:W-:Y:S02]  /*85f0*/  ISETP.GT.AND P0, PT, R175, 0x2e, PT ;  /* 0x0000002eaf00780c */ /* 0x000fe40003f04270 */
        /* <DEDUP_REMOVED lines=57> */
[----:B------:R-:W-:-:S02]  /*8990*/  PRMT R196, RZ, 0x7610, R196 ;  /* 0x00007610ffc47816 */ /* 0x000fc400000000c4 */
        /* <DEDUP_REMOVED lines=149> */
[----:B------:R-:W-:-:S02]  /*92f0*/  LOP3.LUT R188, R188, 0xffff, RZ, 0xc0, !PT ;  /* 0x0000ffffbcbc7812 */ /* 0x000fc400078ec0ff */
[----:B------:R-:W-:Y:S02]  /*9300*/  LOP3.LUT R189, R189, 0xffff, RZ, 0xc0, !PT ;  /* 0x0000ffffbdbd7812 */ /* 0x000fe400078ec0ff */
[----:B------:R-:W-:Y:S02]  /*9310*/  LOP3.LUT R186, R186, 0xffff, RZ, 0xc0, !PT ;  /* 0x0000ffffbaba7812 */ /* 0x000fe400078ec0ff */
[----:B------:R-:W-:Y:S02]  /*9320*/  PRMT R188, R188, 0x3340, R189 ;  /* 0x00003340bcbc7816 */ /* 0x000fe400000000bd */
[----:B------:R-:W-:Y:S02]  /*9330*/  LOP3.LUT R187, R187, 0xffff, RZ, 0xc0, !PT ;  /* 0x0000ffffbbbb7812 */ /* 0x000fe400078ec0ff */
[----:B0-----:R-:W-:-:S04]  /*9340*/  @P0 LOP3.LUT R191, R191, R190, RZ, 0x3c, !PT ;  /* 0x000000bebfbf0212 */ /* 0x001fc800078e3cff */
[----:B------:R-:W-:-:S04]  /*9350*/  @P0 LOP3.LUT R190, R191, R190, RZ, 0x3c, !PT ;  /* 0x000000bebfbe0212 */ /* 0x000fc800078e3cff */
[----:B------:R-:W-:-:S05]  /*9360*/  @P0 LOP3.LUT R191, R191, R190, RZ, 0x3c, !PT ;  /* 0x000000bebfbf0212 */ /* 0x000fca00078e3cff */
[----:B------:R3:W2:Y:S02]  /*9370*/  @P0 LDG.E.U8 R217, desc[UR44][R190.64] ;  /* 0x0000002cbed90981 */ /* 0x0006a4000c1e1100 */
[----:B---3--:R-:W-:Y:S02]  /*9380*/  @P1 IMAD.MOV.U32 R190, RZ, RZ, R8 ;  /* 0x000000ffffbe1224 */ /* 0x008fe400078e0008 */
[----:B------:R-:W3:Y:S04]  /*9390*/  LDL R191, [R1+0x13c] ;  /* 0x00013c0001bf7983 */ /* 0x000ee80000100800 */
[----:B------:R-:W3:Y:S04]  /*93a0*/  LDL R8, [R1+0x128] ;  /* 0x0001280001087983 */ /* 0x000ee80000100800 */
[----:B------:R4:W-:Y:S02]  /*93b0*/  STL [R1+0x568], R188 ;  /* 0x000568bc01007387 */ /* 0x0009e40000100800 */
[----:B----4-:R-:W-:Y:S01]  /*93c0*/  @P1 IMAD.MOV.U32 R188, RZ, RZ, R5 ;  /* 0x000000ffffbc1224 */ /* 0x010fe200078e0005 */
[----:B------:R-:W-:-:S02]  /*93d0*/  PRMT R5, R186, 0x3340, R187 ;  /* 0x00003340ba057816 */ /* 0x000fc400000000bb */
[----:B------:R-:W4:Y:S04]  /*93e0*/  LDL R186, [R1+0x12c] ;  /* 0x00012c0001ba7983 */ /* 0x000f280000100800 */
[----:B------:R-:W4:Y:S01]  /*93f0*/  LDL R187, [R1+0x130] ;  /* 0x0001300001bb7983 */ /* 0x000f220000100800 */
[----:B------:R-:W-:Y:S02]  /*9400*/  ISETP.GT.AND P0, PT, R175, 0x3e, PT ;  /* 0x0000003eaf00780c */ /* 0x000fe40003f04270 */
[----:B------:R-:W-:Y:S01]  /*9410*/  PRMT R218, RZ, 0x7610, R218 ;  /* 0x00007610ffda7816 */ /* 0x000fe200000000da */
[----:B--2---:R-:W-:Y:S01]  /*9420*/  @P1 IMAD.MOV.U32 R189, RZ, RZ, R7 ;  /* 0x000000ffffbd1224 */ /* 0x004fe200078e0007 */
[----:B------:R0:W-:Y:S01]  /*9430*/  STL [R1+0x564], R5 ;  /* 0x0005640501007387 */ /* 0x0001e20000100800 */
[----:B------:R-:W-:-:S02]  /*9440*/  LOP3.LUT R166, R166, 0xffff, RZ, 0xc0, !PT ;  /* 0x0000ffffa6a67812 */ /* 0x000fc400078ec0ff */
[----:B------:R-:W-:Y:S01]  /*9450*/  LOP3.LUT R161, R161, 0xffff, RZ, 0xc0, !PT ;  /* 0x0000ffffa1a17812 */ /* 0x000fe200078ec0ff */
[----:B------:R-:W2:Y:S04]  /*9460*/  LDL R7, [R1+0x11c] ;  /* 0x00011c0001077983 */ /* 0x000ea80000100800 */
[----:B0-----:R-:W2:Y:S04]  /*9470*/  LDL R5, [R1+0x120] ;  /* 0x0001200001057983 */ /* 0x001ea80000100800 */
[----:B---3--:R0:W3:Y:S02]  /*9480*/  @P1 LDG.E.U8 R218, desc[UR44][R190.64] ;  /* 0x0000002cbeda1981 */ /* 0x0080e4000c1e1100 */
[----:B0-----:R-:W-:-:S06]  /*9490*/  PRMT R190, RZ, 0x7610, R190 ;  /* 0x00007610ffbe7816 */ /* 0x001fcc00000000be */
[----:B------:R0:W3:Y:S01]  /*94a0*/  @P1 LDG.E.U8 R190, desc[UR44][R188.64] ;  /* 0x0000002cbcbe1981 */ /* 0x0000e2000c1e1100 */
[----:B----4-:R-:W-:-:S04]  /*94b0*/  @P0 LOP3.LUT R187, R187, R186, RZ, 0x3c, !PT ;  /* 0x000000babbbb0212 */ /* 0x010fc800078e3cff */
[C---:B------:R-:W-:Y:S02]  /*94c0*/  @P0 LOP3.LUT R186, R187.reuse, R186, RZ, 0x3c, !PT ;  /* 0x000000babbba0212 */ /* 0x040fe400078e3cff */
[----:B0-----:R-:W-:Y:S02]  /*94d0*/  PRMT R188, RZ, 0x7610, R188 ;  /* 0x00007610ffbc7816 */ /* 0x001fe400000000bc */
[----:B------:R-:W-:-:S05]  /*94e0*/  @P0 LOP3.LUT R187, R187, R186, RZ, 0x3c, !PT ;  /* 0x000000babbbb0212 */ /* 0x000fca00078e3cff */
[----:B------:R0:W4:Y:S04]  /*94f0*/  @P0 LDG.E.U8 R188, desc[UR44][R186.64] ;  /* 0x0000002cbabc0981 */ /* 0x000128000c1e1100 */
[----:B------:R-:W2:Y:S01]  /*9500*/  LDL R187, [R1+0x124] ;  /* 0x0001240001bb7983 */ /* 0x000ea20000100800 */
[----:B0-----:R-:W-:-:S03]  /*9510*/  @P0 IMAD.MOV.U32 R186, RZ, RZ, R8 ;  /* 0x000000ffffba0224 */ /* 0x001fc600078e0008 */
[----:B----4-:R0:W-:Y:S02]  /*9520*/  STL [R1+0x5c8], R188 ;  /* 0x0005c8bc01007387 */ /* 0x0101e40000100800 */
[--C-:B0-----:R-:W-:Y:S02]  /*9530*/  PRMT R188, R166, 0x3340, R161.reuse ;  /* 0x00003340a6bc7816 */ /* 0x101fe400000000a1 */
[----:B------:R-:W-:-:S06]  /*9540*/  PRMT R161, RZ, 0x7610, R161 ;  /* 0x00007610ffa17816 */ /* 0x000fcc00000000a1 */
[----:B--2---:R0:W2:Y:S01]  /*9550*/  @P0 LDG.E.U8 R161, desc[UR44][R186.64] ;  /* 0x0000002cbaa10981 */ /* 0x0040a2000c1e1100 */
[----:B------:R-:W-:Y:S02]  /*9560*/  ISETP.GT.AND P0, PT, R175, 0x3f, PT ;  /* 0x0000003faf00780c */ /* 0x000fe40003f04270 */
[----:B------:R-:W-:Y:S01]  /*9570*/  LOP3.LUT R176, R176, 0xffff, RZ, 0xc0, !PT ;  /* 0x0000ffffb0b07812 */ /* 0x000fe200078ec0ff */
[----:B------:R-:W-:Y:S01]  /*9580*/  STL [R1+0x560], R188 ;  /* 0x000560bc01007387 */ /* 0x000fe20000100800 */
[----:B------:R-:W-:Y:S02]  /*9590*/  LOP3.LUT R184, R184, 0xffff, RZ, 0xc0, !PT ;  /* 0x0000ffffb8b87812 */ /* 0x000fe400078ec0ff */
[----:B------:R-:W-:Y:S01]  /*95a0*/  PRMT R166, RZ, 0x7610, R166 ;  /* 0x00007610ffa67816 */ /* 0x000fe200000000a6 */
[----:B------:R-:W4:Y:S06]  /*95b0*/  LDL R8, [R1+0x118] ;  /* 0x0001180001087983 */ /* 0x000f2c0000100800 */
[----:B0-----:R-:W-:-:S02]  /*95c0*/  @P0 IMAD.MOV.U32 R186, RZ, RZ, R5 ;  /* 0x000000ffffba0224 */ /* 0x001fc400078e0005 */
[----:B------:R-:W-:-:S05]  /*95d0*/  @P0 IMAD.MOV.U32 R187, RZ, RZ, R7 ;  /* 0x000000ffffbb0224 */ /* 0x000fca00078e0007 */
[----:B------:R4:W3:Y:S04]  /*95e0*/  @P0 LDG.E.U8 R166, desc[UR44][R186.64] ;  /* 0x0000002cbaa60981 */ /* 0x0008e8000c1e1100 */
[----:B--2---:R0:W-:Y:S02]  /*95f0*/  STL [R1+0x5cc], R161 ;  /* 0x0005cca101007387 */ /* 0x0041e40000100800 */
[----:B0-----:R-:W-:-:S05]  /*9600*/  PRMT R161, R176, 0x3340, R184 ;  /* 0x00003340b0a17816 */ /* 0x001fca00000000b8 */
[----:B------:R0:W-:Y:S04]  /*9610*/  STL [R1+0x55c], R161 ;  /* 0x00055ca101007387 */ /* 0x0001e80000100800 */
[----:B------:R-:W2:Y:S04]  /*9620*/  LDL R187, [R1+0x114] ;  /* 0x0001140001bb7983 */ /* 0x000ea80000100800 */
[----:B------:R-:W2:Y:S04]  /*9630*/  LDL R7, [R1+0x10c] ;  /* 0x00010c0001077983 */ /* 0x000ea80000100800 */
[----:B------:R-:W2:Y:S01]  /*9640*/  LDL R5, [R1+0x110] ;  /* 0x0001100001057983 */ /* 0x000ea20000100800 */
[----:B------:R-:W1:Y:S01]  /*9650*/  S2R R188, SR_TID.X ;  /* 0x0000000000bc7919 */ /* 0x000e620000002100 */
[----:B------:R-:W-:-:S02]  /*9660*/  LOP3.LUT R168, R168, 0xffff, RZ, 0xc0, !PT ;  /* 0x0000ffffa8a87812 */ /* 0x000fc400078ec0ff */
[----:B------:R-:W-:Y:S01]  /*9670*/  LOP3.LUT R157, R157, 0xffff, RZ, 0xc0, !PT ;  /* 0x0000ffff9d9d7812 */ /* 0x000fe200078ec0ff */
[----:B----4-:R-:W-:-:S03]  /*9680*/  @P0 IMAD.MOV.U32 R186, RZ, RZ, R8 ;  /* 0x000000ffffba0224 */ /* 0x010fc600078e0008 */
[----:B0-----:R-:W-:Y:S02]  /*9690*/  PRMT R161, R168, 0x3340, R157 ;  /* 0x00003340a8a17816 */ /* 0x001fe4000000009d */
[----:B------:R-:W-:Y:S02]  /*96a0*/  PRMT R168, RZ, 0x7610, R168 ;  /* 0x00007610ffa87816 */ /* 0x000fe400000000a8 */
[----:B-1----:R-:W-:-:S04]  /*96b0*/  LOP3.LUT R188, R188, 0x3f, RZ, 0xc0, !PT ;  /* 0x0000003fbcbc7812 */ /* 0x002fc800078ec0ff */
[----:B------:R-:W-:Y:S02]  /*96c0*/  ISETP.GE.AND P1, PT, R188, R175, PT ;  /* 0x000000afbc00720c */ /* 0x000fe40003f26270 */
[----:B------:R-:W-:Y:S01]  /*96d0*/  PRMT R175, RZ, 0x7610, R175 ;  /* 0x00007610ffaf7816 */ /* 0x000fe200000000af */
[----:B---3--:R0:W-:Y:S04]  /*96e0*/  STL [R1+0x5c4], R166 ;  /* 0x0005c4a601007387 */ /* 0x0081e80000100800 */
[----:B------:R-:W3:Y:S04]  /*96f0*/  LDL R188, [R1+0x104] ;  /* 0x0001040001bc7983 */ /* 0x000ee80000100800 */
[----:B------:R-:W4:Y:S04]  /*9700*/  LDL R184, [R1+0x108] ;  /* 0x0001080001b87983 */ /* 0x000f280000100800 */
[----:B0-----:R-:W4:Y:S04]  /*9710*/  LDL R166, [R1+0xfc] ;  /* 0x0000fc0001a67983 */ /* 0x001f280000100800 */
[----:B------:R-:W4:Y:S04]  /*9720*/  LDL R8, [R1+0x100] ;  /* 0x0001000001087983 */ /* 0x000f280000100800 */
[----:B--2---:R0:W2:Y:S02]  /*9730*/  @P0 LDG.E.U8 R168, desc[UR44][R186.64] ;  /* 0x0000002cbaa80981 */ /* 0x0040a4000c1e1100 */
[----:B0-----:R-:W-:-:S02]  /*9740*/  @!P1 IMAD.MOV.U32 R186, RZ, RZ, R5 ;  /* 0x000000ffffba9224 */ /* 0x001fc400078e0005 */
[----:B------:R-:W-:Y:S01]  /*9750*/  @!P1 IMAD.MOV.U32 R187, RZ, RZ, R7 ;  /* 0x000000ffffbb9224 */ /* 0x000fe200078e0007 */
[----:B------:R-:W-:Y:S06]  /*9760*/  BAR.SYNC.DEFER_BLOCKING 0x0 ;  /* 0x0000000000007b1d */ /* 0x000fec0000010000 */
[----:B------:R-:W4:Y:S01]  /*9770*/  @!P1 LDG.E.U8 R175, desc[UR44][R186.64] ;  /* 0x0000002cbaaf9981 */ /* 0x000f22000c1e1100 */
[----:B------:R-:W-:Y:S02]  /*9780*/  LOP3.LUT R156, R156, 0xffff, RZ, 0xc0, !PT ;  /* 0x0000ffff9c9c7812 */ /* 0x000fe400078ec0ff */
[----:B------:R-:W-:-:S04]  /*9790*/  LOP3.LUT R167, R167, 0xffff, RZ, 0xc0, !PT ;  /* 0x0000ffffa7a77812 */ /* 0x000fc800078ec0ff */
[--C-:B------:R-:W-:Y:S02]  /*97a0*/  PRMT R156, R156, 0x3340, R167.reuse ;  /* 0x000033409c9c7816 */ /* 0x100fe400000000a7 */
[----:B------:R-:W-:Y:S02]  /*97b0*/  PRMT R167, RZ, 0x7610, R167 ;  /* 0x00007610ffa77816 */ /* 0x000fe400000000a7 */
[----:B------:R-:W-:Y:S01]  /*97c0*/  PRMT R176, RZ, 0x7610, R176 ;  /* 0x00007610ffb07816 */ /* 0x000fe200000000b0 */
[----:B---3--:R-:W-:Y:S01]  /*97d0*/  @!P1 IMAD.MOV.U32 R157, RZ, RZ, R188 ;  /* 0x000000ffff9d9224 */ /* 0x008fe200078e00bc */
[----:B--2---:R-:W-:Y:S04]  /*97e0*/  STL [R1+0x5c0], R168 ;  /* 0x0005c0a801007387 */ /* 0x004fe80000100800 */
[----:B------:R-:W2:Y:S04]  /*97f0*/  LDL R5, [R1+0xf8] ;  /* 0x0000f80001057983 */ /* 0x000ea80000100800 */
[----:B----4-:R-:W-:Y:S04]  /*9800*/  STL [R1+0x5a8], R175 ;  /* 0x0005a8af01007387 */ /* 0x010fe80000100800 */
[----:B------:R-:W3:Y:S04]  /*9810*/  LDL R7, [R1+0xf4] ;  /* 0x0000f40001077983 */ /* 0x000ee80000100800 */
[----:B------:R0:W-:Y:S02]  /*9820*/  STL [R1+0x554], R156 ;  /* 0x0005549c01007387 */ /* 0x0001e40000100800 */
[----:B0-----:R-:W-:-:S05]  /*9830*/  @!P1 IMAD.MOV.U32 R156, RZ, RZ, R184 ;  /* 0x000000ffff9c9224 */ /* 0x001fca00078e00b8 */
[----:B------:R0:W4:Y:S02]  /*9840*/  @!P1 LDG.E.U8 R167, desc[UR44][R156.64] ;  /* 0x0000002c9ca79981 */ /* 0x000124000c1e1100 */
[----:B0-----:R-:W-:Y:S02]  /*9850*/  @!P1 IMAD.MOV.U32 R156, RZ, RZ, R8 ;  /* 0x000000ffff9c9224 */ /* 0x001fe400078e0008 */
[----:B------:R-:W-:-:S05]  /*9860*/  @!P1 IMAD.MOV.U32 R157, RZ, RZ, R166 ;  /* 0x000000ffff9d9224 */ /* 0x000fca00078e00a6 */
[----:B------:R2:W4:Y:S01]  /*9870*/  @!P1 LDG.E.U8 R176, desc[UR44][R156.64] ;  /* 0x0000002c9cb09981 */ /* 0x000522000c1e1100 */
[----:B------:R-:W-:Y:S02]  /*9880*/  LOP3.LUT R23, R23, 0xffff, RZ, 0xc0, !PT ;  /* 0x0000ffff17177812 */ /* 0x000fe400078ec0ff */
[----:B------:R-:W-:Y:S02]  /*9890*/  LOP3.LUT R185, R185, 0xffff, RZ, 0xc0, !PT ;  /* 0x0000ffffb9b97812 */ /* 0x000fe400078ec0ff */
[----:B------:R-:W-:Y:S02]  /*98a0*/  LOP3.LUT R18, R18, 0xffff, RZ, 0xc0, !PT ;  /* 0x0000ffff12127812 */ /* 0x000fe400078ec0ff */
[----:B------:R-:W-:Y:S02]  /*98b0*/  PRMT R23, R23, 0x3340, R185 ;  /* 0x0000334017177816 */ /* 0x000fe400000000b9 */
[----:B------:R-:W-:Y:S01]  /*98c0*/  LOP3.LUT R172, R172, 0xffff, RZ, 0xc0, !PT ;  /* 0x0000ffffacac7812 */ /* 0x000fe200078ec0ff */
[----:B--2---:R-:W-:-:S02]  /*98d0*/  @!P1 IMAD.MOV.U32 R156, RZ, RZ, R5 ;  /* 0x000000ffff9c9224 */ /* 0x004fc400078e0005 */
[----:B---3--:R-:W-:Y:S01]  /*98e0*/  @!P1 IMAD.MOV.U32 R157, RZ, RZ, R7 ;  /* 0x000000ffff9d9224 */ /* 0x008fe200078e0007 */
[----:B----4-:R-:W-:Y:S04]  /*98f0*/  STL [R1+0x5ac], R167 ;  /* 0x0005aca701007387 */ /* 0x010fe80000100800 */
[----:B------:R0:W-:Y:S04]  /*9900*/  STL [R1+0x550], R23 ;  /* 0x0005501701007387 */ /* 0x0001e80000100800 */
[----:B------:R-:W2:Y:S04]  /*9910*/  LDL R166, [R1+0xec] ;  /* 0x0000ec0001a67983 */ /* 0x000ea80000100800 */
[----:B------:R-:W3:Y:S01]  /*9920*/  LDL R8, [R1+0xf0] ;  /* 0x0000f00001087983 */ /* 0x000ee20000100800 */
[----:B0-----:R-:W-:-:S03]  /*9930*/  PRMT R23, R18, 0x3340, R172 ;  /* 0x0000334012177816 */ /* 0x001fc600000000ac */
[----:B------:R-:W-:Y:S04]  /*9940*/  STL [R1+0x5b0], R176 ;  /* 0x0005b0b001007387 */ /* 0x000fe80000100800 */
[----:B------:R0:W-:Y:S04]  /*9950*/  STL [R1+0x54c], R23 ;  /* 0x00054c1701007387 */ /* 0x0001e80000100800 */
[----:B------:R-:W4:Y:S01]  /*9960*/  LDL R167, [R1+0xe4] ;  /* 0x0000e40001a77983 */ /* 0x000f220000100800 */
[----:B------:R-:W-:Y:S02]  /*9970*/  PRMT R18, RZ, 0x7610, R18 ;  /* 0x00007610ff127816 */ /* 0x000fe40000000012 */
[----:B------:R-:W-:Y:S01]  /*9980*/  PRMT R172, RZ, 0x7610, R172 ;  /* 0x00007610ffac7816 */ /* 0x000fe200000000ac */
[----:B------:R-:W4:Y:S04]  /*9990*/  LDL R7, [R1+0xdc] ;  /* 0x0000dc0001077983 */ /* 0x000f280000100800 */
[----:B0-----:R-:W4:Y:S04]  /*99a0*/  LDL R23, [R1+0xe8] ;  /* 0x0000e80001177983 */ /* 0x001f280000100800 */
[----:B------:R2:W4:Y:S01]  /*99b0*/  @!P1 LDG.E.U8 R18, desc[UR44][R156.64] ;  /* 0x0000002c9c129981 */ /* 0x000522000c1e1100 */
[----:B------:R-:W-:-:S02]  /*99c0*/  LOP3.LUT R155, R155, 0xffff, RZ, 0xc0, !PT ;  /* 0x0000ffff9b9b7812 */ /* 0x000fc400078ec0ff */
[----:B------:R-:W-:Y:S01]  /*99d0*/  LOP3.LUT R173, R173, 0xffff, RZ, 0xc0, !PT ;  /* 0x0000ffffadad7812 */ /* 0x000fe200078ec0ff */
[----:B------:R-:W4:Y:S03]  /*99e0*/  LDL R5, [R1+0xe0] ;  /* 0x0000e00001057983 */ /* 0x000f260000100800 */
[----:B------:R-:W-:Y:S02]  /*99f0*/  PRMT R188, R155, 0x3340, R173 ;  /* 0x000033409bbc7816 */ /* 0x000fe400000000ad */
[----:B------:R-:W-:Y:S02]  /*9a00*/  PRMT R155, RZ, 0x7610, R155 ;  /* 0x00007610ff9b7816 */ /* 0x000fe4000000009b */
[----:B------:R-:W-:Y:S02]  /*9a10*/  LOP3.LUT R13, R13, 0xffff, RZ, 0xc0, !PT ;  /* 0x0000ffff0d0d7812 */ /* 0x000fe400078ec0ff */
[----:B------:R-:W-:-:S04]  /*9a20*/  LOP3.LUT R183, R183, 0xffff, RZ, 0xc0, !PT ;  /* 0x0000ffffb7b77812 */ /* 0x000fc800078ec0ff */
[----:B------:R-:W-:Y:S01]  /*9a30*/  PRMT R13, R13, 0x3340, R183 ;  /* 0x000033400d0d7816 */ /* 0x000fe200000000b7 */
[----:B--2---:R-:W-:Y:S02]  /*9a40*/  @!P1 IMAD.MOV.U32 R157, RZ, RZ, R166 ;  /* 0x000000ffff9d9224 */ /* 0x004fe400078e00a6 */
[----:B---3--:R-:W-:-:S05]  /*9a50*/  @!P1 IMAD.MOV.U32 R156, RZ, RZ, R8 ;  /* 0x000000ffff9c9224 */ /* 0x008fca00078e0008 */
[----:B------:R4:W2:Y:S02]  /*9a60*/  @!P1 LDG.E.U8 R172, desc[UR44][R156.64] ;  /* 0x0000002c9cac9981 */ /* 0x0008a4000c1e1100 */
[----:B----4-:R-:W-:Y:S02]  /*9a70*/  @!P1 IMAD.MOV.U32 R157, RZ, RZ, R167 ;  /* 0x000000ffff9d9224 */ /* 0x010fe400078e00a7 */
[----:B------:R-:W-:-:S05]  /*9a80*/  @!P1 IMAD.MOV.U32 R156, RZ, RZ, R23 ;  /* 0x000000ffff9c9224 */ /* 0x000fca00078e0017 */
[----:B------:R0:W3:Y:S04]  /*9a90*/  @!P1 LDG.E.U8 R155, desc[UR44][R156.64] ;  /* 0x0000002c9c9b9981 */ /* 0x0000e8000c1e1100 */
[----:B------:R1:W-:Y:S04]  /*9aa0*/  STL [R1+0x5b4], R18 ;  /* 0x0005b41201007387 */ /* 0x0003e80000100800 */
[----:B------:R4:W-:Y:S04]  /*9ab0*/  STL [R1+0x548], R13 ;  /* 0x0005480d01007387 */ /* 0x0009e80000100800 */
[----:B------:R-:W3:Y:S01]  /*9ac0*/  LDL R8, [R1+0xd8] ;  /* 0x0000d80001087983 */ /* 0x000ee20000100800 */
[----:B------:R-:W-:-:S03]  /*9ad0*/  LOP3.LUT R22, R22, 0xffff, RZ, 0xc0, !PT ;  /* 0x0000ffff16167812 */ /* 0x000fc600078ec0ff */
[----:B------:R-:W3:Y:S01]  /*9ae0*/  LDL R166, [R1+0xd4] ;  /* 0x0000d40001a67983 */ /* 0x000ee20000100800 */
[----:B------:R-:W-:Y:S01]  /*9af0*/  LOP3.LUT R182, R182, 0xffff, RZ, 0xc0, !PT ;  /* 0x0000ffffb6b67812 */ /* 0x000fe200078ec0ff */
[----:B------:R-:W-:Y:S01]  /*9b00*/  @!P1 IMAD.MOV.U32 R23, RZ, RZ, R7 ;  /* 0x000000ffff179224 */ /* 0x000fe200078e0007 */
[----:B0-----:R-:W-:Y:S01]  /*9b10*/  PRMT R156, RZ, 0x7610, R156 ;  /* 0x00007610ff9c7816 */ /* 0x001fe2000000009c */
[----:B--2---:R-:W-:Y:S04]  /*9b20*/  STL [R1+0x5b8], R172 ;  /* 0x0005b8ac01007387 */ /* 0x004fe80000100800 */
[----:B-1----:R-:W2:Y:S04]  /*9b30*/  LDL R18, [R1+0xcc] ;  /* 0x0000cc0001127983 */ /* 0x002ea80000100800 */
[----:B----4-:R-:W4:Y:S04]  /*9b40*/  LDL R13, [R1+0xd0] ;  /* 0x0000d000010d7983 */ /* 0x010f280000100800 */
[----:B---3--:R0:W-:Y:S02]  /*9b50*/  STL [R1+0x5bc], R155 ;  /* 0x0005bc9b01007387 */ /* 0x0081e40000100800 */
[----:B0-----:R-:W-:Y:S01]  /*9b60*/  PRMT R155, R22, 0x3340, R182 ;  /* 0x00003340169b7816 */ /* 0x001fe200000000b6 */
[----:B------:R-:W-:-:S04]  /*9b70*/  @!P1 IMAD.MOV.U32 R22, RZ, RZ, R5 ;  /* 0x000000ffff169224 */ /* 0x000fc800078e0005 */
[----:B------:R0:W-:Y:S04]  /*9b80*/  STL [R1+0x540], R155 ;  /* 0x0005409b01007387 */ /* 0x0001e80000100800 */
[----:B------:R-:W3:Y:S04]  /*9b90*/  LDL R7, [R1+0xc4] ;  /* 0x0000c40001077983 */ /* 0x000ee80000100800 */
[----:B------:R-:W3:Y:S04]  /*9ba0*/  LDL R5, [R1+0xc8] ;  /* 0x0000c80001057983 */ /* 0x000ee80000100800 */
[----:B------:R1:W3:Y:S01]  /*9bb0*/  @!P1 LDG.E.U8 R156, desc[UR44][R22.64] ;  /* 0x0000002c169c9981 */ /* 0x0002e2000c1e1100 */
[----:B------:R-:W-:-:S02]  /*9bc0*/  LOP3.LUT R17, R17, 0xffff, RZ, 0xc0, !PT ;  /* 0x0000ffff11117812 */ /* 0x000fc400078ec0ff */
[----:B------:R-:W-:Y:S01]  /*9bd0*/  LOP3.LUT R169, R169, 0xffff, RZ, 0xc0, !PT ;  /* 0x0000ffffa9a97812 */ /* 0x000fe200078ec0ff */
[----:B------:R-:W3:Y:S01]  /*9be0*/  LDL R167, [R1+0xb4] ;  /* 0x0000b40001a77983 */ /* 0x000ee20000100800 */
[----:B------:R-:W-:Y:S02]  /*9bf0*/  LOP3.LUT R12, R12, 0xffff, RZ, 0xc0, !PT ;  /* 0x0000ffff0c0c7812 */ /* 0x000fe400078ec0ff */
[----:B------:R-:W-:Y:S01]  /*9c00*/  LOP3.LUT R174, R174, 0xffff, RZ, 0xc0, !PT ;  /* 0x0000ffffaeae7812 */ /* 0x000fe200078ec0ff */
[----:B------:R-:W3:Y:S01]  /*9c10*/  LDL R175, [R1+0xa4] ;  /* 0x0000a40001af7983 */ /* 0x000ee20000100800 */
[----:B-1----:R-:W-:-:S03]  /*9c20*/  @!P1 IMAD.MOV.U32 R22, RZ, RZ, R8 ;  /* 0x000000ffff169224 */ /* 0x002fc600078e0008 */
[----:B------:R-:W3:Y:S01]  /*9c30*/  LDL R8, [R1+0xc0] ;  /* 0x0000c00001087983 */ /* 0x000ee20000100800 */
[----:B------:R-:W-:Y:S01]  /*9c40*/  PRMT R182, R17, 0x3340, R169 ;  /* 0x0000334011b67816 */ /* 0x000fe200000000a9 */
[----:B------:R-:W-:Y:S01]  /*9c50*/  @!P1 IMAD.MOV.U32 R23, RZ, RZ, R166 ;  /* 0x000000ffff179224 */ /* 0x000fe200078e00a6 */
[----:B------:R-:W-:Y:S01]  /*9c60*/  PRMT R17, RZ, 0x7610, R17 ;  /* 0x00007610ff117816 */ /* 0x000fe20000000011 */
[----:B------:R-:W3:Y:S01]  /*9c70*/  LDL R169, [R1+0xbc] ;  /* 0x0000bc0001a97983 */ /* 0x000ee20000100800 */
[----:B------:R-:W-:-:S04]  /*9c80*/  PRMT R168, R12, 0x3340, R174 ;  /* 0x000033400ca87816 */ /* 0x000fc800000000ae */
[----:B------:R1:W3:Y:S02]  /*9c90*/  @!P1 LDG.E.U8 R17, desc[UR44][R22.64] ;  /* 0x0000002c16119981 */ /* 0x0002e4000c1e1100 */
[----:B-1----:R-:W-:Y:S02]  /*9ca0*/  PRMT R22, RZ, 0x7610, R22 ;  /* 0x00007610ff167816 */ /* 0x002fe40000000016 */
[----:B------:R-:W-:Y:S01]  /*9cb0*/  PRMT R23, RZ, 0x7610, R23 ;  /* 0x00007610ff177816 */ /* 0x000fe20000000017 */
[----:B----4-:R-:W-:Y:S02]  /*9cc0*/  @!P1 IMAD.MOV.U32 R12, RZ, RZ, R13 ;  /* 0x000000ffff0c9224 */ /* 0x010fe400078e000d */
[----:B--2---:R-:W-:Y:S02]  /*9cd0*/  @!P1 IMAD.MOV.U32 R13, RZ, RZ, R18 ;  /* 0x000000ffff0d9224 */ /* 0x004fe400078e0012 */
[----:B------:R-:W2:Y:S04]  /*9ce0*/  LDL R18, [R1+0xb8] ;  /* 0x0000b80001127983 */ /* 0x000ea80000100800 */
[----:B------:R3:W4:Y:S02]  /*9cf0*/  @!P1 LDG.E.U8 R22, desc[UR44][R12.64] ;  /* 0x0000002c0c169981 */ /* 0x000724000c1e1100 */
[----:B---3--:R-:W-:-:S02]  /*9d00*/  @!P1 IMAD.MOV.U32 R13, RZ, RZ, R7 ;  /* 0x000000ffff0d9224 */ /* 0x008fc400078e0007 */
[----:B------:R-:W3:Y:S01]  /*9d10*/  LDL R7, [R1+0xac] ;  /* 0x0000ac0001077983 */ /* 0x000ee20000100800 */
[----:B------:R-:W-:-:S03]  /*9d20*/  @!P1 IMAD.MOV.U32 R12, RZ, RZ, R5 ;  /* 0x000000ffff0c9224 */ /* 0x000fc600078e0005 */
[----:B------:R-:W4:Y:S04]  /*9d30*/  LDL R5, [R1+0xb0] ;  /* 0x0000b00001057983 */ /* 0x000f280000100800 */
[----:B------:R1:W4:Y:S02]  /*9d40*/  @!P1 LDG.E.U8 R23, desc[UR44][R12.64] ;  /* 0x0000002c0c179981 */ /* 0x000324000c1e1100 */
[----:B-1----:R-:W-:Y:S02]  /*9d50*/  @!P1 IMAD.MOV.U32 R12, RZ, RZ, R8 ;  /* 0x000000ffff0c9224 */ /* 0x002fe400078e0008 */
[----:B------:R-:W4:Y:S01]  /*9d60*/  LDL R8, [R1+0xa8] ;  /* 0x0000a80001087983 */ /* 0x000f220000100800 */
[----:B------:R-:W-:Y:S02]  /*9d70*/  LOP3.LUT R21, R21, 0xffff, RZ, 0xc0, !PT ;  /* 0x0000ffff15157812 */ /* 0x000fe400078ec0ff */
[----:B------:R-:W-:Y:S01]  /*9d80*/  LOP3.LUT R180, R180, 0xffff, RZ, 0xc0, !PT ;  /* 0x0000ffffb4b47812 */ /* 0x000fe200078ec0ff */
[----:B------:R-:W-:Y:S01]  /*9d90*/  @!P1 IMAD.MOV.U32 R13, RZ, RZ, R169 ;  /* 0x000000ffff0d9224 */ /* 0x000fe200078e00a9 */
[----:B------:R-:W-:Y:S01]  /*9da0*/  LOP3.LUT R16, R16, 0xffff, RZ, 0xc0, !PT ;  /* 0x0000ffff10107812 */ /* 0x000fe200078ec0ff */
[----:B------:R-:W4:Y:S01]  /*9db0*/  LDL R169, [R1+0x9c] ;  /* 0x00009c0001a97983 */ /* 0x000f220000100800 */
[----:B------:R-:W-:-:S02]  /*9dc0*/  PRMT R166, R21, 0x3340, R180 ;  /* 0x0000334015a67816 */ /* 0x000fc400000000b4 */
[----:B------:R-:W-:Y:S02]  /*9dd0*/  PRMT R21, RZ, 0x7610, R21 ;  /* 0x00007610ff157816 */ /* 0x000fe40000000015 */
[----:B------:R-:W-:Y:S02]  /*9de0*/  LOP3.LUT R170, R170, 0xffff, RZ, 0xc0, !PT ;  /* 0x0000ffffaaaa7812 */ /* 0x000fe400078ec0ff */
[----:B------:R-:W-:Y:S02]  /*9df0*/  LOP3.LUT R154, R154, 0xffff, RZ, 0xc0, !PT ;  /* 0x0000ffff9a9a7812 */ /* 0x000fe400078ec0ff */
[----:B------:R-:W-:Y:S01]  /*9e00*/  PRMT R183, R16, 0x3340, R170 ;  /* 0x0000334010b77816 */ /* 0x000fe200000000aa */
[----:B------:R1:W4:Y:S01]  /*9e10*/  @!P1 LDG.E.U8 R21, desc[UR44][R12.64] ;  /* 0x0000002c0c159981 */ /* 0x000322000c1e1100 */
[----:B------:R-:W-:Y:S02]  /*9e20*/  PRMT R16, RZ, 0x7610, R16 ;  /* 0x00007610ff107816 */ /* 0x000fe40000000010 */
[----:B------:R-:W-:Y:S01]  /*9e30*/  LOP3.LUT R181, R181, 0xffff, RZ, 0xc0, !PT ;  /* 0x0000ffffb5b57812 */ /* 0x000fe200078ec0ff */
[----:B-1----:R-:W-:-:S03]  /*9e40*/  @!P1 IMAD.MOV.U32 R13, RZ, RZ, R167 ;  /* 0x000000ffff0d9224 */ /* 0x002fc600078e00a7 */
[----:B0-----:R-:W-:Y:S01]  /*9e50*/  PRMT R155, R154, 0x3340, R181 ;  /* 0x000033409a9b7816 */ /* 0x001fe200000000b5 */
[----:B------:R-:W4:Y:S01]  /*9e60*/  LDL R167, [R1+0xa0] ;  /* 0x0000a00001a77983 */ /* 0x000f220000100800 */
[----:B------:R-:W-:Y:S02]  /*9e70*/  PRMT R154, RZ, 0x7610, R154 ;  /* 0x00007610ff9a7816 */ /* 0x000fe4000000009a */
[----:B------:R-:W-:Y:S02]  /*9e80*/  LOP3.LUT R11, R11, 0xffff, RZ, 0xc0, !PT ;  /* 0x0000ffff0b0b7812 */ /* 0x000fe400078ec0ff */
[----:B------:R-:W-:Y:S02]  /*9e90*/  LOP3.LUT R158, R158, 0xffff, RZ, 0xc0, !PT ;  /* 0x0000ffff9e9e7812 */ /* 0x000fe400078ec0ff */
[----:B------:R-:W-:Y:S02]  /*9ea0*/  LOP3.LUT R163, R163, 0xffff, RZ, 0xc0, !PT ;  /* 0x0000ffffa3a37812 */ /* 0x000fe400078ec0ff */
[----:B------:R-:W-:-:S02]  /*9eb0*/  LOP3.LUT R20, R20, 0xffff, RZ, 0xc0, !PT ;  /* 0x0000ffff14147812 */ /* 0x000fc400078ec0ff */
[----:B------:R-:W-:Y:S02]  /*9ec0*/  PRMT R172, R11, 0x3340, R158 ;  /* 0x000033400bac7816 */ /* 0x000fe4000000009e */
[----:B------:R-:W4:Y:S01]  /*9ed0*/  LDL R11, [R1+0x8c] ;  /* 0x00008c00010b7983 */ /* 0x000f220000100800 */
[----:B------:R-:W-:-:S03]  /*9ee0*/  PRMT R184, R20, 0x3340, R163 ;  /* 0x0000334014b87816 */ /* 0x000fc600000000a3 */
[----:B------:R-:W4:Y:S01]  /*9ef0*/  LDL R163, [R1+0x88] ;  /* 0x0000880001a37983 */ /* 0x000f220000100800 */
[----:B--2---:R-:W-:-:S03]  /*9f00*/  @!P1 IMAD.MOV.U32 R12, RZ, RZ, R18 ;  /* 0x000000ffff0c9224 */ /* 0x004fc600078e0012 */
[----:B------:R-:W2:Y:S04]  /*9f10*/  LDL R18, [R1+0x94] ;  /* 0x0000940001127983 */ /* 0x000ea80000100800 */
[----:B------:R3:W2:Y:S02]  /*9f20*/  @!P1 LDG.E.U8 R16, desc[UR44][R12.64] ;  /* 0x0000002c0c109981 */ /* 0x0006a4000c1e1100 */
[----:B---3--:R-:W-:Y:S02]  /*9f30*/  @!P1 IMAD.MOV.U32 R13, RZ, RZ, R7 ;  /* 0x000000ffff0d9224 */ /* 0x008fe400078e0007 */
[----:B------:R-:W3:Y:S01]  /*9f40*/  LDL R7, [R1+0x98] ;  /* 0x0000980001077983 */ /* 0x000ee20000100800 */
[----:B----4-:R-:W-:-:S05]  /*9f50*/  @!P1 IMAD.MOV.U32 R12, RZ, RZ, R5 ;  /* 0x000000ffff0c9224 */ /* 0x010fca00078e0005 */
[----:B------:R0:W4:Y:S02]  /*9f60*/  @!P1 LDG.E.U8 R154, desc[UR44][R12.64] ;  /* 0x0000002c0c9a9981 */ /* 0x000124000c1e1100 */
[----:B0-----:R-:W-:Y:S02]  /*9f70*/  @!P1 IMAD.MOV.U32 R12, RZ, RZ, R8 ;  /* 0x000000ffff0c9224 */ /* 0x001fe400078e0008 */
[----:B------:R-:W4:Y:S01]  /*9f80*/  LDL R8, [R1+0x90] ;  /* 0x0000900001087983 */ /* 0x000f220000100800 */
[----:B------:R-:W-:Y:S02]  /*9f90*/  LOP3.LUT R153, R153, 0xffff, RZ, 0xc0, !PT ;  /* 0x0000ffff99997812 */ /* 0x000fe400078ec0ff */
[----:B------:R-:W-:Y:S01]  /*9fa0*/  LOP3.LUT R179, R179, 0xffff, RZ, 0xc0, !PT ;  /* 0x0000ffffb3b37812 */ /* 0x000fe200078ec0ff */
[----:B------:R-:W-:-:S03]  /*9fb0*/  @!P1 IMAD.MOV.U32 R13, RZ, RZ, R175 ;  /* 0x000000ffff0d9224 */ /* 0x000fc600078e00af */
[----:B------:R-:W-:Y:S02]  /*9fc0*/  PRMT R5, R153, 0x3340, R179 ;  /* 0x0000334099057816 */ /* 0x000fe400000000b3 */
[----:B------:R-:W-:Y:S02]  /*9fd0*/  PRMT R153, RZ, 0x7610, R153 ;  /* 0x00007610ff997816 */ /* 0x000fe40000000099 */
[----:B------:R-:W-:-:S04]  /*9fe0*/  PRMT R20, RZ, 0x7610, R20 ;  /* 0x00007610ff147816 */ /* 0x000fc80000000014 */
[----:B------:R0:W4:Y:S01]  /*9ff0*/  @!P1 LDG.E.U8 R153, desc[UR44][R12.64] ;  /* 0x0000002c0c999981 */ /* 0x000122000c1e1100 */
[----:B------:R-:W-:Y:S02]  /*a000*/  LOP3.LUT R10, R10, 0xffff, RZ, 0xc0, !PT ;  /* 0x0000ffff0a0a7812 */ /* 0x000fe400078ec0ff */
[----:B------:R-:W-:Y:S01]  /*a010*/  LOP3.LUT R164, R164, 0xffff, RZ, 0xc0, !PT ;  /* 0x0000ffffa4a47812 */ /* 0x000fe200078ec0ff */
[----:B0-----:R-:W-:Y:S02]  /*a020*/  @!P1 IMAD.MOV.U32 R13, RZ, RZ, R169 ;  /* 0x000000ffff0d9224 */ /* 0x001fe400078e00a9 */
[----:B------:R-:W-:Y:S01]  /*a030*/  @!P1 IMAD.MOV.U32 R12, RZ, RZ, R167 ;  /* 0x000000ffff0c9224 */ /* 0x000fe200078e00a7 */
[----:B------:R-:W4:Y:S01]  /*a040*/  LDL R169, [R1+0x84] ;  /* 0x0000840001a97983 */ /* 0x000f220000100800 */
[----:B------:R-:W-:-:S03]  /*a050*/  PRMT R158, RZ, 0x7610, R158 ;  /* 0x00007610ff9e7816 */ /* 0x000fc6000000009e */
[----:B------:R2:W4:Y:S04]  /*a060*/  @!P1 LDG.E.U8 R20, desc[UR44][R12.64] ;  /* 0x0000002c0c149981 */ /* 0x000528000c1e1100 */
[----:B------:R-:W4:Y:S01]  /*a070*/  LDL R167, [R1+0x7c] ;  /* 0x00007c0001a77983 */ /* 0x000f220000100800 */
[----:B------:R-:W-:Y:S02]  /*a080*/  LOP3.LUT R15, R15, 0xffff, RZ, 0xc0, !PT ;  /* 0x0000ffff0f0f7812 */ /* 0x000fe400078ec0ff */
[----:B------:R-:W-:-:S04]  /*a090*/  LOP3.LUT R171, R171, 0xffff, RZ, 0xc0, !PT ;  /* 0x0000ffffabab7812 */ /* 0x000fc800078ec0ff */
[----:B------:R-:W-:Y:S02]  /*a0a0*/  PRMT R175, R15, 0x3340, R171 ;  /* 0x000033400faf7816 */ /* 0x000fe400000000ab */
[----:B------:R-:W4:Y:S01]  /*a0b0*/  LDL R15, [R1+0x78] ;  /* 0x00007800010f7983 */ /* 0x000f220000100800 */
[----:B------:R-:W-:Y:S01]  /*a0c0*/  PRMT R157, RZ, 0x7610, R157 ;  /* 0x00007610ff9d7816 */ /* 0x000fe2000000009d */
[----:B--2---:R-:W-:Y:S01]  /*a0d0*/  @!P1 IMAD.MOV.U32 R13, RZ, RZ, R18 ;  /* 0x000000ffff0d9224 */ /* 0x004fe200078e0012 */
[----:B------:R-:W-:Y:S01]  /*a0e0*/  PRMT R18, R10, 0x3340, R164 ;  /* 0x000033400a127816 */ /* 0x000fe200000000a4 */
[----:B---3--:R-:W-:Y:S02]  /*a0f0*/  @!P1 IMAD.MOV.U32 R12, RZ, RZ, R7 ;  /* 0x000000ffff0c9224 */ /* 0x008fe400078e0007 */
[----:B------:R-:W2:Y:S04]  /*a100*/  LDL R7, [R1+0x80] ;  /* 0x0000800001077983 */ /* 0x000ea80000100800 */
[----:B------:R-:W3:Y:S01]  /*a110*/  @!P1 LDG.E.U8 R157, desc[UR44][R12.64] ;  /* 0x0000002c0c9d9981 */ /* 0x000ee2000c1e1100 */
[----:B----4-:R-:W-:-:S05]  /*a120*/  @!P1 IMAD.MOV.U32 R10, RZ, RZ, R8 ;  /* 0x000000ffff0a9224 */ /* 0x010fca00078e0008 */
[----:B------:R0:W4:Y:S02]  /*a130*/  @!P1 LDG.E.U8 R158, desc[UR44][R10.64] ;  /* 0x0000002c0a9e9981 */ /* 0x000124000c1e1100 */
[----:B0-----:R-:W-:Y:S02]  /*a140*/  @!P1 IMAD.MOV.U32 R10, RZ, RZ, R163 ;  /* 0x000000ffff0a9224 */ /* 0x001fe400078e00a3 */
[----:B------:R-:W3:Y:S04]  /*a150*/  LDL R163, [R1+0x74] ;  /* 0x0000740001a37983 */ /* 0x000ee80000100800 */
[----:B------:R-:W4:Y:S04]  /*a160*/  LDL.LU R181, [R1+0xc] ;  /* 0x00000c0001b57983 */ /* 0x000f280000300800 */
[----:B------:R-:W4:Y:S04]  /*a170*/  LDL.LU R186, [R1] ;  /* 0x0000000001ba7983 */ /* 0x000f280000300800 */
[----:B------:R-:W4:Y:S04]  /*a180*/  LDL R13, [R1+0x6c] ;  /* 0x00006c00010d7983 */ /* 0x000f280000100800 */
[----:B------:R-:W4:Y:S01]  /*a190*/  LDL R12, [R1+0x70] ;  /* 0x00007000010c7983 */ /* 0x000f220000100800 */
[----:B------:R-:W-:-:S02]  /*a1a0*/  LOP3.LUT R152, R152, 0xffff, RZ, 0xc0, !PT ;  /* 0x0000ffff98987812 */ /* 0x000fc400078ec0ff */
[----:B------:R-:W-:Y:S01]  /*a1b0*/  LOP3.LUT R178, R178, 0xffff, RZ, 0xc0, !PT ;  /* 0x0000ffffb2b27812 */ /* 0x000fe200078ec0ff */
[----:B------:R-:W-:Y:S01]  /*a1c0*/  @!P1 IMAD.MOV.U32 R11, RZ, RZ, R169 ;  /* 0x000000ffff0b9224 */ /* 0x000fe200078e00a9 */
[----:B------:R-:W-:Y:S01]  /*a1d0*/  LOP3.LUT R19, R19, 0xffff, RZ, 0xc0, !PT ;  /* 0x0000ffff13137812 */ /* 0x000fe200078ec0ff */
[----:B------:R-:W4:Y:S01]  /*a1e0*/  LDL.LU R169, [R1+0x10] ;  /* 0x0000100001a97983 */ /* 0x000f220000300800 */
[----:B------:R-:W-:Y:S02]  /*a1f0*/  PRMT R8, R152, 0x3340, R178 ;  /* 0x0000334098087816 */ /* 0x000fe400000000b2 */
[----:B------:R-:W-:Y:S02]  /*a200*/  PRMT R152, RZ, 0x7610, R152 ;  /* 0x00007610ff987816 */ /* 0x000fe40000000098 */
[----:B------:R-:W-:-:S04]  /*a210*/  LOP3.LUT R162, R162, 0xffff, RZ, 0xc0, !PT ;  /* 0x0000ffffa2a27812 */ /* 0x000fc800078ec0ff */
[----:B------:R-:W-:Y:S01]  /*a220*/  PRMT R185, R19, 0x3340, R162 ;  /* 0x0000334013b97816 */ /* 0x000fe200000000a2 */
[----:B------:R0:W4:Y:S01]  /*a230*/  @!P1 LDG.E.U8 R152, desc[UR44][R10.64] ;  /* 0x0000002c0a989981 */ /* 0x000122000c1e1100 */
[----:B------:R-:W-:-:S03]  /*a240*/  PRMT R19, RZ, 0x7610, R19 ;  /* 0x00007610ff137816 */ /* 0x000fc60000000013 */
[----:B------:R-:W4:Y:S01]  /*a250*/  LDL R162, [R1+0x68] ;  /* 0x0000680001a27983 */ /* 0x000f220000100800 */
[----:B0-----:R-:W-:Y:S01]  /*a260*/  @!P1 IMAD.MOV.U32 R11, RZ, RZ, R167 ;  /* 0x000000ffff0b9224 */ /* 0x001fe200078e00a7 */
[----:B------:R-:W-:Y:S02]  /*a270*/  LOP3.LUT R14, R14, 0xffff, RZ, 0xc0, !PT ;  /* 0x0000ffff0e0e7812 */ /* 0x000fe400078ec0ff */
[----:B------:R-:W-:Y:S02]  /*a280*/  LOP3.LUT R165, R165, 0xffff, RZ, 0xc0, !PT ;  /* 0x0000ffffa5a57812 */ /* 0x000fe400078ec0ff */
[----:B------:R-:W-:Y:S01]  /*a290*/  PRMT R164, RZ, 0x7610, R164 ;  /* 0x00007610ffa47816 */ /* 0x000fe200000000a4 */
[----:B--2---:R-:W-:-:S05]  /*a2a0*/  @!P1 IMAD.MOV.U32 R10, RZ, RZ, R7 ;  /* 0x000000ffff0a9224 */ /* 0x004fca00078e0007 */
[----:B------:R0:W2:Y:S01]  /*a2b0*/  @!P1 LDG.E.U8 R19, desc[UR44][R10.64] ;  /* 0x0000002c0a139981 */ /* 0x0000a2000c1e1100 */
[----:B------:R-:W-:-:S03]  /*a2c0*/  PRMT R7, R14, 0x3340, R165 ;  /* 0x000033400e077816 */ /* 0x000fc600000000a5 */
[----:B------:R-:W2:Y:S01]  /*a2d0*/  LDL R14, [R1+0x60] ;  /* 0x00006000010e7983 */ /* 0x000ea20000100800 */
[----:B0-----:R-:W-:-:S03]  /*a2e0*/  @!P1 IMAD.MOV.U32 R10, RZ, RZ, R15 ;  /* 0x000000ffff0a9224 */ /* 0x001fc600078e000f */
[----:B------:R-:W2:Y:S01]  /*a2f0*/  LDL R15, [R1+0x5c] ;  /* 0x00005c00010f7983 */ /* 0x000ea20000100800 */
[----:B---3--:R-:W-:-:S03]  /*a300*/  @!P1 IMAD.MOV.U32 R11, RZ, RZ, R163 ;  /* 0x000000ffff0b9224 */ /* 0x008fc600078e00a3 */
[----:B------:R-:W3:Y:S04]  /*a310*/  LDL R163, [R1+0x64] ;  /* 0x0000640001a37983 */ /* 0x000ee80000100800 */
[----:B------:R-:W2:Y:S04]  /*a320*/  LDL.LU R167, [R1+0x4] ;  /* 0x0000040001a77983 */ /* 0x000ea80000300800 */
[----:B------:R4:W2:Y:S04]  /*a330*/  @!P1 LDG.E.U8 R164, desc[UR44][R10.64] ;  /* 0x0000002c0aa49981 */ /* 0x0008a8000c1e1100 */
[----:B------:R-:W2:Y:S01]  /*a340*/  LDL.LU R187, [R1+0x8] ;  /* 0x0000080001bb7983 */ /* 0x000ea20000300800 */
[----:B----4-:R-:W-:-:S02]  /*a350*/  @!P1 IMAD.MOV.U32 R10, RZ, RZ, R12 ;  /* 0x000000ffff0a9224 */ /* 0x010fc400078e000c */
[----:B------:R-:W-:Y:S01]  /*a360*/  @!P1 IMAD.MOV.U32 R11, RZ, RZ, R13 ;  /* 0x000000ffff0b9224 */ /* 0x000fe200078e000d */
[----:B------:R-:W4:Y:S04]  /*a370*/  LDL R12, [R1+0x58] ;  /* 0x00005800010c7983 */ /* 0x000f280000100800 */
[----:B------:R-:W4:Y:S01]  /*a380*/  LDL R13, [R1+0x54] ;  /* 0x00005400010d7983 */ /* 0x000f220000100800 */
[----:B------:R-:W-:Y:S02]  /*a390*/  LOP3.LUT R9, R9, 0xffff, RZ, 0xc0, !PT ;  /* 0x0000ffff09097812 */ /* 0x000fe400078ec0ff */
[----:B------:R-:W-:-:S04]  /*a3a0*/  LOP3.LUT R160, R160, 0xffff, RZ, 0xc0, !PT ;  /* 0x0000ffffa0a07812 */ /* 0x000fc800078ec0ff */
[----:B------:R-:W-:Y:S02]  /*a3b0*/  PRMT R176, R9, 0x3340, R160 ;  /* 0x0000334009b07816 */ /* 0x000fe400000000a0 */
[----:B------:R-:W-:Y:S01]  /*a3c0*/  PRMT R9, RZ, 0x7610, R9 ;  /* 0x00007610ff097816 */ /* 0x000fe20000000009 */
[----:B------:R-:W4:Y:S01]  /*a3d0*/  LDL R160, [R1+0x50] ;  /* 0x0000500001a07983 */ /* 0x000f220000100800 */
[----:B------:R-:W-:-:S04]  /*a3e0*/  LOP3.LUT R177, R177, 0xffff, RZ, 0xc0, !PT ;  /* 0x0000ffffb1b17812 */ /* 0x000fc800078ec0ff */
[----:B------:R0:W4:Y:S01]  /*a3f0*/  @!P1 LDG.E.U8 R9, desc[UR44][R10.64] ;  /* 0x0000002c0a099981 */ /* 0x000122000c1e1100 */
[----:B------:R-:W-:Y:S02]  /*a400*/  PRMT R165, RZ, 0x7610, R165 ;  /* 0x00007610ffa57816 */ /* 0x000fe400000000a5 */
[----:B0-----:R-:W-:-:S04]  /*a410*/  LOP3.LUT R10, R6, 0xffff, RZ, 0xc0, !PT ;  /* 0x0000ffff060a7812 */ /* 0x001fc800078ec0ff */
[----:B------:R-:W-:Y:S01]  /*a420*/  PRMT R6, R10, 0x3340, R177 ;  /* 0x000033400a067816 */ /* 0x000fe200000000b1 */
[----:B------:R-:W-:Y:S02]  /*a430*/  @!P1 IMAD.MOV.U32 R10, RZ, RZ, R162 ;  /* 0x000000ffff0a9224 */ /* 0x000fe400078e00a2 */
[----:B------:R-:W4:Y:S01]  /*a440*/  LDL R162, [R1+0x4c] ;  /* 0x00004c0001a27983 */ /* 0x000f220000100800 */
[----:B------:R-:W-:Y:S01]  /*a450*/  PRMT R173, RZ, 0x7610, R173 ;  /* 0x00007610ffad7816 */ /* 0x000fe200000000ad */
[----:B---3--:R-:W-:-:S05]  /*a460*/  @!P1 IMAD.MOV.U32 R11, RZ, RZ, R163 ;  /* 0x000000ffff0b9224 */ /* 0x008fca00078e00a3 */
[----:B------:R0:W3:Y:S02]  /*a470*/  @!P1 LDG.E.U8 R165, desc[UR44][R10.64] ;  /* 0x0000002c0aa59981 */ /* 0x0000e4000c1e1100 */
[----:B0-----:R-:W-:Y:S02]  /*a480*/  LOP3.LUT R10, R181, 0xffff, RZ, 0xc0, !PT ;  /* 0x0000ffffb50a7812 */ /* 0x001fe400078ec0ff */
[----:B------:R-:W-:-:S04]  /*a490*/  LOP3.LUT R11, R186, 0xffff, RZ, 0xc0, !PT ;  /* 0x0000ffffba0b7812 */ /* 0x000fc800078ec0ff */
[----:B------:R-:W-:Y:S01]  /*a4a0*/  PRMT R186, R10, 0x3340, R11 ;  /* 0x000033400aba7816 */ /* 0x000fe2000000000b */
[----:B--2---:R-:W-:Y:S02]  /*a4b0*/  @!P1 IMAD.MOV.U32 R10, RZ, RZ, R14 ;  /* 0x000000ffff0a9224 */ /* 0x004fe400078e000e */
[----:B------:R-:W-:Y:S01]  /*a4c0*/  @!P1 IMAD.MOV.U32 R11, RZ, RZ, R15 ;  /* 0x000000ffff0b9224 */ /* 0x000fe200078e000f */
[----:B------:R-:W2:Y:S04]  /*a4d0*/  LDL R14, [R1+0x48] ;  /* 0x00004800010e7983 */ /* 0x000ea80000100800 */
[----:B------:R-:W3:Y:S04]  /*a4e0*/  LDL R15, [R1+0x44] ;  /* 0x00004400010f7983 */ /* 0x000ee80000100800 */
[----:B------:R0:W3:Y:S02]  /*a4f0*/  @!P1 LDG.E.U8 R173, desc[UR44][R10.64] ;  /* 0x0000002c0aad9981 */ /* 0x0000e4000c1e1100 */
[----:B0-----:R-:W-:-:S02]  /*a500*/  LOP3.LUT R10, R169, 0xffff, RZ, 0xc0, !PT ;  /* 0x0000ffffa90a7812 */ /* 0x001fc400078ec0ff */
[----:B------:R-:W-:-:S04]  /*a510*/  LOP3.LUT R11, R4, 0xffff, RZ, 0xc0, !PT ;  /* 0x0000ffff040b7812 */ /* 0x000fc800078ec0ff */
[----:B------:R-:W-:Y:S01]  /*a520*/  PRMT R4, R10, 0x3340, R11 ;  /* 0x000033400a047816 */ /* 0x000fe2000000000b */
[----:B----4-:R-:W-:Y:S02]  /*a530*/  @!P1 IMAD.MOV.U32 R10, RZ, RZ, R12 ;  /* 0x000000ffff0a9224 */ /* 0x010fe400078e000c */
[----:B------:R-:W-:Y:S01]  /*a540*/  @!P1 IMAD.MOV.U32 R11, RZ, RZ, R13 ;  /* 0x000000ffff0b9224 */ /* 0x000fe200078e000d */
[----:B------:R-:W4:Y:S04]  /*a550*/  LDL R12, [R1+0x40] ;  /* 0x00004000010c7983 */ /* 0x000f280000100800 */
[----:B------:R-:W4:Y:S01]  /*a560*/  LDL R13, [R1+0x3c] ;  /* 0x00003c00010d7983 */ /* 0x000f220000100800 */
[----:B------:R-:W-:Y:S02]  /*a570*/  PRMT R174, RZ, 0x7610, R174 ;  /* 0x00007610ffae7816 */ /* 0x000fe400000000ae */
[----:B------:R-:W-:-:S04]  /*a580*/  LOP3.LUT R251, R251, 0xffff, RZ, 0xc0, !PT ;  /* 0x0000fffffbfb7812 */ /* 0x000fc800078ec0ff */
[----:B------:R0:W4:Y:S01]  /*a590*/  @!P1 LDG.E.U8 R174, desc[UR44][R10.64] ;  /* 0x0000002c0aae9981 */ /* 0x000122000c1e1100 */
[----:B------:R-:W-:Y:S02]  /*a5a0*/  PRMT R177, RZ, 0x7610, R177 ;  /* 0x00007610ffb17816 */ /* 0x000fe400000000b1 */
[----:B0-----:R-:W-:Y:S01]  /*a5b0*/  LOP3.LUT R10, R167, 0xffff, RZ, 0xc0, !PT ;  /* 0x0000ffffa70a7812 */ /* 0x001fe200078ec0ff */
[----:B------:R-:W-:-:S03]  /*a5c0*/  @!P1 IMAD.MOV.U32 R11, RZ, RZ, R162 ;  /* 0x000000ffff0b9224 */ /* 0x000fc600078e00a2 */
[----:B------:R-:W-:Y:S01]  /*a5d0*/  PRMT R167, R10, 0x3340, R251 ;  /* 0x000033400aa77816 */ /* 0x000fe200000000fb */
[----:B------:R-:W-:-:S05]  /*a5e0*/  @!P1 IMAD.MOV.U32 R10, RZ, RZ, R160 ;  /* 0x000000ffff0a9224 */ /* 0x000fca00078e00a0 */
[----:B------:R0:W4:Y:S01]  /*a5f0*/  @!P1 LDG.E.U8 R177, desc[UR44][R10.64] ;  /* 0x0000002c0ab19981 */ /* 0x000122000c1e1100 */
[----:B------:R-:W-:Y:S02]  /*a600*/  PRMT R178, RZ, 0x7610, R178 ;  /* 0x00007610ffb27816 */ /* 0x000fe400000000b2 */
[----:B0-----:R-:W-:Y:S02]  /*a610*/  LOP3.LUT R10, R187, 0xffff, RZ, 0xc0, !PT ;  /* 0x0000ffffbb0a7812 */ /* 0x001fe400078ec0ff */
[----:B------:R-:W-:Y:S02]  /*a620*/  LOP3.LUT R11, R3, 0xffff, RZ, 0xc0, !PT ;  /* 0x0000ffff030b7812 */ /* 0x000fe400078ec0ff */
[----:B------:R-:W4:Y:S02]  /*a630*/  LDL.LU R3, [R1+0x34] ;  /* 0x0000340001037983 */ /* 0x000f240000300800 */
[----:B------:R-:W-:Y:S02]  /*a640*/  PRMT R251, R10, 0x3340, R11 ;  /* 0x000033400afb7816 */ /* 0x000fe4000000000b */
[----:B------:R-:W4:Y:S01]  /*a650*/  LDL R160, [R1+0x38] ;  /* 0x0000380001a07983 */ /* 0x000f220000100800 */
[----:B------:R-:W-:-:S02]  /*a660*/  LOP3.LUT R247, R247, 0xffff, RZ, 0xc0, !PT ;  /* 0x0000fffff7f77812 */ /* 0x000fc400078ec0ff */
[----:B------:R-:W-:Y:S02]  /*a670*/  PRMT R179, RZ, 0x7610, R179 ;  /* 0x00007610ffb37816 */ /* 0x000fe400000000b3 */
[----:B------:R-:W-:Y:S02]  /*a680*/  LOP3.LUT R252, R252, 0xffff, RZ, 0xc0, !PT ;  /* 0x0000fffffcfc7812 */ /* 0x000fe400078ec0ff */
[----:B------:R-:W-:-:S04]  /*a690*/  LOP3.LUT R245, R245, 0xffff, RZ, 0xc0, !PT ;  /* 0x0000fffff5f57812 */ /* 0x000fc800078ec0ff */
[----:B------:R-:W-:Y:S01]  /*a6a0*/  PRMT R245, R252, 0x3340, R245 ;  /* 0x00003340fcf57816 */ /* 0x000fe200000000f5 */
[----:B--2---:R-:W-:Y:S02]  /*a6b0*/  @!P1 IMAD.MOV.U32 R10, RZ, RZ, R14 ;  /* 0x000000ffff0a9224 */ /* 0x004fe400078e000e */
[----:B---3--:R-:W-:Y:S02]  /*a6c0*/  @!P1 IMAD.MOV.U32 R11, RZ, RZ, R15 ;  /* 0x000000ffff0b9224 */ /* 0x008fe400078e000f */
[----:B------:R-:W2:Y:S04]  /*a6d0*/  LDL R15, [R1+0x30] ;  /* 0x00003000010f7983 */ /* 0x000ea80000100800 */
[----:B------:R0:W3:Y:S02]  /*a6e0*/  @!P1 LDG.E.U8 R178, desc[UR44][R10.64] ;  /* 0x0000002c0ab29981 */ /* 0x0000e4000c1e1100 */
[----:B0-----:R-:W-:-:S02]  /*a6f0*/  LOP3.LUT R10, R2, 0xffff, RZ, 0xc0, !PT ;  /* 0x0000ffff020a7812 */ /* 0x001fc400078ec0ff */
[----:B------:R-:W3:Y:S02]  /*a700*/  LDL.LU R2, [R1+0x2c] ;  /* 0x00002c0001027983 */ /* 0x000ee40000300800 */
[----:B------:R-:W-:Y:S02]  /*a710*/  PRMT R187, R10, 0x3340, R247 ;  /* 0x000033400abb7816 */ /* 0x000fe400000000f7 */
[----:B------:R-:W3:Y:S01]  /*a720*/  LDL R14, [R1+0x28] ;  /* 0x00002800010e7983 */ /* 0x000ee20000100800 */
[----:B----4-:R-:W-:-:S03]  /*a730*/  @!P1 IMAD.MOV.U32 R10, RZ, RZ, R12 ;  /* 0x000000ffff0a9224 */ /* 0x010fc600078e000c */
[----:B------:R-:W4:Y:S01]  /*a740*/  LDL R12, [R1+0x18] ;  /* 0x00001800010c7983 */ /* 0x000f220000100800 */
[----:B------:R-:W-:-:S03]  /*a750*/  @!P1 IMAD.MOV.U32 R11, RZ, RZ, R13 ;  /* 0x000000ffff0b9224 */ /* 0x000fc600078e000d */
[----:B------:R-:W4:Y:S04]  /*a760*/  LDL R13, [R1+0x20] ;  /* 0x00002000010d7983 */ /* 0x000f280000100800 */
[----:B------:R0:W4:Y:S02]  /*a770*/  @!P1 LDG.E.U8 R179, desc[UR44][R10.64] ;  /* 0x0000002c0ab39981 */ /* 0x000124000c1e1100 */
[----:B0-----:R-:W-:Y:S02]  /*a780*/  LOP3.LUT R10, R0, 0xffff, RZ, 0xc0, !PT ;  /* 0x0000ffff000a7812 */ /* 0x001fe400078ec0ff */
[----:B------:R-:W4:Y:S04]  /*a790*/  LDL.LU R0, [R1+0x24] ;  /* 0x0000240001007983 */ /* 0x000f280000300800 */
[----:B------:R-:W4:Y:S04]  /*a7a0*/  LDL.LU R247, [R1+0x14] ;  /* 0x0000140001f77983 */ /* 0x000f280000300800 */
[----:B------:R-:W4:Y:S01]  /*a7b0*/  LDL.LU R252, [R1+0x1c] ;  /* 0x00001c0001fc7983 */ /* 0x000f220000300800 */
[----:B------:R-:W-:-:S02]  /*a7c0*/  LOP3.LUT R249, R249, 0xffff, RZ, 0xc0, !PT ;  /* 0x0000fffff9f97812 */ /* 0x000fc400078ec0ff */
[----:B------:R-:W-:Y:S02]  /*a7d0*/  PRMT R189, RZ, 0x7610, R189 ;  /* 0x00007610ffbd7816 */ /* 0x000fe400000000bd */
[----:B------:R-:W-:Y:S02]  /*a7e0*/  PRMT R249, R10, 0x3340, R249 ;  /* 0x000033400af97816 */ /* 0x000fe400000000f9 */
[----:B------:R-:W-:Y:S02]  /*a7f0*/  PRMT R191, RZ, 0x7610, R191 ;  /* 0x00007610ffbf7816 */ /* 0x000fe400000000bf */
[----:B------:R-:W-:Y:S01]  /*a800*/  LOP3.LUT R250, R250, 0xffff, RZ, 0xc0, !PT ;  /* 0x0000fffffafa7812 */ /* 0x000fe200078ec0ff */
[----:B------:R-:W-:Y:S02]  /*a810*/  @!P1 IMAD.MOV.U32 R11, RZ, RZ, R3 ;  /* 0x000000ffff0b9224 */ /* 0x000fe400078e0003 */
[----:B------:R-:W-:Y:S01]  /*a820*/  @!P1 IMAD.MOV.U32 R10, RZ, RZ, R160 ;  /* 0x000000ffff0a9224 */ /* 0x000fe200078e00a0 */
[----:B------:R-:W-:-:S04]  /*a830*/  LOP3.LUT R234, R234, 0xffff, RZ, 0xc0, !PT ;  /* 0x0000ffffeaea7812 */ /* 0x000fc800078ec0ff */
[----:B------:R2:W4:Y:S01]  /*a840*/  @!P1 LDG.E.U8 R189, desc[UR44][R10.64] ;  /* 0x0000002c0abd9981 */ /* 0x000522000c1e1100 */
[--C-:B------:R-:W-:Y:S02]  /*a850*/  PRMT R250, R250, 0x3340, R234.reuse ;  /* 0x00003340fafa7816 */ /* 0x100fe400000000ea */
[----:B------:R-:W-:Y:S02]  /*a860*/  PRMT R234, RZ, 0x7610, R234 ;  /* 0x00007610ffea7816 */ /* 0x000fe400000000ea */
[----:B------:R-:W-:Y:S02]  /*a870*/  LOP3.LUT R246, R246, 0xffff, RZ, 0xc0, !PT ;  /* 0x0000fffff6f67812 */ /* 0x000fe400078ec0ff */
[----:B------:R-:W-:-:S04]  /*a880*/  LOP3.LUT R236, R236, 0xffff, RZ, 0xc0, !PT ;  /* 0x0000ffffecec7812 */ /* 0x000fc800078ec0ff */
        /* <DEDUP_REMOVED lines=8> */
[----:B------:R-:W-:Y:S01]  /*a910*/  PRMT R196, R196, 0x3340, R198 ;  /* 0x00003340c4c47816 */ /* 0x000fe200000000c6 */
[----:B--2---:R-:W-:Y:S02]  /*a920*/  @!P1 IMAD.MOV.U32 R10, RZ, RZ, R15 ;  /* 0x000000ffff0a9224 */ /* 0x004fe400078e000f */
[----:B---3--:R-:W-:-:S05]  /*a930*/  @!P1 IMAD.MOV.U32 R11, RZ, RZ, R2 ;  /* 0x000000ffff0b9224 */ /* 0x008fca00078e0002 */
[----:B------:R0:W2:Y:S02]  /*a940*/  @!P1 LDG.E.U8 R191, desc[UR44][R10.64] ;  /* 0x0000002c0abf9981 */ /* 0x0000a4000c1e1100 */
[----:B0-----:R-:W-:Y:S02]  /*a950*/  @!P1 IMAD.MOV.U32 R10, RZ, RZ, R14 ;  /* 0x000000ffff0a9224 */ /* 0x001fe400078e000e */
[----:B----4-:R-:W-:-:S05]  /*a960*/  @!P1 IMAD.MOV.U32 R11, RZ, RZ, R0 ;  /* 0x000000ffff0b9224 */ /* 0x010fca00078e0000 */
[----:B------:R0:W3:Y:S02]  /*a970*/  @!P1 LDG.E.U8 R234, desc[UR44][R10.64] ;  /* 0x0000002c0aea9981 */ /* 0x0000e4000c1e1100 */
[----:B0-----:R-:W-:Y:S02]  /*a980*/  @!P1 IMAD.MOV.U32 R10, RZ, RZ, R13 ;  /* 0x000000ffff0a9224 */ /* 0x001fe400078e000d */
[----:B------:R-:W-:-:S05]  /*a990*/  @!P1 IMAD.MOV.U32 R11, RZ, RZ, R252 ;  /* 0x000000ffff0b9224 */ /* 0x000fca00078e00fc */
[----:B------:R0:W4:Y:S02]  /*a9a0*/  @!P1 LDG.E.U8 R236, desc[UR44][R10.64] ;  /* 0x0000002c0aec9981 */ /* 0x000124000c1e1100 */
[----:B0-----:R-:W-:Y:S02]  /*a9b0*/  @!P1 IMAD.MOV.U32 R10, RZ, RZ, R12 ;  /* 0x000000ffff0a9224 */ /* 0x001fe400078e000c */
[----:B------:R-:W2:Y:S04]  /*a9c0*/  LDL.LU R12, [R1+0x568] ;  /* 0x00056800010c7983 */ /* 0x000ea80000300800 */
[----:B------:R-:W3:Y:S04]  /*a9d0*/  LDL.LU R180, [R1+0x554] ;  /* 0x0005540001b47983 */ /* 0x000ee80000300800 */
[----:B------:R-:W4:Y:S04]  /*a9e0*/  LDL.LU R246, [R1+0x55c] ;  /* 0x00055c0001f67983 */ /* 0x000f280000300800 */
[----:B------:R-:W4:Y:S04]  /*a9f0*/  LDL.LU R13, [R1+0x560] ;  /* 0x00056000010d7983 */ /* 0x000f280000300800 */
[----:B------:R-:W2:Y:S04]  /*aa00*/  LDL.LU R14, [R1+0x548] ;  /* 0x00054800010e7983 */ /* 0x000ea80000300800 */
[----:B------:R-:W2:Y:S04]  /*aa10*/  LDL.LU R181, [R1+0x54c] ;  /* 0x00054c0001b57983 */ /* 0x000ea80000300800 */
[----:B------:R-:W3:Y:S01]  /*aa20*/  LDL.LU R15, [R1+0x540] ;  /* 0x00054000010f7983 */ /* 0x000ee20000300800 */
[----:B------:R-:W-:-:S05]  /*aa30*/  @!P1 IMAD.MOV.U32 R11, RZ, RZ, R247 ;  /* 0x000000ffff0b9224 */ /* 0x000fca00078e00f7 */
[----:B------:R0:W4:Y:S04]  /*aa40*/  @!P1 LDG.E.U8 R238, desc[UR44][R10.64] ;  /* 0x0000002c0aee9981 */ /* 0x000128000c1e1100 */
[----:B------:R-:W4:Y:S04]  /*aa50*/  LDL.LU R10, [R1+0x564] ;  /* 0x00056400010a7983 */ /* 0x000f280000300800 */
[----:B------:R-:W4:Y:S04]  /*aa60*/  LDL.LU R11, [R1+0x550] ;  /* 0x00055000010b7983 */ /* 0x000f280000300800 */
[----:B------:R-:W4:Y:S01]  /*aa70*/  LDL R198, [R1+0x508] ;  /* 0x0005080001c67983 */ /* 0x000f220000100800 */
[----:B------:R-:W-:-:S02]  /*aa80*/  LOP3.LUT R194, R194, 0xffff, RZ, 0xc0, !PT ;  /* 0x0000ffffc2c27812 */ /* 0x000fc400078ec0ff */
[----:B------:R-:W-:-:S04]  /*aa90*/  LOP3.LUT R192, R192, 0xffff, RZ, 0xc0, !PT ;  /* 0x0000ffffc0c07812 */ /* 0x000fc800078ec0ff */
[----:B------:R-:W-:Y:S02]  /*aaa0*/  PRMT R192, R192, 0x3340, R194 ;  /* 0x00003340c0c07816 */ /* 0x000fe400000000c2 */
[----:B------:R-:W-:Y:S02]  /*aab0*/  PRMT R182, R188, 0x5410, R182 ;  /* 0x00005410bcb67816 */ /* 0x000fe400000000b6 */
[----:B------:R-:W-:Y:S02]  /*aac0*/  LOP3.LUT R195, R195, 0xffff, RZ, 0xc0, !PT ;  /* 0x0000ffffc3c37812 */ /* 0x000fe400078ec0ff */
[----:B------:R-:W-:Y:S02]  /*aad0*/  LOP3.LUT R193, R193, 0xffff, RZ, 0xc0, !PT ;  /* 0x0000ffffc1c17812 */ /* 0x000fe400078ec0ff */
[----:B------:R-:W-:Y:S02]  /*aae0*/  PRMT R183, R155, 0x5410, R183 ;  /* 0x000054109bb77816 */ /* 0x000fe400000000b7 */
[----:B------:R-:W-:-:S02]  /*aaf0*/  PRMT R184, R172, 0x5410, R184 ;  /* 0x00005410acb87816 */ /* 0x000fc400000000b8 */
[----:B------:R-:W-:Y:S02]  /*ab00*/  PRMT R185, R18, 0x5410, R185 ;  /* 0x0000541012b97816 */ /* 0x000fe400000000b9 */
[----:B------:R-:W-:Y:S02]  /*ab10*/  PRMT R193, R193, 0x3340, R195 ;  /* 0x00003340c1c17816 */ /* 0x000fe400000000c3 */
[----:B------:R-:W-:Y:S02]  /*ab20*/  PRMT R186, R176, 0x5410, R186 ;  /* 0x00005410b0ba7816 */ /* 0x000fe400000000ba */
[----:B------:R-:W-:Y:S02]  /*ab30*/  PRMT R187, R167, 0x5410, R187 ;  /* 0x00005410a7bb7816 */ /* 0x000fe400000000bb */
[----:B--2---:R-:W-:Y:S02]  /*ab40*/  PRMT R181, R181, 0x5410, R14 ;  /* 0x00005410b5b57816 */ /* 0x004fe4000000000e */
[----:B---3--:R-:W-:-:S02]  /*ab50*/  PRMT R14, R161, 0x5410, R15 ;  /* 0x00005410a10e7816 */ /* 0x008fc4000000000f */
[----:B------:R-:W2:Y:S04]  /*ab60*/  LDL.LU R161, [R1+0x5cc] ;  /* 0x0005cc0001a17983 */ /* 0x000ea80000300800 */
[----:B------:R-:W3:Y:S01]  /*ab70*/  LDL R194, [R1+0x514] ;  /* 0x0005140001c27983 */ /* 0x000ee20000100800 */
[----:B------:R-:W-:-:S03]  /*ab80*/  PRMT R15, R168, 0x5410, R166 ;  /* 0x00005410a80f7816 */ /* 0x000fc600000000a6 */
[----:B------:R-:W2:Y:S04]  /*ab90*/  LDL.LU R188, [R1+0x5c8] ;  /* 0x0005c80001bc7983 */ /* 0x000ea80000300800 */
[----:B------:R-:W2:Y:S04]  /*aba0*/  LDL.LU R166, [R1+0x5c4] ;  /* 0x0005c40001a67983 */ /* 0x000ea80000300800 */
[----:B------:R-:W2:Y:S01]  /*abb0*/  LDL.LU R168, [R1+0x5c0] ;  /* 0x0005c00001a87983 */ /* 0x000ea20000300800 */
[----:B----4-:R-:W-:Y:S02]  /*abc0*/  PRMT R12, R12, 0x5410, R10 ;  /* 0x000054100c0c7816 */ /* 0x010fe4000000000a */
[----:B------:R-:W-:Y:S01]  /*abd0*/  PRMT R13, R13, 0x5410, R246 ;  /* 0x000054100d0d7816 */ /* 0x000fe200000000f6 */
[----:B------:R-:W4:Y:S04]  /*abe0*/  LDL.LU R155, [R1+0x5bc] ;  /* 0x0005bc00019b7983 */ /* 0x000f280000300800 */
[----:B------:R-:W4:Y:S01]  /*abf0*/  LDL.LU R172, [R1+0x5b8] ;  /* 0x0005b80001ac7983 */ /* 0x000f220000300800 */
[----:B------:R-:W-:-:S03]  /*ac00*/  PRMT R180, R180, 0x5410, R11 ;  /* 0x00005410b4b47816 */ /* 0x000fc6000000000b */
[----:B------:R-:W4:Y:S04]  /*ac10*/  LDL.LU R18, [R1+0x5b4] ;  /* 0x0005b40001127983 */ /* 0x000f280000300800 */
[----:B------:R-:W4:Y:S04]  /*ac20*/  LDL R195, [R1+0x510] ;  /* 0x0005100001c37983 */ /* 0x000f280000100800 */
[----:B------:R-:W4:Y:S04]  /*ac30*/  LDL.LU R176, [R1+0x5b0] ;  /* 0x0005b00001b07983 */ /* 0x000f280000300800 */
[----:B------:R-:W4:Y:S04]  /*ac40*/  LDL.LU R167, [R1+0x5ac] ;  /* 0x0005ac0001a77983 */ /* 0x000f280000300800 */
[----:B------:R-:W4:Y:S04]  /*ac50*/  LDL R11, [R1+0x50c] ;  /* 0x00050c00010b7983 */ /* 0x000f280000100800 */
[----:B------:R1:W-:Y:S02]  /*ac60*/  STS.128 [R198+UR7], R12 ;  /* 0x0000000cc6007988 */ /* 0x0003e40008000c07 */
[----:B-1----:R-:W-:-:S02]  /*ac70*/  PRMT R12, R5, 0x5410, R175 ;  /* 0x00005410050c7816 */ /* 0x002fc400000000af */
[----:B------:R-:W4:Y:S01]  /*ac80*/  LDL.LU R175, [R1+0x5a8] ;  /* 0x0005a80001af7983 */ /* 0x000f220000300800 */
[----:B------:R-:W-:Y:S02]  /*ac90*/  PRMT R13, R8, 0x5410, R7 ;  /* 0x00005410080d7816 */ /* 0x000fe40000000007 */
[----:B------:R-:W-:Y:S02]  /*aca0*/  PRMT R14, R6, 0x5410, R4 ;  /* 0x00005410060e7816 */ /* 0x000fe40000000004 */
[----:B------:R-:W-:Y:S01]  /*acb0*/  PRMT R15, R251, 0x5410, R249 ;  /* 0x00005410fb0f7816 */ /* 0x000fe200000000f9 */
[----:B------:R1:W-:Y:S01]  /*acc0*/  STS.128 [R198+UR7+0x2000], R180 ;  /* 0x002000b4c6007988 */ /* 0x0003e20008000c07 */
[----:B------:R-:W-:Y:S02]  /*acd0*/  LOP3.LUT R244, R244, 0xffff, RZ, 0xc0, !PT ;  /* 0x0000fffff4f47812 */ /* 0x000fe400078ec0ff */
[----:B------:R-:W-:Y:S01]  /*ace0*/  LOP3.LUT R242, R242, 0xffff, RZ, 0xc0, !PT ;  /* 0x0000fffff2f27812 */ /* 0x000fe200078ec0ff */
[----:B------:R-:W4:Y:S01]  /*acf0*/  LDL.LU R5, [R1+0x5a4] ;  /* 0x0005a40001057983 */ /* 0x000f220000300800 */
[----:B------:R-:W-:-:S02]  /*ad00*/  LOP3.LUT R240, R240, 0xffff, RZ, 0xc0, !PT ;  /* 0x0000fffff0f07812 */ /* 0x000fc400078ec0ff */
[----:B------:R-:W-:Y:S01]  /*ad10*/  LOP3.LUT R237, R237, 0xffff, RZ, 0xc0, !PT ;  /* 0x0000ffffeded7812 */ /* 0x000fe200078ec0ff */
[----:B------:R-:W4:Y:S01]  /*ad20*/  LDL.LU R7, [R1+0x5a0] ;  /* 0x0005a00001077983 */ /* 0x000f220000300800 */
[----:B------:R-:W-:Y:S02]  /*ad30*/  LOP3.LUT R233, R233, 0xffff, RZ, 0xc0, !PT ;  /* 0x0000ffffe9e97812 */ /* 0x000fe400078ec0ff */
[----:B------:R-:W-:Y:S01]  /*ad40*/  LOP3.LUT R231, R231, 0xffff, RZ, 0xc0, !PT ;  /* 0x0000ffffe7e77812 */ /* 0x000fe200078ec0ff */
[----:B------:R-:W4:Y:S01]  /*ad50*/  LDL.LU R8, [R1+0x59c] ;  /* 0x00059c0001087983 */ /* 0x000f220000300800 */
[----:B------:R-:W-:Y:S02]  /*ad60*/  LOP3.LUT R229, R229, 0xffff, RZ, 0xc0, !PT ;  /* 0x0000ffffe5e57812 */ /* 0x000fe400078ec0ff */
[----:B------:R-:W-:Y:S01]  /*ad70*/  LOP3.LUT R227, R227, 0xffff, RZ, 0xc0, !PT ;  /* 0x0000ffffe3e37812 */ /* 0x000fe200078ec0ff */
[----:B------:R-:W4:Y:S01]  /*ad80*/  LDL.LU R4, [R1+0x598] ;  /* 0x0005980001047983 */ /* 0x000f220000300800 */
[----:B------:R-:W-:-:S02]  /*ad90*/  LOP3.LUT R225, R225, 0xffff, RZ, 0xc0, !PT ;  /* 0x0000ffffe1e17812 */ /* 0x000fc400078ec0ff */
[----:B------:R-:W-:Y:S01]  /*ada0*/  LOP3.LUT R223, R223, 0xffff, RZ, 0xc0, !PT ;  /* 0x0000ffffdfdf7812 */ /* 0x000fe200078ec0ff */
[----:B------:R-:W4:Y:S01]  /*adb0*/  LDL.LU R6, [R1+0x594] ;  /* 0x0005940001067983 */ /* 0x000f220000300800 */
[----:B------:R-:W-:Y:S02]  /*adc0*/  LOP3.LUT R221, R221, 0xffff, RZ, 0xc0, !PT ;  /* 0x0000ffffdddd7812 */ /* 0x000fe400078ec0ff */
[----:B------:R-:W-:Y:S02]  /*add0*/  LOP3.LUT R219, R219, 0xffff, RZ, 0xc0, !PT ;  /* 0x0000ffffdbdb7812 */ /* 0x000fe400078ec0ff */
[----:B------:R-:W-:Y:S02]  /*ade0*/  LOP3.LUT R243, R243, 0xffff, RZ, 0xc0, !PT ;  /* 0x0000fffff3f37812 */ /* 0x000fe400078ec0ff */
[----:B------:R-:W-:Y:S02]  /*adf0*/  LOP3.LUT R241, R241, 0xffff, RZ, 0xc0, !PT ;  /* 0x0000fffff1f17812 */ /* 0x000fe400078ec0ff */
[----:B------:R-:W-:-:S02]  /*ae00*/  LOP3.LUT R239, R239, 0xffff, RZ, 0xc0, !PT ;  /* 0x0000ffffefef7812 */ /* 0x000fc400078ec0ff */
[----:B------:R-:W-:Y:S02]  /*ae10*/  LOP3.LUT R235, R235, 0xffff, RZ, 0xc0, !PT ;  /* 0x0000ffffebeb7812 */ /* 0x000fe400078ec0ff */
        /* <DEDUP_REMOVED lines=30> */
[----:B------:R-:W-:Y:S02]  /*b000*/  PRMT R242, R244, 0x3340, R242 ;  /* 0x00003340f4f27816 */ /* 0x000fe400000000f2 */
[----:B------:R-:W-:Y:S02]  /*b010*/  PRMT R237, R240, 0x3340, R237 ;  /* 0x00003340f0ed7816 */ /* 0x000fe400000000ed */
[----:B------:R-:W-:Y:S02]  /*b020*/  PRMT R231, R233, 0x3340, R231 ;  /* 0x00003340e9e77816 */ /* 0x000fe400000000e7 */
[----:B------:R-:W-:Y:S02]  /*b030*/  PRMT R162, R229, 0x3340, R227 ;  /* 0x00003340e5a27816 */ /* 0x000fe400000000e3 */
[----:B------:R-:W-:-:S02]  /*b040*/  PRMT R223, R225, 0x3340, R223 ;  /* 0x00003340e1df7816 */ /* 0x000fc400000000df */
[----:B------:R-:W-:Y:S02]  /*b050*/  PRMT R163, R221, 0x3340, R219 ;  /* 0x00003340dda37816 */ /* 0x000fe400000000db */
        /* <DEDUP_REMOVED lines=23> */
[----:B-1----:R-:W-:Y:S02]  /*b1d0*/  PRMT R180, R192, 0x5410, R196 ;  /* 0x00005410c0b47816 */ /* 0x002fe400000000c4 */
[----:B------:R-:W-:Y:S02]  /*b1e0*/  PRMT R181, R200, 0x5410, R204 ;  /* 0x00005410c8b57816 */ /* 0x000fe400000000cc */
[----:B------:R-:W-:Y:S01]  /*b1f0*/  PRMT R182, R208, 0x5410, R212 ;  /* 0x00005410d0b67816 */ /* 0x000fe200000000d4 */
[----:B---3--:R-:W-:Y:S04]  /*b200*/  STS.128 [R194+UR7], R184 ;  /* 0x000000b8c2007988 */ /* 0x008fe80008000c07 */
[----:B------:R1:W-:Y:S02]  /*b210*/  STS.128 [R194+UR7+0x2000], R12 ;  /* 0x0020000cc2007988 */ /* 0x0003e40008000c07 */
[----:B-1----:R-:W1:Y:S01]  /*b220*/  S2R R194, SR_TID.X ;  /* 0x0000000000c27919 */ /* 0x002e620000002100 */
[----:B--2---:R-:W-:-:S02]  /*b230*/  LOP3.LUT R188, R188, 0xffff, RZ, 0xc0, !PT ;  /* 0x0000ffffbcbc7812 */ /* 0x004fc400078ec0ff */
[----:B------:R-:W-:Y:S02]  /*b240*/  LOP3.LUT R166, R166, 0xffff, RZ, 0xc0, !PT ;  /* 0x0000ffffa6a67812 */ /* 0x000fe400078ec0ff */
[----:B------:R-:W-:Y:S02]  /*b250*/  LOP3.LUT R161, R161, 0xffff, RZ, 0xc0, !PT ;  /* 0x0000ffffa1a17812 */ /* 0x000fe400078ec0ff */
[----:B------:R-:W-:Y:S02]  /*b260*/  LOP3.LUT R168, R168, 0xffff, RZ, 0xc0, !PT ;  /* 0x0000ffffa8a87812 */ /* 0x000fe400078ec0ff */
[----:B------:R-:W-:Y:S02]  /*b270*/  PRMT R166, R188, 0x3340, R166 ;  /* 0x00003340bca67816 */ /* 0x000fe400000000a6 */
[----:B0-----:R-:W-:Y:S02]  /*b280*/  PRMT R10, R161, 0x3340, R168 ;  /* 0x00003340a10a7816 */ /* 0x001fe400000000a8 */
[----:B------:R-:W-:-:S02]  /*b290*/  PRMT R161, R242, 0x5410, R237 ;  /* 0x00005410f2a17816 */ /* 0x000fc400000000ed */
[----:B------:R-:W-:Y:S02]  /*b2a0*/  PRMT R168, R245, 0x5410, R248 ;  /* 0x00005410f5a87816 */ /* 0x000fe400000000f8 */
[----:B------:R-:W-:Y:S02]  /*b2b0*/  PRMT R183, R216, 0x5410, R166 ;  /* 0x00005410d8b77816 */ /* 0x000fe400000000a6 */
[----:B------:R-:W-:Y:S02]  /*b2c0*/  PRMT R184, R193, 0x5410, R197 ;  /* 0x00005410c1b87816 */ /* 0x000fe400000000c5 */
[----:B------:R-:W-:Y:S02]  /*b2d0*/  PRMT R185, R201, 0x5410, R205 ;  /* 0x00005410c9b97816 */ /* 0x000fe400000000cd */
[----:B------:R-:W-:Y:S02]  /*b2e0*/  PRMT R186, R209, 0x5410, R213 ;  /* 0x00005410d1ba7816 */ /* 0x000fe400000000d5 */
[----:B------:R-:W-:Y:S01]  /*b2f0*/  PRMT R187, R190, 0x5410, R10 ;  /* 0x00005410bebb7816 */ /* 0x000fe2000000000a */
[----:B----4-:R-:W-:Y:S04]  /*b300*/  STS.128 [R195+UR7], R160 ;  /* 0x000000a0c3007988 */ /* 0x010fe80008000c07 */
[----:B------:R-:W-:Y:S01]  /*b310*/  STS.128 [R195+UR7+0x2000], R168 ;  /* 0x002000a8c3007988 */ /* 0x000fe20008000c07 */
[----:B-1----:R-:W-:-:S03]  /*b320*/  LOP3.LUT R194, R194, 0x7f, RZ, 0xc0, !PT ;  /* 0x0000007fc2c27812 */ /* 0x002fc600078ec0ff */
[----:B------:R-:W-:Y:S04]  /*b330*/  STS.128 [R11+UR7], R180 ;  /* 0x000000b40b007988 */ /* 0x000fe80008000c07 */
[----:B------:R-:W-:Y:S04]  /*b340*/  STS.128 [R11+UR7+0x2000], R184 ;  /* 0x002000b80b007988 */ /* 0x000fe80008000c07 */
[----:B------:R-:W-:Y:S04]  /*b350*/  STS.U8 [R194+UR7+0x4000], R175 ;  /* 0x004000afc2007988 */ /* 0x000fe80008000007 */
[----:B------:R-:W-:Y:S04]  /*b360*/  STS.U8 [R194+UR7+0x4200], R172 ;  /* 0x004200acc2007988 */ /* 0x000fe80008000007 */
[----:B------:R-:W-:Y:S04]  /*b370*/  STS.U8 [R194+UR7+0x4400], R22 ;  /* 0x00440016c2007988 */ /* 0x000fe80008000007 */
[----:B------:R-:W-:Y:S04]  /*b380*/  STS.U8 [R194+UR7+0x4600], R154 ;  /* 0x0046009ac2007988 */ /* 0x000fe80008000007 */
[----:B------:R-:W-:Y:S04]  /*b390*/  STS.U8 [R194+UR7+0x4800], R158 ;  /* 0x0048009ec2007988 */ /* 0x000fe80008000007 */
[----:B------:R0:W-:Y:S04]  /*b3a0*/  STS.U8 [R194+UR7+0x4a00], R9 ;  /* 0x004a0009c2007988 */ /* 0x0001e80008000007 */
[----:B0-----:R-:W2:Y:S04]  /*b3b0*/  LDL R9, [R1+0x56c] ;  /* 0x00056c0001097983 */ /* 0x001ea80000100800 */
[----:B------:R-:W3:Y:S04]  /*b3c0*/  LDL.LU R239, [R1+0x504] ;  /* 0x0005040001ef7983 */ /* 0x000ee80000300800 */
[----:B------:R-:W4:Y:S04]  /*b3d0*/  LDL.LU R235, [R1+0x4fc] ;  /* 0x0004fc0001eb7983 */ /* 0x000f280000300800 */
[----:B------:R-:W2:Y:S04]  /*b3e0*/  LDL.LU R240, [R1+0x4f4] ;  /* 0x0004f40001f07983 */ /* 0x000ea80000300800 */
[----:B------:R-:W2:Y:S01]  /*b3f0*/  LDL.LU R244, [R1+0x4ec] ;  /* 0x0004ec0001f47983 */ /* 0x000ea20000300800 */
[----:B------:R-:W0:Y:S03]  /*b400*/  S2R R246, SR_TID.X ;  /* 0x0000000000f67919 */ /* 0x000e260000002100 */
[----:B------:R-:W-:Y:S04]  /*b410*/  STS.U8 [R194+UR7+0x4c00], R177 ;  /* 0x004c00b1c2007988 */ /* 0x000fe80008000007 */
[----:B------:R-:W-:Y:S01]  /*b420*/  STS.U8 [R194+UR7+0x4e00], R191 ;  /* 0x004e00bfc2007988 */ /* 0x000fe20008000007 */
[----:B0-----:R-:W-:-:S04]  /*b430*/  LOP3.LUT R246, R246, 0x7f, RZ, 0xc0, !PT ;  /* 0x0000007ff6f67812 */ /* 0x001fc800078ec0ff */
[----:B------:R-:W-:-:S05]  /*b440*/  LOP3.LUT R11, R246, 0x10, RZ, 0x3c, !PT ;  /* 0x00000010f60b7812 */ /* 0x000fca00078e3cff */
[----:B------:R-:W-:Y:S04]  /*b450*/  STS.U8 [R11+UR7+0x4080], R167 ;  /* 0x004080a70b007988 */ /* 0x000fe80008000007 */
[----:B------:R-:W-:Y:S04]  /*b460*/  STS.U8 [R11+UR7+0x4280], R155 ;  /* 0x0042809b0b007988 */ /* 0x000fe80008000007 */
[----:B------:R-:W-:Y:S04]  /*b470*/  STS.U8 [R11+UR7+0x4480], R23 ;  /* 0x004480170b007988 */ /* 0x000fe80008000007 */
[----:B------:R-:W-:Y:S04]  /*b480*/  STS.U8 [R11+UR7+0x4680], R153 ;  /* 0x004680990b007988 */ /* 0x000fe80008000007 */
[----:B------:R-:W-:Y:S04]  /*b490*/  STS.U8 [R11+UR7+0x4880], R152 ;  /* 0x004880980b007988 */ /* 0x000fe80008000007 */
[----:B------:R-:W-:Y:S04]  /*b4a0*/  STS.U8 [R11+UR7+0x4a80], R165 ;  /* 0x004a80a50b007988 */ /* 0x000fe80008000007 */
[----:B------:R-:W-:Y:S04]  /*b4b0*/  STS.U8 [R11+UR7+0x4c80], R178 ;  /* 0x004c80b20b007988 */ /* 0x000fe80008000007 */
[----:B------:R0:W-:Y:S02]  /*b4c0*/  STS.U8 [R11+UR7+0x4e80], R234 ;  /* 0x004e80ea0b007988 */ /* 0x0001e40008000007 */
[----:B0-----:R-:W-:-:S05]  /*b4d0*/  LOP3.LUT R11, R194, 0x20, RZ, 0x3c, !PT ;  /* 0x00000020c20b7812 */ /* 0x001fca00078e3cff */
[----:B------:R-:W-:Y:S04]  /*b4e0*/  STS.U8 [R11+UR7+0x4100], R176 ;  /* 0x004100b00b007988 */ /* 0x000fe80008000007 */
[----:B------:R-:W-:Y:S04]  /*b4f0*/  STS.U8 [R11+UR7+0x4300], R156 ;  /* 0x0043009c0b007988 */ /* 0x000fe80008000007 */
[----:B------:R-:W-:Y:S04]  /*b500*/  STS.U8 [R11+UR7+0x4500], R21 ;  /* 0x004500150b007988 */ /* 0x000fe80008000007 */
[----:B------:R-:W-:Y:S04]  /*b510*/  STS.U8 [R11+UR7+0x4700], R20 ;  /* 0x004700140b007988 */ /* 0x000fe80008000007 */
[----:B------:R-:W-:Y:S01]  /*b520*/  STS.U8 [R11+UR7+0x4900], R19 ;  /* 0x004900130b007988 */ /* 0x000fe20008000007 */
[----:B------:R-:W-:-:S03]  /*b530*/  IADD3 R8, P2, R8, UR9, RZ ;  /* 0x0000000908087c10 */ /* 0x000fc6000ff5e0ff */
[----:B------:R-:W-:Y:S04]  /*b540*/  STS.U8 [R11+UR7+0x4b00], R173 ;  /* 0x004b00ad0b007988 */ /* 0x000fe80008000007 */
[----:B------:R-:W-:Y:S04]  /*b550*/  STS.U8 [R11+UR7+0x4d00], R179 ;  /* 0x004d00b30b007988 */ /* 0x000fe80008000007 */
[----:B------:R0:W-:Y:S01]  /*b560*/  STS.U8 [R11+UR7+0x4f00], R236 ;  /* 0x004f00ec0b007988 */ /* 0x0001e20008000007 */
[----:B------:R-:W-:Y:S02]  /*b570*/  IADD3.X R4, R4, UR6, RZ, P2, !PT ;  /* 0x0000000604047c10 */ /* 0x000fe400097fe4ff */
[----:B------:R-:W-:Y:S01]  /*b580*/  IADD3 R5, P2, R5, UR9, RZ ;  /* 0x0000000905057c10 */ /* 0x000fe2000ff5e0ff */
[----:B0-----:R-:W2:Y:S04]  /*b590*/  LDL.LU R11, [R1+0x4dc] ;  /* 0x0004dc00010b7983 */ /* 0x001ea80000300800 */
[----:B------:R-:W2:Y:S04]  /*b5a0*/  LDL.LU R246, [R1+0x500] ;  /* 0x0005000001f67983 */ /* 0x000ea80000300800 */
[----:B------:R-:W2:Y:S01]  /*b5b0*/  LDL.LU R243, [R1+0x4d4] ;  /* 0x0004d40001f37983 */ /* 0x000ea20000300800 */
[----:B---3--:R-:W-:-:S02]  /*b5c0*/  IADD3 R239, P4, R239, UR9, RZ ;  /* 0x00000009efef7c10 */ /* 0x008fc4000ff9e0ff */
[----:B----4-:R-:W-:-:S03]  /*b5d0*/  IADD3 R235, P5, R235, UR9, RZ ;  /* 0x00000009ebeb7c10 */ /* 0x010fc6000ffbe0ff */
[----:B------:R-:W-:Y:S01]  /*b5e0*/  STL [R1+0x504], R239 ;  /* 0x000504ef01007387 */ /* 0x000fe20000100800 */
[----:B--2---:R-:W-:-:S03]  /*b5f0*/  IADD3 R240, P6, R240, UR9, RZ ;  /* 0x00000009f0f07c10 */ /* 0x004fc6000ffde0ff */
[----:B------:R-:W2:Y:S01]  /*b600*/  LDL.LU R202, [R1+0x4f8] ;  /* 0x0004f80001ca7983 */ /* 0x000ea20000300800 */
[----:B------:R-:W-:-:S03]  /*b610*/  IADD3 R244, P1, R244, UR9, RZ ;  /* 0x00000009f4f47c10 */ /* 0x000fc6000ff3e0ff */
[----:B------:R0:W-:Y:S04]  /*b620*/  STL [R1+0x4fc], R235 ;  /* 0x0004fceb01007387 */ /* 0x0001e80000100800 */
[----:B------:R-:W3:Y:S04]  /*b630*/  LDL.LU R199, [R1+0x4cc] ;  /* 0x0004cc0001c77983 */ /* 0x000ee80000300800 */
[----:B------:R-:W-:Y:S04]  /*b640*/  STL [R1+0x4f4], R240 ;  /* 0x0004f4f001007387 */ /* 0x000fe80000100800 */
[----:B0-----:R-:W4:Y:S04]  /*b650*/  LDL.LU R235, [R1+0x4f0] ;  /* 0x0004f00001eb7983 */ /* 0x001f280000300800 */
[----:B------:R-:W-:Y:S04]  /*b660*/  STL [R1+0x4ec], R244 ;  /* 0x0004ecf401007387 */ /* 0x000fe80000100800 */
[----:B------:R0:W-:Y:S04]  /*b670*/  STL [R1+0x4e4], R5 ;  /* 0x0004e40501007387 */ /* 0x0001e80000100800 */
[----:B0-----:R-:W2:Y:S04]  /*b680*/  LDL.LU R5, [R1+0x590] ;  /* 0x0005900001057983 */ /* 0x001ea80000300800 */
[----:B------:R-:W3:Y:S01]  /*b690*/  LDL.LU R198, [R1+0x4c4] ;  /* 0x0004c40001c67983 */ /* 0x000ee20000300800 */
[----:B------:R-:W-:-:S03]  /*b6a0*/  LOP3.LUT R10, R194, 0x30, RZ, 0x3c, !PT ;  /* 0x00000030c20a7812 */ /* 0x000fc600078e3cff */
[----:B------:R-:W3:Y:S04]  /*b6b0*/  LDL.LU R195, [R1+0x4e8] ;  /* 0x0004e80001c37983 */ /* 0x000ee80000300800 */
[----:B------:R-:W3:Y:S01]  /*b6c0*/  LDL.LU R244, [R1+0x4bc] ;  /* 0x0004bc0001f47983 */ /* 0x000ee20000300800 */
[----:B------:R-:W-:-:S03]  /*b6d0*/  IADD3 R7, P3, R7, UR9, RZ ;  /* 0x0000000907077c10 */ /* 0x000fc6000ff7e0ff */
[----:B------:R-:W3:Y:S04]  /*b6e0*/  LDL.LU R194, [R1+0x4e0] ;  /* 0x0004e00001c27983 */ /* 0x000ee80000300800 */
        /* <DEDUP_REMOVED lines=9> */
[----:B------:R-:W3:Y:S01]  /*b780*/  LDL.LU R229, [R1+0x4b8] ;  /* 0x0004b80001e57983 */ /* 0x000ee20000300800 */
[----:B------:R-:W-:-:S02]  /*b790*/  IADD3.X R246, R246, UR6, RZ, P4, !PT ;  /* 0x00000006f6f67c10 */ /* 0x000fc4000a7fe4ff */
[----:B--2---:R-:W-:Y:S02]  /*b7a0*/  IADD3.X R5, R5, UR6, RZ, P3, !PT ;  /* 0x0000000605057c10 */ /* 0x004fe40009ffe4ff */
[----:B------:R-:W-:-:S05]  /*b7b0*/  IADD3 R11, P3, R11, UR9, RZ ;  /* 0x000000090b0b7c10 */ /* 0x000fca000ff7e0ff */
[----:B------:R0:W-:Y:S04]  /*b7c0*/  STL [R1+0x4dc], R11 ;  /* 0x0004dc0b01007387 */ /* 0x0001e80000100800 */
[----:B0-----:R-:W2:Y:S04]  /*b7d0*/  LDL.LU R11, [R1+0x48c] ;  /* 0x00048c00010b7983 */ /* 0x001ea80000300800 */
[----:B------:R0:W-:Y:S04]  /*b7e0*/  STL [R1+0x500], R246 ;  /* 0x000500f601007387 */ /* 0x0001e80000100800 */
[----:B0-----:R-:W2:Y:S01]  /*b7f0*/  LDL.LU R246, [R1+0x4b0] ;  /* 0x0004b00001f67983 */ /* 0x001ea20000300800 */
[----:B------:R-:W-:-:S03]  /*b800*/  IADD3 R243, P4, R243, UR9, RZ ;  /* 0x00000009f3f37c10 */ /* 0x000fc6000ff9e0ff */
[----:B------:R-:W2:Y:S04]  /*b810*/  LDL.LU R227, [R1+0x484] ;  /* 0x0004840001e37983 */ /* 0x000ea80000300800 */
[----:B------:R-:W2:Y:S01]  /*b820*/  LDL.LU R232, [R1+0x4a8] ;  /* 0x0004a80001e87983 */ /* 0x000ea20000300800 */
[----:B----4-:R-:W-:-:S03]  /*b830*/  IADD3.X R235, R235, UR6, RZ, P6, !PT ;  /* 0x00000006ebeb7c10 */ /* 0x010fc6000b7fe4ff */
[----:B------:R-:W4:Y:S01]  /*b840*/  LDL.LU R233, [R1+0x47c] ;  /* 0x00047c0001e97983 */ /* 0x000f220000300800 */
[----:B------:R-:W-:-:S03]  /*b850*/  IADD3.X R202, R202, UR6, RZ, P5, !PT ;  /* 0x00000006caca7c10 */ /* 0x000fc6000affe4ff */
[----:B------:R0:W-:Y:S04]  /*b860*/  STL [R1+0x4d4], R243 ;  /* 0x0004d4f301007387 */ /* 0x0001e80000100800 */
[----:B------:R-:W4:Y:S01]  /*b870*/  LDL.LU R239, [R1+0x4a0] ;  /* 0x0004a00001ef7983 */ /* 0x000f220000300800 */
[----:B---3--:R-:W-:Y:S02]  /*b880*/  IADD3 R199, P5, R199, UR9, RZ ;  /* 0x00000009c7c77c10 */ /* 0x008fe4000ffbe0ff */
[----:B------:R-:W-:Y:S01]  /*b890*/  IADD3.X R195, R195, UR6, RZ, P1, !PT ;  /* 0x00000006c3c37c10 */ /* 0x000fe20008ffe4ff */
[----:B0-----:R-:W3:Y:S01]  /*b8a0*/  LDL.LU R243, [R1+0x474] ;  /* 0x0004740001f37983 */ /* 0x001ee20000300800 */
[----:B------:R-:W-:Y:S02]  /*b8b0*/  IADD3 R244, P1, R244, UR9, RZ ;  /* 0x00000009f4f47c10 */ /* 0x000fe4000ff3e0ff */
[----:B------:R-:W-:Y:S01]  /*b8c0*/  IADD3 R198, P6, R198, UR9, RZ ;  /* 0x00000009c6c67c10 */ /* 0x000fe2000ffde0ff */
[----:B------:R0:W-:Y:S04]  /*b8d0*/  STL [R1+0x4f0], R235 ;  /* 0x0004f0eb01007387 */ /* 0x0001e80000100800 */
[----:B------:R-:W-:Y:S01]  /*b8e0*/  STL [R1+0x4f8], R202 ;  /* 0x0004f8ca01007387 */ /* 0x000fe20000100800 */
[----:B------:R-:W-:-:S03]  /*b8f0*/  IADD3.X R194, R194, UR6, RZ, P2, !PT ;  /* 0x00000006c2c27c10 */ /* 0x000fc600097fe4ff */
[----:B0-----:R-:W3:Y:S01]  /*b900*/  LDL.LU R235, [R1+0x498] ;  /* 0x0004980001eb7983 */ /* 0x001ee20000300800 */
[----:B------:R-:W-:-:S03]  /*b910*/  IADD3 R220, P2, R220, UR9, RZ ;  /* 0x00000009dcdc7c10 */ /* 0x000fc6000ff5e0ff */
[----:B------:R-:W-:Y:S01]  /*b920*/  STL [R1+0x4cc], R199 ;  /* 0x0004ccc701007387 */ /* 0x000fe20000100800 */
[----:B------:R-:W-:-:S03]  /*b930*/  IADD3.X R221, R221, UR6, RZ, P3, !PT ;  /* 0x00000006dddd7c10 */ /* 0x000fc60009ffe4ff */
[----:B------:R0:W-:Y:S01]  /*b940*/  STL [R1+0x4bc], R244 ;  /* 0x0004bcf401007387 */ /* 0x0001e20000100800 */
[----:B------:R-:W-:-:S03]  /*b950*/  IADD3 R219, P3, R219, UR9, RZ ;  /* 0x00000009dbdb7c10 */ /* 0x000fc6000ff7e0ff */
[----:B------:R-:W-:Y:S01]  /*b960*/  STL [R1+0x4c4], R198 ;  /* 0x0004c4c601007387 */ /* 0x000fe20000100800 */
[----:B------:R-:W-:Y:S02]  /*b970*/  IADD3.X R224, R224, UR6, RZ, P4, !PT ;  /* 0x00000006e0e07c10 */ /* 0x000fe4000a7fe4ff */
[----:B------:R-:W-:Y:S01]  /*b980*/  IADD3 R222, P4, R222, UR9, RZ ;  /* 0x00000009dede7c10 */ /* 0x000fe2000ff9e0ff */
[----:B0-----:R-:W3:Y:S01]  /*b990*/  LDL.LU R244, [R1+0x46c] ;  /* 0x00046c0001f47983 */ /* 0x001ee20000300800 */
[----:B------:R-:W-:-:S03]  /*b9a0*/  IADD3.X R225, R225, UR6, RZ, P5, !PT ;  /* 0x00000006e1e17c10 */ /* 0x000fc6000affe4ff */
[----:B------:R-:W-:Y:S01]  /*b9b0*/  STL [R1+0x4e8], R195 ;  /* 0x0004e8c301007387 */ /* 0x000fe20000100800 */
[----:B------:R-:W-:-:S03]  /*b9c0*/  IADD3.X R226, R226, UR6, RZ, P6, !PT ;  /* 0x00000006e2e27c10 */ /* 0x000fc6000b7fe4ff */
[----:B------:R-:W-:Y:S01]  /*b9d0*/  STL [R1+0x4e0], R194 ;  /* 0x0004e0c201007387 */ /* 0x000fe20000100800 */
[----:B------:R-:W-:-:S03]  /*b9e0*/  IADD3 R240, P6, R240, UR9, RZ ;  /* 0x00000009f0f07c10 */ /* 0x000fc6000ffde0ff */
[----:B------:R-:W-:Y:S01]  /*b9f0*/  STL [R1+0x4b4], R220 ;  /* 0x0004b4dc01007387 */ /* 0x000fe20000100800 */
[----:B------:R-:W-:-:S03]  /*ba00*/  IADD3 R228, P5, R228, UR9, RZ ;  /* 0x00000009e4e47c10 */ /* 0x000fc6000ffbe0ff */
[----:B------:R-:W-:Y:S01]  /*ba10*/  STL [R1+0x4d8], R221 ;  /* 0x0004d8dd01007387 */ /* 0x000fe20000100800 */
[----:B------:R-:W-:-:S03]  /*ba20*/  IADD3.X R229, R229, UR6, RZ, P1, !PT ;  /* 0x00000006e5e57c10 */ /* 0x000fc60008ffe4ff */
[----:B------:R-:W-:Y:S04]  /*ba30*/  STL [R1+0x4ac], R219 ;  /* 0x0004acdb01007387 */ /* 0x000fe80000100800 */
[----:B------:R-:W-:Y:S04]  /*ba40*/  STL [R1+0x4d0], R224 ;  /* 0x0004d0e001007387 */ /* 0x000fe80000100800 */
[----:B------:R-:W-:Y:S04]  /*ba50*/  STL [R1+0x4a4], R222 ;  /* 0x0004a4de01007387 */ /* 0x000fe80000100800 */
[----:B------:R-:W-:Y:S04]  /*ba60*/  STL [R1+0x4c8], R225 ;  /* 0x0004c8e101007387 */ /* 0x000fe80000100800 */
[----:B------:R0:W-:Y:S04]  /*ba70*/  STL [R1+0x494], R240 ;  /* 0x000494f001007387 */ /* 0x0001e80000100800 */
[----:B------:R-:W-:Y:S04]  /*ba80*/  STL [R1+0x49c], R228 ;  /* 0x00049ce401007387 */ /* 0x000fe80000100800 */
[----:B0-----:R-:W3:Y:S04]  /*ba90*/  LDL.LU R240, [R1+0x490] ;  /* 0x0004900001f07983 */ /* 0x001ee80000300800 */
[----:B------:R-:W-:Y:S01]  /*baa0*/  STL [R1+0x4c0], R226 ;  /* 0x0004c0e201007387 */ /* 0x000fe20000100800 */
[----:B--2---:R-:W-:-:S05]  /*bab0*/  IADD3 R11, P1, R11, UR9, RZ ;  /* 0x000000090b0b7c10 */ /* 0x004fca000ff3e0ff */
[----:B------:R0:W-:Y:S01]  /*bac0*/  STL [R1+0x48c], R11 ;  /* 0x00048c0b01007387 */ /* 0x0001e20000100800 */
[----:B------:R-:W-:-:S03]  /*bad0*/  IADD3.X R246, R246, UR6, RZ, P2, !PT ;  /* 0x00000006f6f67c10 */ /* 0x000fc600097fe4ff */
[----:B0-----:R-:W2:Y:S04]  /*bae0*/  LDL.LU R11, [R1+0x464] ;  /* 0x00046400010b7983 */ /* 0x001ea80000300800 */
[----:B------:R-:W-:Y:S04]  /*baf0*/  STL [R1+0x4b8], R229 ;  /* 0x0004b8e501007387 */ /* 0x000fe80000100800 */
[----:B------:R0:W-:Y:S04]  /*bb00*/  STL [R1+0x4b0], R246 ;  /* 0x0004b0f601007387 */ /* 0x0001e80000100800 */
[----:B0-----:R-:W2:Y:S01]  /*bb10*/  LDL.LU R246, [R1+0x488] ;  /* 0x0004880001f67983 */ /* 0x001ea20000300800 */
[----:B------:R-:W-:-:S02]  /*bb20*/  IADD3 R227, P2, R227, UR9, RZ ;  /* 0x00000009e3e37c10 */ /* 0x000fc4000ff5e0ff */
[----:B------:R-:W-:Y:S02]  /*bb30*/  IADD3.X R232, R232, UR6, RZ, P3, !PT ;  /* 0x00000006e8e87c10 */ /* 0x000fe40009ffe4ff */
[----:B----4-:R-:W-:Y:S01]  /*bb40*/  IADD3 R233, P3, R233, UR9, RZ ;  /* 0x00000009e9e97c10 */ /* 0x010fe2000ff7e0ff */
[----:B------:R-:W-:Y:S01]  /*bb50*/  STL [R1+0x484], R227 ;  /* 0x000484e301007387 */ /* 0x000fe20000100800 */
[----:B------:R-:W-:Y:S02]  /*bb60*/  IADD3.X R239, R239, UR6, RZ, P4, !PT ;  /* 0x00000006efef7c10 */ /* 0x000fe4000a7fe4ff */
[----:B---3--:R-:W-:Y:S01]  /*bb70*/  IADD3 R243, P4, R243, UR9, RZ ;  /* 0x00000009f3f37c10 */ /* 0x008fe2000ff9e0ff */
[----:B------:R-:W-:Y:S04]  /*bb80*/  STL [R1+0x4a8], R232 ;  /* 0x0004a8e801007387 */ /* 0x000fe80000100800 */
[----:B------:R-:W3:Y:S04]  /*bb90*/  LDL.LU R206, [R1+0x45c] ;  /* 0x00045c0001ce7983 */ /* 0x000ee80000300800 */
[----:B------:R-:W-:Y:S04]  /*bba0*/  STL [R1+0x47c], R233 ;  /* 0x00047ce901007387 */ /* 0x000fe80000100800 */
[----:B------:R-:W4:Y:S01]  /*bbb0*/  LDL.LU R203, [R1+0x480] ;  /* 0x0004800001cb7983 */ /* 0x000f220000300800 */
[----:B------:R-:W-:-:S03]  /*bbc0*/  IADD3.X R235, R235, UR6, RZ, P5, !PT ;  /* 0x00000006ebeb7c10 */ /* 0x000fc6000affe4ff */
[----:B------:R-:W-:Y:S04]  /*bbd0*/  STL [R1+0x4a0], R239 ;  /* 0x0004a0ef01007387 */ /* 0x000fe80000100800 */
[----:B------:R-:W4:Y:S04]  /*bbe0*/  LDL.LU R202, [R1+0x454] ;  /* 0x0004540001ca7983 */ /* 0x000f280000300800 */
[----:B------:R0:W-:Y:S04]  /*bbf0*/  STL [R1+0x474], R243 ;  /* 0x000474f301007387 */ /* 0x0001e80000100800 */
[----:B------:R-:W4:Y:S01]  /*bc00*/  LDL.LU R199, [R1+0x478] ;  /* 0x0004780001c77983 */ /* 0x000f220000300800 */
[----:B------:R-:W-:-:S03]  /*bc10*/  IADD3 R244, P5, R244, UR9, RZ ;  /* 0x00000009f4f47c10 */ /* 0x000fc6000ffbe0ff */
[----:B0-----:R-:W4:Y:S04]  /*bc20*/  LDL.LU R243, [R1+0x44c] ;  /* 0x00044c0001f37983 */ /* 0x001f280000300800 */
[----:B------:R-:W4:Y:S04]  /*bc30*/  LDL.LU R198, [R1+0x470] ;  /* 0x0004700001c67983 */ /* 0x000f280000300800 */
[----:B------:R-:W4:Y:S04]  /*bc40*/  LDL.LU R195, [R1+0x444] ;  /* 0x0004440001c37983 */ /* 0x000f280000300800 */
[----:B------:R0:W-:Y:S04]  /*bc50*/  STL [R1+0x498], R235 ;  /* 0x000498eb01007387 */ /* 0x0001e80000100800 */
[----:B0-----:R-:W4:Y:S04]  /*bc60*/  LDL.LU R235, [R1+0x468] ;  /* 0x0004680001eb7983 */ /* 0x001f280000300800 */
[----:B------:R-:W4:Y:S04]  /*bc70*/  LDL.LU R194, [R1+0x43c] ;  /* 0x00043c0001c27983 */ /* 0x000f280000300800 */
[----:B------:R-:W4:Y:S04]  /*bc80*/  LDL.LU R220, [R1+0x460] ;  /* 0x0004600001dc7983 */ /* 0x000f280000300800 */
[----:B------:R-:W4:Y:S04]  /*bc90*/  LDL.LU R221, [R1+0x434] ;  /* 0x0004340001dd7983 */ /* 0x000f280000300800 */
[----:B------:R0:W-:Y:S04]  /*bca0*/  STL [R1+0x46c], R244 ;  /* 0x00046cf401007387 */ /* 0x0001e80000100800 */
[----:B------:R-:W4:Y:S04]  /*bcb0*/  LDL.LU R219, [R1+0x458] ;  /* 0x0004580001db7983 */ /* 0x000f280000300800 */
[----:B------:R-:W4:Y:S04]  /*bcc0*/  LDL.LU R224, [R1+0x42c] ;  /* 0x00042c0001e07983 */ /* 0x000f280000300800 */
[----:B------:R-:W4:Y:S01]  /*bcd0*/  LDL.LU R222, [R1+0x450] ;  /* 0x0004500001de7983 */ /* 0x000f220000300800 */
[----:B------:R-:W-:-:S03]  /*bce0*/  IADD3.X R240, R240, UR6, RZ, P6, !PT ;  /* 0x00000006f0f07c10 */ /* 0x000fc6000b7fe4ff */
[----:B------:R-:W4:Y:S04]  /*bcf0*/  LDL.LU R225, [R1+0x424] ;  /* 0x0004240001e17983 */ /* 0x000f280000300800 */
[----:B------:R-:W4:Y:S04]  /*bd00*/  LDL.LU R228, [R1+0x448] ;  /* 0x0004480001e47983 */ /* 0x000f280000300800 */
[----:B------:R-:W4:Y:S04]  /*bd10*/  LDL.LU R226, [R1+0x41c] ;  /* 0x00041c0001e27983 */ /* 0x000f280000300800 */
[----:B0-----:R-:W4:Y:S04]  /*bd20*/  LDL.LU R244, [R1+0x440] ;  /* 0x0004400001f47983 */ /* 0x001f280000300800 */
[----:B------:R-:W4:Y:S04]  /*bd30*/  LDL.LU R229, [R1+0x414] ;  /* 0x0004140001e57983 */ /* 0x000f280000300800 */
[----:B------:R0:W-:Y:S04]  /*bd40*/  STL [R1+0x490], R240 ;  /* 0x000490f001007387 */ /* 0x0001e80000100800 */
[----:B0-----:R-:W4:Y:S01]  /*bd50*/  LDL.LU R240, [R1+0x438] ;  /* 0x0004380001f07983 */ /* 0x001f220000300800 */
[----:B--2---:R-:W-:-:S05]  /*bd60*/  IADD3 R11, P6, R11, UR9, RZ ;  /* 0x000000090b0b7c10 */ /* 0x004fca000ffde0ff */
[----:B------:R0:W-:Y:S04]  /*bd70*/  STL [R1+0x464], R11 ;  /* 0x0004640b01007387 */ /* 0x0001e80000100800 */
[----:B0-----:R-:W2:Y:S01]  /*bd80*/  LDL.LU R11, [R1+0x40c] ;  /* 0x00040c00010b7983 */ /* 0x001ea20000300800 */
[----:B------:R-:W-:-:S03]  /*bd90*/  IADD3.X R246, R246, UR6, RZ, P1, !PT ;  /* 0x00000006f6f67c10 */ /* 0x000fc60008ffe4ff */
[----:B------:R-:W2:Y:S04]  /*bda0*/  LDL.LU R227, [R1+0x430] ;  /* 0x0004300001e37983 */ /* 0x000ea80000300800 */
[----:B------:R-:W2:Y:S04]  /*bdb0*/  LDL.LU R232, [R1+0x404] ;  /* 0x0004040001e87983 */ /* 0x000ea80000300800 */
[----:B------:R-:W2:Y:S04]  /*bdc0*/  LDL.LU R233, [R1+0x428] ;  /* 0x0004280001e97983 */ /* 0x000ea80000300800 */
[----:B------:R0:W-:Y:S04]  /*bdd0*/  STL [R1+0x488], R246 ;  /* 0x000488f601007387 */ /* 0x0001e80000100800 */
[----:B------:R-:W2:Y:S04]  /*bde0*/  LDL.LU R239, [R1+0x3fc] ;  /* 0x0003fc0001ef7983 */ /* 0x000ea80000300800 */
[----:B0-----:R-:W2:Y:S01]  /*bdf0*/  LDL.LU R246, [R1+0x420] ;  /* 0x0004200001f67983 */ /* 0x001ea20000300800 */
[----:B---3--:R-:W-:-:S02]  /*be00*/  IADD3 R206, P1, R206, UR9, RZ ;  /* 0x00000009cece7c10 */ /* 0x008fc4000ff3e0ff */
[----:B----4-:R-:W-:Y:S02]  /*be10*/  IADD3.X R203, R203, UR6, RZ, P2, !PT ;  /* 0x00000006cbcb7c10 */ /* 0x010fe400097fe4ff */
[----:B------:R-:W-:Y:S01]  /*be20*/  IADD3 R202, P2, R202, UR9, RZ ;  /* 0x00000009caca7c10 */ /* 0x000fe2000ff5e0ff */
[----:B------:R-:W-:Y:S01]  /*be30*/  STL [R1+0x45c], R206 ;  /* 0x00045cce01007387 */ /* 0x000fe20000100800 */
[----:B------:R-:W-:-:S03]  /*be40*/  IADD3.X R199, R199, UR6, RZ, P3, !PT ;  /* 0x00000006c7c77c10 */ /* 0x000fc60009ffe4ff */
[----:B------:R-:W-:Y:S01]  /*be50*/  STL [R1+0x480], R203 ;  /* 0x000480cb01007387 */ /* 0x000fe20000100800 */
[----:B------:R-:W-:Y:S02]  /*be60*/  IADD3 R243, P3, R243, UR9, RZ ;  /* 0x00000009f3f37c10 */ /* 0x000fe4000ff7e0ff */
[----:B------:R-:W-:-:S03]  /*be70*/  IADD3.X R198, R198, UR6, RZ, P4, !PT ;  /* 0x00000006c6c67c10 */ /* 0x000fc6000a7fe4ff */
[----:B------:R0:W-:Y:S01]  /*be80*/  STL [R1+0x44c], R243 ;  /* 0x00044cf301007387 */ /* 0x0001e20000100800 */
[----:B------:R-:W-:-:S03]  /*be90*/  IADD3 R195, P4, R195, UR9, RZ ;  /* 0x00000009c3c37c10 */ /* 0x000fc6000ff9e0ff */
[----:B------:R-:W-:Y:S04]  /*bea0*/  STL [R1+0x454], R202 ;  /* 0x000454ca01007387 */ /* 0x000fe80000100800 */
[----:B0-----:R-:W3:Y:S01]  /*beb0*/  LDL.LU R243, [R1+0x3f4] ;  /* 0x0003f40001f37983 */ /* 0x001ee20000300800 */
[----:B------:R-:W-:-:S03]  /*bec0*/  IADD3.X R235, R235, UR6, RZ, P5, !PT ;  /* 0x00000006ebeb7c10 */ /* 0x000fc6000affe4ff */
[----:B------:R-:W-:Y:S01]  /*bed0*/  STL [R1+0x478], R199 ;  /* 0x000478c701007387 */ /* 0x000fe20000100800 */
[----:B------:R-:W-:-:S03]  /*bee0*/  IADD3 R194, P5, R194, UR9, RZ ;  /* 0x00000009c2c27c10 */ /* 0x000fc6000ffbe0ff */
[----:B------:R0:W-:Y:S01]  /*bef0*/  STL [R1+0x468], R235 ;  /* 0x000468eb01007387 */ /* 0x0001e20000100800 */
[----:B------:R-:W-:-:S03]  /*bf00*/  IADD3.X R220, R220, UR6, RZ, P6, !PT ;  /* 0x00000006dcdc7c10 */ /* 0x000fc6000b7fe4ff */
[----:B------:R-:W-:Y:S01]  /*bf10*/  STL [R1+0x470], R198 ;  /* 0x000470c601007387 */ /* 0x000fe20000100800 */
[----:B------:R-:W-:-:S03]  /*bf20*/  IADD3 R221, P6, R221, UR9, RZ ;  /* 0x00000009dddd7c10 */ /* 0x000fc6000ffde0ff */
[----:B0-----:R-:W4:Y:S04]  /*bf30*/  LDL.LU R235, [R1+0x418] ;  /* 0x0004180001eb7983 */ /* 0x001f280000300800 */
[----:B------:R-:W-:Y:S01]  /*bf40*/  STL [R1+0x444], R195 ;  /* 0x000444c301007387 */ /* 0x000fe20000100800 */
[----:B------:R-:W-:-:S03]  /*bf50*/  IADD3.X R219, R219, UR6, RZ, P1, !PT ;  /* 0x00000006dbdb7c10 */ /* 0x000fc60008ffe4ff */
[----:B------:R-:W-:Y:S01]  /*bf60*/  STL [R1+0x43c], R194 ;  /* 0x00043cc201007387 */ /* 0x000fe20000100800 */
[----:B------:R-:W-:-:S03]  /*bf70*/  IADD3 R224, P1, R224, UR9, RZ ;  /* 0x00000009e0e07c10 */ /* 0x000fc6000ff3e0ff */
[----:B------:R-:W-:Y:S01]  /*bf80*/  STL [R1+0x460], R220 ;  /* 0x000460dc01007387 */ /* 0x000fe20000100800 */
[----:B------:R-:W-:-:S03]  /*bf90*/  IADD3.X R222, R222, UR6, RZ, P2, !PT ;  /* 0x00000006dede7c10 */ /* 0x000fc600097fe4ff */
[----:B------:R-:W-:Y:S01]  /*bfa0*/  STL [R1+0x434], R221 ;  /* 0x000434dd01007387 */ /* 0x000fe20000100800 */
[----:B------:R-:W-:-:S03]  /*bfb0*/  IADD3 R225, P2, R225, UR9, RZ ;  /* 0x00000009e1e17c10 */ /* 0x000fc6000ff5e0ff */
[----:B------:R-:W-:Y:S01]  /*bfc0*/  STL [R1+0x458], R219 ;  /* 0x000458db01007387 */ /* 0x000fe20000100800 */
[----:B------:R-:W-:-:S03]  /*bfd0*/  IADD3.X R228, R228, UR6, RZ, P3, !PT ;  /* 0x00000006e4e47c10 */ /* 0x000fc60009ffe4ff */
[----:B------:R-:W-:Y:S01]  /*bfe0*/  STL [R1+0x42c], R224 ;  /* 0x00042ce001007387 */ /* 0x000fe20000100800 */
[----:B------:R-:W-:-:S03]  /*bff0*/  IADD3.X R244, R244, UR6, RZ, P4, !PT ;  /* 0x00000006f4f47c10 */ /* 0x000fc6000a7fe4ff */
[----:B------:R-:W-:Y:S01]  /*c000*/  STL [R1+0x450], R222 ;  /* 0x000450de01007387 */ /* 0x000fe20000100800 */
[----:B------:R-:W-:-:S03]  /*c010*/  IADD3 R226, P3, R226, UR9, RZ ;  /* 0x00000009e2e27c10 */ /* 0x000fc6000ff7e0ff */
[----:B------:R-:W-:Y:S01]  /*c020*/  STL [R1+0x424], R225 ;  /* 0x000424e101007387 */ /* 0x000fe20000100800 */
[----:B------:R-:W-:-:S03]  /*c030*/  IADD3 R229, P4, R229, UR9, RZ ;  /* 0x00000009e5e57c10 */ /* 0x000fc6000ff9e0ff */
[----:B------:R0:W-:Y:S04]  /*c040*/  STL [R1+0x440], R244 ;  /* 0x000440f401007387 */ /* 0x0001e80000100800 */
[----:B------:R-:W-:Y:S01]  /*c050*/  STL [R1+0x448], R228 ;  /* 0x000448e401007387 */ /* 0x000fe20000100800 */
[----:B------:R-:W-:-:S03]  /*c060*/  IADD3.X R240, R240, UR6, RZ, P5, !PT ;  /* 0x00000006f0f07c10 */ /* 0x000fc6000affe4ff */
[----:B0-----:R-:W4:Y:S04]  /*c070*/  LDL.LU R244, [R1+0x3e8] ;  /* 0x0003e80001f47983 */ /* 0x001f280000300800 */
[----:B------:R-:W-:Y:S04]  /*c080*/  STL [R1+0x41c], R226 ;  /* 0x00041ce201007387 */ /* 0x000fe80000100800 */
[----:B------:R0:W-:Y:S04]  /*c090*/  STL [R1+0x438], R240 ;  /* 0x000438f001007387 */ /* 0x0001e80000100800 */
[----:B0-----:R-:W4:Y:S04]  /*c0a0*/  LDL.LU R240, [R1+0x410] ;  /* 0x0004100001f07983 */ /* 0x001f280000300800 */
[----:B------:R-:W-:Y:S01]  /*c0b0*/  STL [R1+0x414], R229 ;  /* 0x000414e501007387 */ /* 0x000fe20000100800 */
[----:B--2---:R-:W-:-:S02]  /*c0c0*/  IADD3 R11, P5, R11, UR9, RZ ;  /* 0x000000090b0b7c10 */ /* 0x004fc4000ffbe0ff */
[----:B------:R-:W-:-:S03]  /*c0d0*/  IADD3.X R227, R227, UR6, RZ, P6, !PT ;  /* 0x00000006e3e37c10 */ /* 0x000fc6000b7fe4ff */
[----:B------:R0:W-:Y:S01]  /*c0e0*/  STL [R1+0x40c], R11 ;  /* 0x00040c0b01007387 */ /* 0x0001e20000100800 */
[----:B------:R-:W-:Y:S02]  /*c0f0*/  IADD3 R232, P6, R232, UR9, RZ ;  /* 0x00000009e8e87c10 */ /* 0x000fe4000ffde0ff */
[----:B------:R-:W-:Y:S01]  /*c100*/  IADD3.X R233, R233, UR6, RZ, P1, !PT ;  /* 0x00000006e9e97c10 */ /* 0x000fe20008ffe4ff */
[----:B0-----:R-:W2:Y:S04]  /*c110*/  LDL.LU R11, [R1+0x3e0] ;  /* 0x0003e000010b7983 */ /* 0x001ea80000300800 */
[----:B------:R-:W-:Y:S01]  /*c120*/  STL [R1+0x430], R227 ;  /* 0x000430e301007387 */ /* 0x000fe20000100800 */
[----:B------:R-:W-:-:S03]  /*c130*/  IADD3 R239, P1, R239, UR9, RZ ;  /* 0x00000009efef7c10 */ /* 0x000fc6000ff3e0ff */
[----:B------:R-:W-:Y:S01]  /*c140*/  STL [R1+0x404], R232 ;  /* 0x000404e801007387 */ /* 0x000fe20000100800 */
[----:B------:R-:W-:-:S03]  /*c150*/  IADD3.X R246, R246, UR6, RZ, P2, !PT ;  /* 0x00000006f6f67c10 */ /* 0x000fc600097fe4ff */
[----:B------:R-:W2:Y:S04]  /*c160*/  LDL.LU R206, [R1+0x408] ;  /* 0x0004080001ce7983 */ /* 0x000ea80000300800 */
[----:B------:R-:W-:Y:S04]  /*c170*/  STL [R1+0x428], R233 ;  /* 0x000428e901007387 */ /* 0x000fe80000100800 */
[----:B------:R-:W2:Y:S04]  /*c180*/  LDL.LU R203, [R1+0x3d8] ;  /* 0x0003d80001cb7983 */ /* 0x000ea80000300800 */
[----:B------:R-:W-:Y:S04]  /*c190*/  STL [R1+0x3fc], R239 ;  /* 0x0003fcef01007387 */ /* 0x000fe80000100800 */
[----:B------:R-:W2:Y:S04]  /*c1a0*/  LDL.LU R202, [R1+0x400] ;  /* 0x0004000001ca7983 */ /* 0x000ea80000300800 */
[----:B------:R0:W-:Y:S04]  /*c1b0*/  STL [R1+0x420], R246 ;  /* 0x000420f601007387 */ /* 0x0001e80000100800 */
[----:B------:R-:W2:Y:S04]  /*c1c0*/  LDL.LU R199, [R1+0x3d0] ;  /* 0x0003d00001c77983 */ /* 0x000ea80000300800 */
[----:B0-----:R-:W2:Y:S04]  /*c1d0*/  LDL.LU R246, [R1+0x3f8] ;  /* 0x0003f80001f67983 */ /* 0x001ea80000300800 */
[----:B------:R-:W2:Y:S01]  /*c1e0*/  LDL.LU R198, [R1+0x3c8] ;  /* 0x0003c80001c67983 */ /* 0x000ea20000300800 */
[----:B---3--:R-:W-:-:S03]  /*c1f0*/  IADD3 R243, P2, R243, UR9, RZ ;  /* 0x00000009f3f37c10 */ /* 0x008fc6000ff5e0ff */
[----:B------:R-:W3:Y:S04]  /*c200*/  LDL.LU R195, [R1+0x3f0] ;  /* 0x0003f00001c37983 */ /* 0x000ee80000300800 */
[----:B------:R0:W-:Y:S04]  /*c210*/  STL [R1+0x3f4], R243 ;  /* 0x0003f4f301007387 */ /* 0x0001e80000100800 */
[----:B0-----:R-:W3:Y:S04]  /*c220*/  LDL.LU R243, [R1+0x3c0] ;  /* 0x0003c00001f37983 */ /* 0x001ee80000300800 */
[----:B------:R-:W3:Y:S01]  /*c230*/  LDL.LU R194, [R1+0x3e4] ;  /* 0x0003e40001c27983 */ /* 0x000ee20000300800 */
[----:B----4-:R-:W-:-:S03]  /*c240*/  IADD3.X R235, R235, UR6, RZ, P3, !PT ;  /* 0x00000006ebeb7c10 */ /* 0x010fc60009ffe4ff */
[----:B------:R-:W4:Y:S04]  /*c250*/  LDL.LU R220, [R1+0x3b8] ;  /* 0x0003b80001dc7983 */ /* 0x000f280000300800 */
[----:B------:R-:W4:Y:S04]  /*c260*/  LDL.LU R221, [R1+0x3dc] ;  /* 0x0003dc0001dd7983 */ /* 0x000f280000300800 */
[----:B------:R-:W-:Y:S04]  /*c270*/  STL [R1+0x418], R235 ;  /* 0x000418eb01007387 */ /* 0x000fe80000100800 */
[----:B------:R-:W4:Y:S04]  /*c280*/  LDL.LU R219, [R1+0x3b0] ;  /* 0x0003b00001db7983 */ /* 0x000f280000300800 */
[----:B------:R-:W4:Y:S04]  /*c290*/  LDL.LU R224, [R1+0x3d4] ;  /* 0x0003d40001e07983 */ /* 0x000f280000300800 */
[----:B------:R-:W4:Y:S04]  /*c2a0*/  LDL.LU R222, [R1+0x3a8] ;  /* 0x0003a80001de7983 */ /* 0x000f280000300800 */
[----:B------:R-:W4:Y:S04]  /*c2b0*/  LDL.LU R225, [R1+0x3cc] ;  /* 0x0003cc0001e17983 */ /* 0x000f280000300800 */
[----:B------:R-:W4:Y:S04]  /*c2c0*/  LDL.LU R228, [R1+0x3a0] ;  /* 0x0003a00001e47983 */ /* 0x000f280000300800 */
[----:B------:R-:W4:Y:S04]  /*c2d0*/  LDL.LU R226, [R1+0x3c4] ;  /* 0x0003c40001e27983 */ /* 0x000f280000300800 */
[----:B------:R-:W4:Y:S04]  /*c2e0*/  LDL.LU R229, [R1+0x398] ;  /* 0x0003980001e57983 */ /* 0x000f280000300800 */
[----:B------:R-:W4:Y:S01]  /*c2f0*/  LDL.LU R227, [R1+0x3bc] ;  /* 0x0003bc0001e37983 */ /* 0x000f220000300800 */
[----:B------:R-:W-:-:S05]  /*c300*/  IADD3 R244, P3, R244, UR9, RZ ;  /* 0x00000009f4f47c10 */ /* 0x000fca000ff7e0ff */
[----:B------:R0:W-:Y:S04]  /*c310*/  STL [R1+0x3e8], R244 ;  /* 0x0003e8f401007387 */ /* 0x0001e80000100800 */
[----:B0-----:R-:W4:Y:S01]  /*c320*/  LDL.LU R244, [R1+0x390] ;  /* 0x0003900001f47983 */ /* 0x001f220000300800 */
[----:B------:R-:W-:-:S03]  /*c330*/  IADD3.X R240, R240, UR6, RZ, P4, !PT ;  /* 0x00000006f0f07c10 */ /* 0x000fc6000a7fe4ff */
[----:B------:R-:W4:Y:S04]  /*c340*/  LDL.LU R232, [R1+0x3b4] ;  /* 0x0003b40001e87983 */ /* 0x000f280000300800 */
[----:B------:R-:W4:Y:S04]  /*c350*/  LDL.LU R233, [R1+0x388] ;  /* 0x0003880001e97983 */ /* 0x000f280000300800 */
[----:B------:R0:W-:Y:S04]  /*c360*/  STL [R1+0x410], R240 ;  /* 0x000410f001007387 */ /* 0x0001e80000100800 */
[----:B------:R-:W4:Y:S04]  /*c370*/  LDL.LU R239, [R1+0x3ac] ;  /* 0x0003ac0001ef7983 */ /* 0x000f280000300800 */
[----:B------:R-:W4:Y:S01]  /*c380*/  LDL.LU R235, [R1+0x380] ;  /* 0x0003800001eb7983 */ /* 0x000f220000300800 */
[----:B--2---:R-:W-:-:S05]  /*c390*/  IADD3 R11, P4, R11, UR9, RZ ;  /* 0x000000090b0b7c10 */ /* 0x004fca000ff9e0ff */
[----:B------:R1:W-:Y:S04]  /*c3a0*/  STL [R1+0x3e0], R11 ;  /* 0x0003e00b01007387 */ /* 0x0003e80000100800 */
[----:B0-----:R-:W2:Y:S01]  /*c3b0*/  LDL.LU R240, [R1+0x3a4] ;  /* 0x0003a40001f07983 */ /* 0x001ea20000300800 */
[----:B------:R-:W-:-:S03]  /*c3c0*/  IADD3.X R206, R206, UR6, RZ, P5, !PT ;  /* 0x00000006cece7c10 */ /* 0x000fc6000affe4ff */
[----:B-1----:R-:W2:Y:S01]  /*c3d0*/  LDL.LU R11, [R1+0x378] ;  /* 0x00037800010b7983 */ /* 0x002ea20000300800 */
[----:B------:R-:W-:-:S03]  /*c3e0*/  IADD3 R203, P5, R203, UR9, RZ ;  /* 0x00000009cbcb7c10 */ /* 0x000fc6000ffbe0ff */
[----:B------:R-:W-:Y:S04]  /*c3f0*/  STL [R1+0x408], R206 ;  /* 0x000408ce01007387 */ /* 0x000fe80000100800 */
[----:B------:R-:W-:Y:S01]  /*c400*/  STL [R1+0x3d8], R203 ;  /* 0x0003d8cb01007387 */ /* 0x000fe20000100800 */
[----:B------:R-:W-:Y:S02]  /*c410*/  IADD3.X R202, R202, UR6, RZ, P6, !PT ;  /* 0x00000006caca7c10 */ /* 0x000fe4000b7fe4ff */
[----:B------:R-:W-:-:S05]  /*c420*/  IADD3.X R246, R246, UR6, RZ, P1, !PT ;  /* 0x00000006f6f67c10 */ /* 0x000fca0008ffe4ff */
[----:B------:R0:W-:Y:S04]  /*c430*/  STL [R1+0x3f8], R246 ;  /* 0x0003f8f601007387 */ /* 0x0001e80000100800 */
[----:B------:R-:W-:Y:S04]  /*c440*/  STL [R1+0x400], R202 ;  /* 0x000400ca01007387 */ /* 0x000fe80000100800 */
[----:B0-----:R-:W2:Y:S01]  /*c450*/  LDL.LU R246, [R1+0x39c] ;  /* 0x00039c0001f67983 */ /* 0x001ea20000300800 */
[----:B------:R-:W-:Y:S02]  /*c460*/  IADD3 R199, P6, R199, UR9, RZ ;  /* 0x00000009c7c77c10 */ /* 0x000fe4000ffde0ff */
[----:B---3--:R-:W-:-:S02]  /*c470*/  IADD3.X R195, R195, UR6, RZ, P2, !PT ;  /* 0x00000006c3c37c10 */ /* 0x008fc400097fe4ff */
[----:B------:R-:W-:Y:S02]  /*c480*/  IADD3 R198, P1, R198, UR9, RZ ;  /* 0x00000009c6c67c10 */ /* 0x000fe4000ff3e0ff */
[----:B------:R-:W-:Y:S01]  /*c490*/  IADD3 R243, P2, R243, UR9, RZ ;  /* 0x00000009f3f37c10 */ /* 0x000fe2000ff5e0ff */
[----:B------:R-:W-:Y:S01]  /*c4a0*/  STL [R1+0x3d0], R199 ;  /* 0x0003d0c701007387 */ /* 0x000fe20000100800 */
[----:B------:R-:W-:-:S03]  /*c4b0*/  IADD3.X R194, R194, UR6, RZ, P3, !PT ;  /* 0x00000006c2c27c10 */ /* 0x000fc60009ffe4ff */
[----:B------:R0:W-:Y:S01]  /*c4c0*/  STL [R1+0x3c0], R243 ;  /* 0x0003c0f301007387 */ /* 0x0001e20000100800 */
[----:B----4-:R-:W-:-:S03]  /*c4d0*/  IADD3 R220, P3, R220, UR9, RZ ;  /* 0x00000009dcdc7c10 */ /* 0x010fc6000ff7e0ff */
[----:B------:R-:W-:Y:S01]  /*c4e0*/  STL [R1+0x3c8], R198 ;  /* 0x0003c8c601007387 */ /* 0x000fe20000100800 */
[----:B------:R-:W-:-:S03]  /*c4f0*/  IADD3.X R221, R221, UR6, RZ, P4, !PT ;  /* 0x00000006dddd7c10 */ /* 0x000fc6000a7fe4ff */
[----:B0-----:R-:W3:Y:S04]  /*c500*/  LDL.LU R243, [R1+0x370] ;  /* 0x0003700001f37983 */ /* 0x001ee80000300800 */
        /* <DEDUP_REMOVED lines=13> */
[----:B------:R-:W-:Y:S02]  /*c5e0*/  IADD3 R229, P1, R229, UR9, RZ ;  /* 0x00000009e5e57c10 */ /* 0x000fe4000ff3e0ff */
[----:B------:R-:W-:Y:S01]  /*c5f0*/  IADD3.X R227, R227, UR6, RZ, P2, !PT ;  /* 0x00000006e3e37c10 */ /* 0x000fe200097fe4ff */
[----:B------:R-:W-:Y:S04]  /*c600*/  STL [R1+0x3cc], R225 ;  /* 0x0003cce101007387 */ /* 0x000fe80000100800 */
[----:B------:R-:W-:Y:S04]  /*c610*/  STL [R1+0x3a0], R228 ;  /* 0x0003a0e401007387 */ /* 0x000fe80000100800 */
[----:B------:R-:W-:Y:S04]  /*c620*/  STL [R1+0x3c4], R226 ;  /* 0x0003c4e201007387 */ /* 0x000fe80000100800 */
[----:B------:R-:W-:Y:S01]  /*c630*/  STL [R1+0x398], R229 ;  /* 0x000398e501007387 */ /* 0x000fe20000100800 */
[----:B------:R-:W-:-:S02]  /*c640*/  IADD3 R244, P2, R244, UR9, RZ ;  /* 0x00000009f4f47c10 */ /* 0x000fc4000ff5e0ff */
[----:B------:R-:W-:-:S03]  /*c650*/  IADD3.X R232, R232, UR6, RZ, P3, !PT ;  /* 0x00000006e8e87c10 */ /* 0x000fc60009ffe4ff */
[----:B------:R0:W-:Y:S01]  /*c660*/  STL [R1+0x390], R244 ;  /* 0x000390f401007387 */ /* 0x0001e20000100800 */
[----:B------:R-:W-:-:S03]  /*c670*/  IADD3 R233, P3, R233, UR9, RZ ;  /* 0x00000009e9e97c10 */ /* 0x000fc6000ff7e0ff */
[----:B0-----:R-:W4:Y:S01]  /*c680*/  LDL.LU R244, [R1+0x394] ;  /* 0x0003940001f47983 */ /* 0x001f220000300800 */
[----:B------:R-:W-:-:S03]  /*c690*/  IADD3.X R239, R239, UR6, RZ, P4, !PT ;  /* 0x00000006efef7c10 */ /* 0x000fc6000a7fe4ff */
[----:B------:R-:W-:Y:S01]  /*c6a0*/  STL [R1+0x3bc], R227 ;  /* 0x0003bce301007387 */ /* 0x000fe20000100800 */
[----:B------:R-:W-:-:S03]  /*c6b0*/  IADD3 R235, P4, R235, UR9, RZ ;  /* 0x00000009ebeb7c10 */ /* 0x000fc6000ff9e0ff */
[----:B------:R-:W-:Y:S04]  /*c6c0*/  STL [R1+0x3b4], R232 ;  /* 0x0003b4e801007387 */ /* 0x000fe80000100800 */
[----:B------:R-:W-:Y:S04]  /*c6d0*/  STL [R1+0x388], R233 ;  /* 0x000388e901007387 */ /* 0x000fe80000100800 */
[----:B------:R-:W-:Y:S04]  /*c6e0*/  STL [R1+0x3ac], R239 ;  /* 0x0003acef01007387 */ /* 0x000fe80000100800 */
[----:B------:R-:W4:Y:S04]  /*c6f0*/  LDL.LU R210, [R1+0x368] ;  /* 0x0003680001d27983 */ /* 0x000f280000300800 */
[----:B------:R-:W-:Y:S04]  /*c700*/  STL [R1+0x380], R235 ;  /* 0x000380eb01007387 */ /* 0x000fe80000100800 */
[----:B------:R-:W4:Y:S01]  /*c710*/  LDL.LU R207, [R1+0x38c] ;  /* 0x00038c0001cf7983 */ /* 0x000f220000300800 */
[----:B--2---:R-:W-:-:S02]  /*c720*/  IADD3.X R240, R240, UR6, RZ, P5, !PT ;  /* 0x00000006f0f07c10 */ /* 0x004fc4000affe4ff */
[----:B------:R-:W-:-:S03]  /*c730*/  IADD3 R11, P5, R11, UR9, RZ ;  /* 0x000000090b0b7c10 */ /* 0x000fc6000ffbe0ff */
[----:B------:R-:W-:Y:S04]  /*c740*/  STL [R1+0x3a4], R240 ;  /* 0x0003a4f001007387 */ /* 0x000fe80000100800 */
[----:B------:R-:W2:Y:S04]  /*c750*/  LDL.LU R206, [R1+0x360] ;  /* 0x0003600001ce7983 */ /* 0x000ea80000300800 */
[----:B------:R0:W-:Y:S04]  /*c760*/  STL [R1+0x378], R11 ;  /* 0x0003780b01007387 */ /* 0x0001e80000100800 */
[----:B------:R-:W2:Y:S04]  /*c770*/  LDL.LU R203, [R1+0x384] ;  /* 0x0003840001cb7983 */ /* 0x000ea80000300800 */
[----:B0-----:R-:W2:Y:S04]  /*c780*/  LDL.LU R11, [R1+0x358] ;  /* 0x00035800010b7983 */ /* 0x001ea80000300800 */
[----:B------:R-:W2:Y:S04]  /*c790*/  LDL.LU R202, [R1+0x37c] ;  /* 0x00037c0001ca7983 */ /* 0x000ea80000300800 */
[----:B------:R-:W2:Y:S01]  /*c7a0*/  LDL.LU R199, [R1+0x350] ;  /* 0x0003500001c77983 */ /* 0x000ea20000300800 */
[----:B------:R-:W-:-:S05]  /*c7b0*/  IADD3.X R246, R246, UR6, RZ, P6, !PT ;  /* 0x00000006f6f67c10 */ /* 0x000fca000b7fe4ff */
[----:B------:R0:W-:Y:S04]  /*c7c0*/  STL [R1+0x39c], R246 ;  /* 0x00039cf601007387 */ /* 0x0001e80000100800 */
[----:B0-----:R-:W2:Y:S04]  /*c7d0*/  LDL.LU R246, [R1+0x374] ;  /* 0x0003740001f67983 */ /* 0x001ea80000300800 */
[----:B------:R-:W2:Y:S01]  /*c7e0*/  LDL.LU R198, [R1+0x348] ;  /* 0x0003480001c67983 */ /* 0x000ea20000300800 */
[----:B---3--:R-:W-:-:S03]  /*c7f0*/  IADD3 R243, P6, R243, UR9, RZ ;  /* 0x00000009f3f37c10 */ /* 0x008fc6000ffde0ff */
[----:B------:R-:W3:Y:S04]  /*c800*/  LDL.LU R195, [R1+0x36c] ;  /* 0x00036c0001c37983 */ /* 0x000ee80000300800 */
[----:B------:R-:W3:Y:S04]  /*c810*/  LDL.LU R194, [R1+0x340] ;  /* 0x0003400001c27983 */ /* 0x000ee80000300800 */
[----:B------:R0:W-:Y:S04]  /*c820*/  STL [R1+0x370], R243 ;  /* 0x000370f301007387 */ /* 0x0001e80000100800 */
        /* <DEDUP_REMOVED lines=9> */
[----:B0-----:R-:W3:Y:S04]  /*c8c0*/  LDL.LU R243, [R1+0x318] ;  /* 0x0003180001f37983 */ /* 0x001ee80000300800 */
[----:B------:R-:W3:Y:S04]  /*c8d0*/  LDL.LU R227, [R1+0x33c] ;  /* 0x00033c0001e37983 */ /* 0x000ee80000300800 */
[----:B------:R-:W3:Y:S04]  /*c8e0*/  LDL.LU R232, [R1+0x310] ;  /* 0x0003100001e87983 */ /* 0x000ee80000300800 */
[----:B------:R-:W3:Y:S01]  /*c8f0*/  LDL.LU R233, [R1+0x334] ;  /* 0x0003340001e97983 */ /* 0x000ee20000300800 */
[----:B----4-:R-:W-:-:S05]  /*c900*/  IADD3.X R244, R244, UR6, RZ, P1, !PT ;  /* 0x00000006f4f47c10 */ /* 0x010fca0008ffe4ff */
[----:B------:R0:W-:Y:S04]  /*c910*/  STL [R1+0x394], R244 ;  /* 0x000394f401007387 */ /* 0x0001e80000100800 */
[----:B------:R-:W4:Y:S04]  /*c920*/  LDL.LU R239, [R1+0x308] ;  /* 0x0003080001ef7983 */ /* 0x000f280000300800 */
[----:B------:R-:W4:Y:S04]  /*c930*/  LDL.LU R235, [R1+0x32c] ;  /* 0x00032c0001eb7983 */ /* 0x000f280000300800 */
[----:B------:R-:W4:Y:S01]  /*c940*/  LDL.LU R240, [R1+0x300] ;  /* 0x0003000001f07983 */ /* 0x000f220000300800 */
[----:B------:R-:W-:-:S03]  /*c950*/  IADD3 R210, P1, R210, UR9, RZ ;  /* 0x00000009d2d27c10 */ /* 0x000fc6000ff3e0ff */
[----:B0-----:R-:W4:Y:S01]  /*c960*/  LDL.LU R244, [R1+0x324] ;  /* 0x0003240001f47983 */ /* 0x001f220000300800 */
[----:B------:R-:W-:-:S03]  /*c970*/  IADD3.X R207, R207, UR6, RZ, P2, !PT ;  /* 0x00000006cfcf7c10 */ /* 0x000fc600097fe4ff */
[----:B------:R-:W-:Y:S04]  /*c980*/  STL [R1+0x368], R210 ;  /* 0x000368d201007387 */ /* 0x000fe80000100800 */
[----:B------:R-:W-:Y:S01]  /*c990*/  STL [R1+0x38c], R207 ;  /* 0x00038ccf01007387 */ /* 0x000fe20000100800 */
[----:B--2---:R-:W-:Y:S02]  /*c9a0*/  IADD3 R206, P2, R206, UR9, RZ ;  /* 0x00000009cece7c10 */ /* 0x004fe4000ff5e0ff */
[----:B------:R-:W-:Y:S02]  /*c9b0*/  IADD3.X R203, R203, UR6, RZ, P3, !PT ;  /* 0x00000006cbcb7c10 */ /* 0x000fe40009ffe4ff */
[----:B------:R-:W-:-:S05]  /*c9c0*/  IADD3 R11, P3, R11, UR9, RZ ;  /* 0x000000090b0b7c10 */ /* 0x000fca000ff7e0ff */
[----:B------:R0:W-:Y:S01]  /*c9d0*/  STL [R1+0x358], R11 ;  /* 0x0003580b01007387 */ /* 0x0001e20000100800 */
[----:B------:R-:W-:-:S03]  /*c9e0*/  IADD3.X R202, R202, UR6, RZ, P4, !PT ;  /* 0x00000006caca7c10 */ /* 0x000fc6000a7fe4ff */
[----:B------:R-:W-:Y:S04]  /*c9f0*/  STL [R1+0x360], R206 ;  /* 0x000360ce01007387 */ /* 0x000fe80000100800 */
[----:B0-----:R-:W2:Y:S04]  /*ca00*/  LDL.LU R11, [R1+0x2f8] ;  /* 0x0002f800010b7983 */ /* 0x001ea80000300800 */
[----:B------:R-:W-:Y:S01]  /*ca10*/  STL [R1+0x384], R203 ;  /* 0x000384cb01007387 */ /* 0x000fe20000100800 */
[----:B------:R-:W-:-:S05]  /*ca20*/  IADD3.X R246, R246, UR6, RZ, P5, !PT ;  /* 0x00000006f6f67c10 */ /* 0x000fca000affe4ff */
[----:B------:R0:W-:Y:S04]  /*ca30*/  STL [R1+0x374], R246 ;  /* 0x000374f601007387 */ /* 0x0001e80000100800 */
[----:B------:R-:W-:Y:S04]  /*ca40*/  STL [R1+0x37c], R202 ;  /* 0x00037cca01007387 */ /* 0x000fe80000100800 */
[----:B0-----:R-:W2:Y:S01]  /*ca50*/  LDL.LU R246, [R1+0x31c] ;  /* 0x00031c0001f67983 */ /* 0x001ea20000300800 */
[----:B------:R-:W-:Y:S02]  /*ca60*/  IADD3 R199, P4, R199, UR9, RZ ;  /* 0x00000009c7c77c10 */ /* 0x000fe4000ff9e0ff */
[----:B------:R-:W-:-:S02]  /*ca70*/  IADD3 R198, P5, R198, UR9, RZ ;  /* 0x00000009c6c67c10 */ /* 0x000fc4000ffbe0ff */
[----:B---3--:R-:W-:Y:S02]  /*ca80*/  IADD3.X R195, R195, UR6, RZ, P6, !PT ;  /* 0x00000006c3c37c10 */ /* 0x008fe4000b7fe4ff */
[----:B------:R-:W-:Y:S01]  /*ca90*/  IADD3 R194, P6, R194, UR9, RZ ;  /* 0x00000009c2c27c10 */ /* 0x000fe2000ffde0ff */
[----:B------:R-:W-:Y:S01]  /*caa0*/  STL [R1+0x350], R199 ;  /* 0x000350c701007387 */ /* 0x000fe20000100800 */
[----:B------:R-:W-:Y:S02]  /*cab0*/  IADD3.X R220, R220, UR6, RZ, P1, !PT ;  /* 0x00000006dcdc7c10 */ /* 0x000fe40008ffe4ff */
[----:B------:R-:W-:Y:S01]  /*cac0*/  IADD3 R221, P1, R221, UR9, RZ ;  /* 0x00000009dddd7c10 */ /* 0x000fe2000ff3e0ff */
        /* <DEDUP_REMOVED lines=21> */
[----:B------:R0:W-:Y:S04]  /*cc20*/  STL [R1+0x318], R243 ;  /* 0x000318f301007387 */ /* 0x0001e80000100800 */
[----:B------:R-:W-:Y:S04]  /*cc30*/  STL [R1+0x320], R226 ;  /* 0x000320e201007387 */ /* 0x000fe80000100800 */
[----:B0-----:R-:W3:Y:S04]  /*cc40*/  LDL.LU R243, [R1+0x2f0] ;  /* 0x0002f00001f37983 */ /* 0x001ee80000300800 */
[----:B------:R-:W-:Y:S01]  /*cc50*/  STL [R1+0x344], R229 ;  /* 0x000344e501007387 */ /* 0x000fe20000100800 */
[----:B----4-:R-:W-:-:S03]  /*cc60*/  IADD3 R239, P1, R239, UR9, RZ ;  /* 0x00000009efef7c10 */ /* 0x010fc6000ff3e0ff */
[----:B------:R-:W-:Y:S01]  /*cc70*/  STL [R1+0x33c], R227 ;  /* 0x00033ce301007387 */ /* 0x000fe20000100800 */
[----:B------:R-:W-:-:S03]  /*cc80*/  IADD3.X R235, R235, UR6, RZ, P2, !PT ;  /* 0x00000006ebeb7c10 */ /* 0x000fc600097fe4ff */
[----:B------:R-:W-:Y:S01]  /*cc90*/  STL [R1+0x310], R232 ;  /* 0x000310e801007387 */ /* 0x000fe20000100800 */
[----:B------:R-:W-:-:S03]  /*cca0*/  IADD3 R240, P2, R240, UR9, RZ ;  /* 0x00000009f0f07c10 */ /* 0x000fc6000ff5e0ff */
[----:B------:R-:W-:Y:S01]  /*ccb0*/  STL [R1+0x334], R233 ;  /* 0x000334e901007387 */ /* 0x000fe20000100800 */
[----:B------:R-:W-:-:S03]  /*ccc0*/  IADD3.X R244, R244, UR6, RZ, P3, !PT ;  /* 0x00000006f4f47c10 */ /* 0x000fc60009ffe4ff */
[----:B------:R-:W-:Y:S04]  /*ccd0*/  STL [R1+0x308], R239 ;  /* 0x000308ef01007387 */ /* 0x000fe80000100800 */
[----:B------:R-:W4:Y:S04]  /*cce0*/  LDL.LU R210, [R1+0x314] ;  /* 0x0003140001d27983 */ /* 0x000f280000300800 */
[----:B------:R-:W-:Y:S04]  /*ccf0*/  STL [R1+0x32c], R235 ;  /* 0x00032ceb01007387 */ /* 0x000fe80000100800 */
[----:B------:R-:W4:Y:S04]  /*cd00*/  LDL.LU R207, [R1+0x2e8] ;  /* 0x0002e80001cf7983 */ /* 0x000f280000300800 */
[----:B------:R-:W-:Y:S04]  /*cd10*/  STL [R1+0x300], R240 ;  /* 0x000300f001007387 */ /* 0x000fe80000100800 */
[----:B------:R-:W4:Y:S04]  /*cd20*/  LDL.LU R206, [R1+0x30c] ;  /* 0x00030c0001ce7983 */ /* 0x000f280000300800 */
[----:B------:R0:W-:Y:S04]  /*cd30*/  STL [R1+0x324], R244 ;  /* 0x000324f401007387 */ /* 0x0001e80000100800 */
[----:B------:R-:W4:Y:S04]  /*cd40*/  LDL.LU R203, [R1+0x2e0] ;  /* 0x0002e00001cb7983 */ /* 0x000f280000300800 */
[----:B0-----:R-:W4:Y:S04]  /*cd50*/  LDL.LU R244, [R1+0x304] ;  /* 0x0003040001f47983 */ /* 0x001f280000300800 */
[----:B------:R-:W4:Y:S04]  /*cd60*/  LDL.LU R202, [R1+0x2d8] ;  /* 0x0002d80001ca7983 */ /* 0x000f280000300800 */
[----:B------:R-:W4:Y:S01]  /*cd70*/  LDL.LU R199, [R1+0x2fc] ;  /* 0x0002fc0001c77983 */ /* 0x000f220000300800 */
[----:B--2---:R-:W-:-:S05]  /*cd80*/  IADD3 R11, P3, R11, UR9, RZ ;  /* 0x000000090b0b7c10 */ /* 0x004fca000ff7e0ff */
[----:B------:R0:W-:Y:S04]  /*cd90*/  STL [R1+0x2f8], R11 ;  /* 0x0002f80b01007387 */ /* 0x0001e80000100800 */
[----:B0-----:R-:W2:Y:S04]  /*cda0*/  LDL.LU R11, [R1+0x2d0] ;  /* 0x0002d000010b7983 */ /* 0x001ea80000300800 */
[----:B------:R-:W2:Y:S04]  /*cdb0*/  LDL.LU R198, [R1+0x2f4] ;  /* 0x0002f40001c67983 */ /* 0x000ea80000300800 */
[----:B------:R-:W2:Y:S04]  /*cdc0*/  LDL.LU R195, [R1+0x2c8] ;  /* 0x0002c80001c37983 */ /* 0x000ea80000300800 */
[----:B------:R-:W2:Y:S01]  /*cdd0*/  LDL.LU R194, [R1+0x2ec] ;  /* 0x0002ec0001c27983 */ /* 0x000ea20000300800 */
[----:B------:R-:W-:-:S05]  /*cde0*/  IADD3.X R246, R246, UR6, RZ, P4, !PT ;  /* 0x00000006f6f67c10 */ /* 0x000fca000a7fe4ff */
[----:B------:R0:W-:Y:S04]  /*cdf0*/  STL [R1+0x31c], R246 ;  /* 0x00031cf601007387 */ /* 0x0001e80000100800 */
[----:B------:R-:W2:Y:S04]  /*ce00*/  LDL.LU R220, [R1+0x2c0] ;  /* 0x0002c00001dc7983 */ /* 0x000ea80000300800 */
        /* <DEDUP_REMOVED lines=8> */
[----:B0-----:R-:W2:Y:S04]  /*ce90*/  LDL.LU R246, [R1+0x2c4] ;  /* 0x0002c40001f67983 */ /* 0x001ea80000300800 */
[----:B------:R-:W2:Y:S04]  /*cea0*/  LDL.LU R227, [R1+0x298] ;  /* 0x0002980001e37983 */ /* 0x000ea80000300800 */
[----:B------:R-:W2:Y:S04]  /*ceb0*/  LDL.LU R232, [R1+0x2bc] ;  /* 0x0002bc0001e87983 */ /* 0x000ea80000300800 */
[----:B------:R-:W2:Y:S01]  /*cec0*/  LDL.LU R233, [R1+0x290] ;  /* 0x0002900001e97983 */ /* 0x000ea20000300800 */
[----:B---3--:R-:W-:-:S05]  /*ced0*/  IADD3 R243, P4, R243, UR9, RZ ;  /* 0x00000009f3f37c10 */ /* 0x008fca000ff9e0ff */
[----:B------:R0:W-:Y:S04]  /*cee0*/  STL [R1+0x2f0], R243 ;  /* 0x0002f0f301007387 */ /* 0x0001e80000100800 */
[----:B------:R-:W3:Y:S04]  /*cef0*/  LDL.LU R239, [R1+0x2b4] ;  /* 0x0002b40001ef7983 */ /* 0x000ee80000300800 */
[----:B------:R-:W3:Y:S04]  /*cf00*/  LDL.LU R235, [R1+0x288] ;  /* 0x0002880001eb7983 */ /* 0x000ee80000300800 */
[----:B------:R-:W3:Y:S04]  /*cf10*/  LDL.LU R240, [R1+0x2ac] ;  /* 0x0002ac0001f07983 */ /* 0x000ee80000300800 */
[----:B0-----:R-:W3:Y:S01]  /*cf20*/  LDL.LU R243, [R1+0x280] ;  /* 0x0002800001f37983 */ /* 0x001ee20000300800 */
[----:B----4-:R-:W-:-:S02]  /*cf30*/  IADD3.X R210, R210, UR6, RZ, P5, !PT ;  /* 0x00000006d2d27c10 */ /* 0x010fc4000affe4ff */
[----:B------:R-:W-:-:S03]  /*cf40*/  IADD3 R207, P5, R207, UR9, RZ ;  /* 0x00000009cfcf7c10 */ /* 0x000fc6000ffbe0ff */
[----:B------:R-:W-:Y:S04]  /*cf50*/  STL [R1+0x314], R210 ;  /* 0x000314d201007387 */ /* 0x000fe80000100800 */
[----:B------:R-:W-:Y:S01]  /*cf60*/  STL [R1+0x2e8], R207 ;  /* 0x0002e8cf01007387 */ /* 0x000fe20000100800 */
[----:B------:R-:W-:Y:S02]  /*cf70*/  IADD3.X R206, R206, UR6, RZ, P6, !PT ;  /* 0x00000006cece7c10 */ /* 0x000fe4000b7fe4ff */
[----:B------:R-:W-:Y:S02]  /*cf80*/  IADD3 R203, P6, R203, UR9, RZ ;  /* 0x00000009cbcb7c10 */ /* 0x000fe4000ffde0ff */
[----:B------:R-:W-:Y:S02]  /*cf90*/  IADD3.X R244, R244, UR6, RZ, P1, !PT ;  /* 0x00000006f4f47c10 */ /* 0x000fe40008ffe4ff */
[----:B------:R-:W-:-:S03]  /*cfa0*/  IADD3 R202, P1, R202, UR9, RZ ;  /* 0x00000009caca7c10 */ /* 0x000fc6000ff3e0ff */
[----:B------:R0:W-:Y:S01]  /*cfb0*/  STL [R1+0x304], R244 ;  /* 0x000304f401007387 */ /* 0x0001e20000100800 */
[----:B------:R-:W-:-:S03]  /*cfc0*/  IADD3.X R199, R199, UR6, RZ, P2, !PT ;  /* 0x00000006c7c77c10 */ /* 0x000fc600097fe4ff */
[----:B------:R-:W-:Y:S04]  /*cfd0*/  STL [R1+0x30c], R206 ;  /* 0x00030cce01007387 */ /* 0x000fe80000100800 */
[----:B0-----:R-:W4:Y:S04]  /*cfe0*/  LDL.LU R244, [R1+0x2a4] ;  /* 0x0002a40001f47983 */ /* 0x001f280000300800 */
[----:B------:R-:W-:Y:S01]  /*cff0*/  STL [R1+0x2e0], R203 ;  /* 0x0002e0cb01007387 */ /* 0x000fe20000100800 */
[----:B--2---:R-:W-:Y:S02]  /*d000*/  IADD3 R11, P2, R11, UR9, RZ ;  /* 0x000000090b0b7c10 */ /* 0x004fe4000ff5e0ff */
[----:B------:R-:W-:-:S03]  /*d010*/  IADD3.X R198, R198, UR6, RZ, P3, !PT ;  /* 0x00000006c6c67c10 */ /* 0x000fc60009ffe4ff */
[----:B------:R0:W-:Y:S01]  /*d020*/  STL [R1+0x2d0], R11 ;  /* 0x0002d00b01007387 */ /* 0x0001e20000100800 */
[----:B------:R-:W-:-:S03]  /*d030*/  IADD3 R195, P3, R195, UR9, RZ ;  /* 0x00000009c3c37c10 */ /* 0x000fc6000ff7e0ff */
[----:B------:R-:W-:Y:S01]  /*d040*/  STL [R1+0x2d8], R202 ;  /* 0x0002d8ca01007387 */ /* 0x000fe20000100800 */
[----:B------:R-:W-:-:S03]  /*d050*/  IADD3.X R194, R194, UR6, RZ, P4, !PT ;  /* 0x00000006c2c27c10 */ /* 0x000fc6000a7fe4ff */
[----:B0-----:R-:W2:Y:S04]  /*d060*/  LDL.LU R11, [R1+0x278] ;  /* 0x00027800010b7983 */ /* 0x001ea80000300800 */
[----:B------:R-:W-:Y:S04]  /*d070*/  STL [R1+0x2fc], R199 ;  /* 0x0002fcc701007387 */ /* 0x000fe80000100800 */
[----:B------:R-:W-:Y:S04]  /*d080*/  STL [R1+0x2f4], R198 ;  /* 0x0002f4c601007387 */ /* 0x000fe80000100800 */
        /* <DEDUP_REMOVED lines=17> */
[----:B------:R-:W-:-:S05]  /*d1a0*/  IADD3.X R246, R246, UR6, RZ, P3, !PT ;  /* 0x00000006f6f67c10 */ /* 0x000fca0009ffe4ff */
[----:B------:R0:W-:Y:S04]  /*d1b0*/  STL [R1+0x2c4], R246 ;  /* 0x0002c4f601007387 */ /* 0x0001e80000100800 */
[----:B------:R1:W-:Y:S04]  /*d1c0*/  STL [R1+0x2cc], R226 ;  /* 0x0002cce201007387 */ /* 0x0003e80000100800 */
[----:B0-----:R-:W2:Y:S01]  /*d1d0*/  LDL.LU R246, [R1+0x29c] ;  /* 0x00029c0001f67983 */ /* 0x001ea20000300800 */
[----:B------:R-:W-:Y:S02]  /*d1e0*/  IADD3 R229, P2, R229, UR9, RZ ;  /* 0x00000009e5e57c10 */ /* 0x000fe4000ff5e0ff */
[----:B------:R-:W-:-:S02]  /*d1f0*/  IADD3 R227, P3, R227, UR9, RZ ;  /* 0x00000009e3e37c10 */ /* 0x000fc4000ff7e0ff */
[----:B------:R-:W-:Y:S02]  /*d200*/  IADD3.X R232, R232, UR6, RZ, P4, !PT ;  /* 0x00000006e8e87c10 */ /* 0x000fe4000a7fe4ff */
[----:B------:R-:W-:Y:S01]  /*d210*/  IADD3 R233, P4, R233, UR9, RZ ;  /* 0x00000009e9e97c10 */ /* 0x000fe2000ff9e0ff */
[----:B------:R0:W-:Y:S01]  /*d220*/  STL [R1+0x2a0], R229 ;  /* 0x0002a0e501007387 */ /* 0x0001e20000100800 */
[----:B---3--:R-:W-:-:S03]  /*d230*/  IADD3.X R239, R239, UR6, RZ, P5, !PT ;  /* 0x00000006efef7c10 */ /* 0x008fc6000affe4ff */
[----:B------:R3:W-:Y:S01]  /*d240*/  STL [R1+0x298], R227 ;  /* 0x000298e301007387 */ /* 0x0007e20000100800 */
[----:B------:R-:W-:-:S03]  /*d250*/  IADD3 R235, P5, R235, UR9, RZ ;  /* 0x00000009ebeb7c10 */ /* 0x000fc6000ffbe0ff */
[----:B------:R3:W-:Y:S01]  /*d260*/  STL [R1+0x2bc], R232 ;  /* 0x0002bce801007387 */ /* 0x0007e20000100800 */
[----:B------:R-:W-:-:S03]  /*d270*/  IADD3.X R240, R240, UR6, RZ, P6, !PT ;  /* 0x00000006f0f07c10 */ /* 0x000fc6000b7fe4ff */
[----:B------:R-:W-:Y:S01]  /*d280*/  STL [R1+0x290], R233 ;  /* 0x000290e901007387 */ /* 0x000fe20000100800 */
[----:B------:R-:W-:-:S03]  /*d290*/  IADD3 R243, P6, R243, UR9, RZ ;  /* 0x00000009f3f37c10 */ /* 0x000fc6000ffde0ff */
[----:B------:R-:W-:Y:S04]  /*d2a0*/  STL [R1+0x2b4], R239 ;  /* 0x0002b4ef01007387 */ /* 0x000fe80000100800 */
[----:B------:R-:W3:Y:S04]  /*d2b0*/  LDL.LU R210, [R1+0x270] ;  /* 0x0002700001d27983 */ /* 0x000ee80000300800 */
[----:B------:R-:W-:Y:S04]  /*d2c0*/  STL [R1+0x288], R235 ;  /* 0x000288eb01007387 */ /* 0x000fe80000100800 */
[----:B------:R-:W3:Y:S04]  /*d2d0*/  LDL.LU R207, [R1+0x294] ;  /* 0x0002940001cf7983 */ /* 0x000ee80000300800 */
[----:B------:R-:W-:Y:S04]  /*d2e0*/  STL [R1+0x2ac], R240 ;  /* 0x0002acf001007387 */ /* 0x000fe80000100800 */
[----:B------:R-:W3:Y:S04]  /*d2f0*/  LDL.LU R206, [R1+0x268] ;  /* 0x0002680001ce7983 */ /* 0x000ee80000300800 */
[----:B------:R-:W-:Y:S04]  /*d300*/  STL [R1+0x280], R243 ;  /* 0x000280f301007387 */ /* 0x000fe80000100800 */
[----:B------:R-:W3:Y:S04]  /*d310*/  LDL.LU R203, [R1+0x28c] ;  /* 0x00028c0001cb7983 */ /* 0x000ee80000300800 */
[----:B------:R-:W3:Y:S04]  /*d320*/  LDL.LU R202, [R1+0x260] ;  /* 0x0002600001ca7983 */ /* 0x000ee80000300800 */
[----:B------:R-:W3:Y:S04]  /*d330*/  LDL.LU R199, [R1+0x284] ;  /* 0x0002840001c77983 */ /* 0x000ee80000300800 */
[----:B------:R-:W3:Y:S04]  /*d340*/  LDL.LU R198, [R1+0x258] ;  /* 0x0002580001c67983 */ /* 0x000ee80000300800 */
[----:B------:R-:W3:Y:S01]  /*d350*/  LDL.LU R195, [R1+0x27c] ;  /* 0x00027c0001c37983 */ /* 0x000ee20000300800 */
[----:B----4-:R-:W-:-:S05]  /*d360*/  IADD3.X R244, R244, UR6, RZ, P1, !PT ;  /* 0x00000006f4f47c10 */ /* 0x010fca0008ffe4ff */
[----:B------:R-:W-:Y:S04]  /*d370*/  STL [R1+0x2a4], R244 ;  /* 0x0002a4f401007387 */ /* 0x000fe80000100800 */
[----:B------:R-:W4:Y:S04]  /*d380*/  LDL.LU R194, [R1+0x250] ;  /* 0x0002500001c27983 */ /* 0x000f280000300800 */
[----:B------:R-:W4:Y:S04]  /*d390*/  LDL.LU R220, [R1+0x274] ;  /* 0x0002740001dc7983 */ /* 0x000f280000300800 */
[----:B------:R-:W4:Y:S01]  /*d3a0*/  LDL.LU R221, [R1+0x248] ;  /* 0x0002480001dd7983 */ /* 0x000f220000300800 */
[----:B--2---:R-:W-:-:S05]  /*d3b0*/  IADD3 R11, P1, R11, UR9, RZ ;  /* 0x000000090b0b7c10 */ /* 0x004fca000ff3e0ff */
[----:B------:R2:W-:Y:S04]  /*d3c0*/  STL [R1+0x278], R11 ;  /* 0x0002780b01007387 */ /* 0x0005e80000100800 */
[----:B------:R-:W4:Y:S04]  /*d3d0*/  LDL.LU R219, [R1+0x26c] ;  /* 0x00026c0001db7983 */ /* 0x000f280000300800 */
[----:B------:R-:W4:Y:S04]  /*d3e0*/  LDL.LU R224, [R1+0x240] ;  /* 0x0002400001e07983 */ /* 0x000f280000300800 */
[----:B------:R-:W4:Y:S04]  /*d3f0*/  LDL.LU R222, [R1+0x264] ;  /* 0x0002640001de7983 */ /* 0x000f280000300800 */
[----:B------:R-:W4:Y:S04]  /*d400*/  LDL.LU R225, [R1+0x238] ;  /* 0x0002380001e17983 */ /* 0x000f280000300800 */
[----:B------:R-:W4:Y:S04]  /*d410*/  LDL.LU R228, [R1+0x25c] ;  /* 0x00025c0001e47983 */ /* 0x000f280000300800 */
[----:B-1----:R-:W4:Y:S04]  /*d420*/  LDL.LU R226, [R1+0x230] ;  /* 0x0002300001e27983 */ /* 0x002f280000300800 */
[----:B0-----:R-:W4:Y:S04]  /*d430*/  LDL.LU R229, [R1+0x254] ;  /* 0x0002540001e57983 */ /* 0x001f280000300800 */
[----:B---3--:R-:W3:Y:S04]  /*d440*/  LDL.LU R227, [R1+0x228] ;  /* 0x0002280001e37983 */ /* 0x008ee80000300800 */
[----:B------:R-:W3:Y:S04]  /*d450*/  LDL.LU R232, [R1+0x24c] ;  /* 0x00024c0001e87983 */ /* 0x000ee80000300800 */
[----:B--2---:R-:W2:Y:S04]  /*d460*/  LDL.LU R11, [R1+0x220] ;  /* 0x00022000010b7983 */ /* 0x004ea80000300800 */
        /* <DEDUP_REMOVED lines=8> */
[----:B0-----:R-:W2:Y:S01]  /*d4f0*/  LDL.LU R246, [R1+0x22c] ;  /* 0x00022c0001f67983 */ /* 0x001ea20000300800 */
[----:B------:R-:W-:-:S02]  /*d500*/  IADD3 R210, P2, R210, UR9, RZ ;  /* 0x00000009d2d27c10 */ /* 0x000fc4000ff5e0ff */
        /* <DEDUP_REMOVED lines=13> */
[----:B------:R-:W-:Y:S04]  /*d5e0*/  STL [R1+0x258], R198 ;  /* 0x000258c601007387 */ /* 0x000fe80000100800 */
[----:B------:R-:W-:Y:S01]  /*d5f0*/  STL [R1+0x27c], R195 ;  /* 0x00027cc301007387 */ /* 0x000fe20000100800 */
[----:B----4-:R-:W-:Y:S02]  /*d600*/  IADD3 R194, P6, R194, UR9, RZ ;  /* 0x00000009c2c27c10 */ /* 0x010fe4000ffde0ff */
[----:B------:R-:W-:-:S03]  /*d610*/  IADD3.X R220, R220, UR6, RZ, P1, !PT ;  /* 0x00000006dcdc7c10 */ /* 0x000fc60008ffe4ff */
[----:B------:R-:W-:Y:S01]  /*d620*/  STL [R1+0x250], R194 ;  /* 0x000250c201007387 */ /* 0x000fe20000100800 */
[----:B------:R-:W-:-:S03]  /*d630*/  IADD3 R221, P1, R221, UR9, RZ ;  /* 0x00000009dddd7c10 */ /* 0x000fc6000ff3e0ff */
[----:B------:R-:W-:Y:S04]  /*d640*/  STL [R1+0x274], R220 ;  /* 0x000274dc01007387 */ /* 0x000fe80000100800 */
[----:B------:R-:W-:Y:S01]  /*d650*/  STL [R1+0x248], R221 ;  /* 0x000248dd01007387 */ /* 0x000fe20000100800 */
[----:B------:R-:W-:Y:S02]  /*d660*/  IADD3.X R219, R219, UR6, RZ, P2, !PT ;  /* 0x00000006dbdb7c10 */ /* 0x000fe400097fe4ff */
        /* <DEDUP_REMOVED lines=12> */
[----:B---3--:R-:W-:Y:S02]  /*d730*/  IADD3 R227, P5, R227, UR9, RZ ;  /* 0x00000009e3e37c10 */ /* 0x008fe4000ffbe0ff */
[----:B------:R-:W-:Y:S02]  /*d740*/  IADD3.X R232, R232, UR6, RZ, P6, !PT ;  /* 0x00000006e8e87c10 */ /* 0x000fe4000b7fe4ff */
[----:B--2---:R-:W-:Y:S01]  /*d750*/  IADD3 R11, P6, R11, UR9, RZ ;  /* 0x000000090b0b7c10 */ /* 0x004fe2000ffde0ff */
[----:B------:R-:W-:Y:S01]  /*d760*/  STL [R1+0x254], R229 ;  /* 0x000254e501007387 */ /* 0x000fe20000100800 */
[----:B------:R-:W-:-:S03]  /*d770*/  IADD3.X R233, R233, UR6, RZ, P1, !PT ;  /* 0x00000006e9e97c10 */ /* 0x000fc60008ffe4ff */
[----:B------:R0:W-:Y:S01]  /*d780*/  STL [R1+0x220], R11 ;  /* 0x0002200b01007387 */ /* 0x0001e20000100800 */
[----:B------:R-:W-:-:S03]  /*d790*/  IADD3 R239, P1, R239, UR9, RZ ;  /* 0x00000009efef7c10 */ /* 0x000fc6000ff3e0ff */
[----:B------:R1:W-:Y:S01]  /*d7a0*/  STL [R1+0x228], R227 ;  /* 0x000228e301007387 */ /* 0x0003e20000100800 */
[----:B------:R-:W-:-:S03]  /*d7b0*/  IADD3.X R235, R235, UR6, RZ, P2, !PT ;  /* 0x00000006ebeb7c10 */ /* 0x000fc600097fe4ff */
[----:B0-----:R-:W2:Y:S04]  /*d7c0*/  LDL.LU R11, [R1+0x200] ;  /* 0x00020000010b7983 */ /* 0x001ea80000300800 */
[----:B------:R0:W-:Y:S04]  /*d7d0*/  STL [R1+0x24c], R232 ;  /* 0x00024ce801007387 */ /* 0x0001e80000100800 */
[----:B------:R-:W-:Y:S04]  /*d7e0*/  STL [R1+0x244], R233 ;  /* 0x000244e901007387 */ /* 0x000fe80000100800 */
[----:B------:R-:W-:Y:S01]  /*d7f0*/  STL [R1+0x218], R239 ;  /* 0x000218ef01007387 */ /* 0x000fe20000100800 */
[----:B------:R-:W-:-:S03]  /*d800*/  IADD3 R240, P2, R240, UR9, RZ ;  /* 0x00000009f0f07c10 */ /* 0x000fc6000ff5e0ff */
[----:B------:R-:W-:Y:S01]  /*d810*/  STL [R1+0x23c], R235 ;  /* 0x00023ceb01007387 */ /* 0x000fe20000100800 */
[----:B------:R-:W-:-:S03]  /*d820*/  IADD3.X R243, R243, UR6, RZ, P3, !PT ;  /* 0x00000006f3f37c10 */ /* 0x000fc60009ffe4ff */
[----:B------:R-:W-:Y:S01]  /*d830*/  STL [R1+0x210], R240 ;  /* 0x000210f001007387 */ /* 0x000fe20000100800 */
[----:B------:R-:W-:-:S03]  /*d840*/  IADD3 R244, P3, R244, UR9, RZ ;  /* 0x00000009f4f47c10 */ /* 0x000fc6000ff7e0ff */
[----:B------:R-:W3:Y:S01]  /*d850*/  LDL.LU R214, [R1+0x224] ;  /* 0x0002240001d67983 */ /* 0x000ee20000300800 */
[----:B------:R-:W-:-:S03]  /*d860*/  IADD3.X R246, R246, UR6, RZ, P4, !PT ;  /* 0x00000006f6f67c10 */ /* 0x000fc6000a7fe4ff */
[----:B------:R-:W-:Y:S04]  /*d870*/  STL [R1+0x234], R243 ;  /* 0x000234f301007387 */ /* 0x000fe80000100800 */
[----:B------:R-:W4:Y:S04]  /*d880*/  LDL.LU R211, [R1+0x1f8] ;  /* 0x0001f80001d37983 */ /* 0x000f280000300800 */
[----:B------:R-:W-:Y:S04]  /*d890*/  STL [R1+0x208], R244 ;  /* 0x000208f401007387 */ /* 0x000fe80000100800 */
[----:B------:R-:W4:Y:S04]  /*d8a0*/  LDL.LU R210, [R1+0x21c] ;  /* 0x00021c0001d27983 */ /* 0x000f280000300800 */
[----:B------:R0:W-:Y:S04]  /*d8b0*/  STL [R1+0x22c], R246 ;  /* 0x00022cf601007387 */ /* 0x0001e80000100800 */
[----:B------:R-:W4:Y:S04]  /*d8c0*/  LDL.LU R207, [R1+0x1f0] ;  /* 0x0001f00001cf7983 */ /* 0x000f280000300800 */
        /* <DEDUP_REMOVED lines=16> */
[----:B-1----:R-:W4:Y:S04]  /*d9d0*/  LDL.LU R227, [R1+0x1d4] ;  /* 0x0001d40001e37983 */ /* 0x002f280000300800 */
[----:B0-----:R-:W4:Y:S04]  /*d9e0*/  LDL.LU R232, [R1+0x1a8] ;  /* 0x0001a80001e87983 */ /* 0x001f280000300800 */
[----:B------:R-:W4:Y:S04]  /*d9f0*/  LDL.LU R246, [R1+0x1cc] ;  /* 0x0001cc0001f67983 */ /* 0x000f280000300800 */
[----:B------:R-:W4:Y:S04]  /*da00*/  LDL.LU R233, [R1+0x1a0] ;  /* 0x0001a00001e97983 */ /* 0x000f280000300800 */
[----:B------:R-:W4:Y:S04]  /*da10*/  LDL.LU R239, [R1+0x1c4] ;  /* 0x0001c40001ef7983 */ /* 0x000f280000300800 */
[----:B------:R-:W4:Y:S01]  /*da20*/  LDL.LU R235, [R1+0x198] ;  /* 0x0001980001eb7983 */ /* 0x000f220000300800 */
[----:B--2---:R-:W-:-:S05]  /*da30*/  IADD3 R11, P4, R11, UR9, RZ ;  /* 0x000000090b0b7c10 */ /* 0x004fca000ff9e0ff */
[----:B------:R0:W-:Y:S04]  /*da40*/  STL [R1+0x200], R11 ;  /* 0x0002000b01007387 */ /* 0x0001e80000100800 */
[----:B------:R-:W2:Y:S04]  /*da50*/  LDL.LU R240, [R1+0x1bc] ;  /* 0x0001bc0001f07983 */ /* 0x000ea80000300800 */
[----:B------:R-:W2:Y:S04]  /*da60*/  LDL.LU R243, [R1+0x190] ;  /* 0x0001900001f37983 */ /* 0x000ea80000300800 */
[----:B------:R-:W2:Y:S04]  /*da70*/  LDL.LU R244, [R1+0x1b4] ;  /* 0x0001b40001f47983 */ /* 0x000ea80000300800 */
[----:B0-----:R-:W2:Y:S01]  /*da80*/  LDL.LU R11, [R1+0x188] ;  /* 0x00018800010b7983 */ /* 0x001ea20000300800 */
[----:B---3--:R-:W-:-:S02]  /*da90*/  IADD3.X R214, R214, UR6, RZ, P5, !PT ;  /* 0x00000006d6d67c10 */ /* 0x008fc4000affe4ff */
[----:B----4-:R-:W-:-:S03]  /*daa0*/  IADD3 R211, P5, R211, UR9, RZ ;  /* 0x00000009d3d37c10 */ /* 0x010fc6000ffbe0ff */
        /* <DEDUP_REMOVED lines=42> */
[----:B0-----:R-:W3:Y:S01]  /*dd50*/  LDL.LU R246, [R1+0x1ac] ;  /* 0x0001ac0001f67983 */ /* 0x001ee20000300800 */
[----:B------:R-:W-:Y:S02]  /*dd60*/  IADD3 R232, P3, R232, UR9, RZ ;  /* 0x00000009e8e87c10 */ /* 0x000fe4000ff7e0ff */
[----:B------:R-:W-:-:S02]  /*dd70*/  IADD3 R233, P4, R233, UR9, RZ ;  /* 0x00000009e9e97c10 */ /* 0x000fc4000ff9e0ff */
[----:B------:R-:W-:Y:S02]  /*dd80*/  IADD3.X R239, R239, UR6, RZ, P5, !PT ;  /* 0x00000006efef7c10 */ /* 0x000fe4000affe4ff */
[----:B------:R-:W-:Y:S01]  /*dd90*/  IADD3 R235, P5, R235, UR9, RZ ;  /* 0x00000009ebeb7c10 */ /* 0x000fe2000ffbe0ff */
[----:B------:R0:W-:Y:S04]  /*dda0*/  STL [R1+0x1a8], R232 ;  /* 0x0001a8e801007387 */ /* 0x0001e80000100800 */
[----:B------:R4:W-:Y:S04]  /*ddb0*/  STL [R1+0x1a0], R233 ;  /* 0x0001a0e901007387 */ /* 0x0009e80000100800 */
[----:B------:R4:W-:Y:S04]  /*ddc0*/  STL [R1+0x1c4], R239 ;  /* 0x0001c4ef01007387 */ /* 0x0009e80000100800 */
[----:B------:R4:W-:Y:S01]  /*ddd0*/  STL [R1+0x198], R235 ;  /* 0x000198eb01007387 */ /* 0x0009e20000100800 */
[----:B--2---:R-:W-:-:S02]  /*dde0*/  IADD3.X R240, R240, UR6, RZ, P6, !PT ;  /* 0x00000006f0f07c10 */ /* 0x004fc4000b7fe4ff */
[----:B------:R-:W-:-:S03]  /*ddf0*/  IADD3 R243, P6, R243, UR9, RZ ;  /* 0x00000009f3f37c10 */ /* 0x000fc6000ffde0ff */
[----:B------:R2:W-:Y:S01]  /*de00*/  STL [R1+0x1bc], R240 ;  /* 0x0001bcf001007387 */ /* 0x0005e20000100800 */
[----:B------:R-:W-:-:S03]  /*de10*/  IADD3.X R244, R244, UR6, RZ, P1, !PT ;  /* 0x00000006f4f47c10 */ /* 0x000fc60008ffe4ff */
[----:B------:R-:W3:Y:S01]  /*de20*/  LDL.LU R214, [R1+0x180] ;  /* 0x0001800001d67983 */ /* 0x000ee20000300800 */
[----:B------:R-:W-:-:S03]  /*de30*/  IADD3 R11, P1, R11, UR9, RZ ;  /* 0x000000090b0b7c10 */ /* 0x000fc6000ff3e0ff */
[----:B------:R3:W-:Y:S04]  /*de40*/  STL [R1+0x190], R243 ;  /* 0x000190f301007387 */ /* 0x0007e80000100800 */
[----:B------:R-:W3:Y:S04]  /*de50*/  LDL.LU R211, [R1+0x1a4] ;  /* 0x0001a40001d37983 */ /* 0x000ee80000300800 */
[----:B------:R3:W-:Y:S04]  /*de60*/  STL [R1+0x1b4], R244 ;  /* 0x0001b4f401007387 */ /* 0x0007e80000100800 */
        /* <DEDUP_REMOVED lines=19> */
[----:B-1----:R-:W3:Y:S04]  /*dfa0*/  LDL.LU R227, [R1+0x130] ;  /* 0x0001300001e37983 */ /* 0x002ee80000300800 */
[----:B0-----:R-:W3:Y:S04]  /*dfb0*/  LDL.LU R232, [R1+0x154] ;  /* 0x0001540001e87983 */ /* 0x001ee80000300800 */
[----:B----4-:R-:W4:Y:S04]  /*dfc0*/  LDL.LU R233, [R1+0x128] ;  /* 0x0001280001e97983 */ /* 0x010f280000300800 */
[----:B------:R-:W4:Y:S04]  /*dfd0*/  LDL.LU R239, [R1+0x14c] ;  /* 0x00014c0001ef7983 */ /* 0x000f280000300800 */
[----:B------:R-:W4:Y:S04]  /*dfe0*/  LDL.LU R235, [R1+0x120] ;  /* 0x0001200001eb7983 */ /* 0x000f280000300800 */
[----:B--2---:R-:W2:Y:S01]  /*dff0*/  LDL.LU R240, [R1+0x144] ;  /* 0x0001440001f07983 */ /* 0x004ea20000300800 */
[----:B---3--:R-:W-:-:S05]  /*e000*/  IADD3.X R246, R246, UR6, RZ, P2, !PT ;  /* 0x00000006f6f67c10 */ /* 0x008fca00097fe4ff */
[----:B------:R0:W-:Y:S04]  /*e010*/  STL [R1+0x1ac], R246 ;  /* 0x0001acf601007387 */ /* 0x0001e80000100800 */
[----:B------:R-:W3:Y:S04]  /*e020*/  LDL.LU R243, [R1+0x118] ;  /* 0x0001180001f37983 */ /* 0x000ee80000300800 */
[----:B------:R-:W3:Y:S04]  /*e030*/  LDL.LU R244, [R1+0x13c] ;  /* 0x00013c0001f47983 */ /* 0x000ee80000300800 */
[----:B------:R-:W3:Y:S04]  /*e040*/  LDL.LU R11, [R1+0x110] ;  /* 0x00011000010b7983 */ /* 0x000ee80000300800 */
[----:B0-----:R-:W3:Y:S01]  /*e050*/  LDL.LU R246, [R1+0x134] ;  /* 0x0001340001f67983 */ /* 0x001ee20000300800 */
[----:B------:R-:W-:-:S02]  /*e060*/  IADD3 R214, P2, R214, UR9, RZ ;  /* 0x00000009d6d67c10 */ /* 0x000fc4000ff5e0ff */
[----:B------:R-:W-:-:S03]  /*e070*/  IADD3.X R211, R211, UR6, RZ, P3, !PT ;  /* 0x00000006d3d37c10 */ /* 0x000fc60009ffe4ff */
[----:B------:R0:W-:Y:S01]  /*e080*/  STL [R1+0x180], R214 ;  /* 0x000180d601007387 */ /* 0x0001e20000100800 */
[----:B------:R-:W-:-:S03]  /*e090*/  IADD3 R210, P3, R210, UR9, RZ ;  /* 0x00000009d2d27c10 */ /* 0x000fc6000ff7e0ff */
[----:B------:R1:W-:Y:S01]  /*e0a0*/  STL [R1+0x1a4], R211 ;  /* 0x0001a4d301007387 */ /* 0x0003e20000100800 */
        /* <DEDUP_REMOVED lines=38> */
[----:B----4-:R-:W-:-:S03]  /*e310*/  IADD3 R233, P1, R233, UR9, RZ ;  /* 0x00000009e9e97c10 */ /* 0x010fc6000ff3e0ff */
[----:B------:R4:W-:Y:S01]  /*e320*/  STL [R1+0x154], R232 ;  /* 0x000154e801007387 */ /* 0x0009e20000100800 */
[----:B------:R-:W-:-:S03]  /*e330*/  IADD3.X R239, R239, UR6, RZ, P2, !PT ;  /* 0x00000006efef7c10 */ /* 0x000fc600097fe4ff */
[----:B------:R4:W-:Y:S01]  /*e340*/  STL [R1+0x128], R233 ;  /* 0x000128e901007387 */ /* 0x0009e20000100800 */
[----:B------:R-:W-:-:S03]  /*e350*/  IADD3 R235, P2, R235, UR9, RZ ;  /* 0x00000009ebeb7c10 */ /* 0x000fc6000ff5e0ff */
[----:B------:R4:W-:Y:S01]  /*e360*/  STL [R1+0x14c], R239 ;  /* 0x00014cef01007387 */ /* 0x0009e20000100800 */
[----:B--2---:R-:W-:-:S03]  /*e370*/  IADD3.X R240, R240, UR6, RZ, P3, !PT ;  /* 0x00000006f0f07c10 */ /* 0x004fc60009ffe4ff */
[----:B------:R2:W-:Y:S04]  /*e380*/  STL [R1+0x120], R235 ;  /* 0x000120eb01007387 */ /* 0x0005e80000100800 */
[----:B------:R2:W-:Y:S01]  /*e390*/  STL [R1+0x144], R240 ;  /* 0x000144f001007387 */ /* 0x0005e20000100800 */
[----:B---3--:R-:W-:Y:S02]  /*e3a0*/  IADD3 R243, P3, R243, UR9, RZ ;  /* 0x00000009f3f37c10 */ /* 0x008fe4000ff7e0ff */
[----:B------:R-:W-:-:S03]  /*e3b0*/  IADD3.X R244, R244, UR6, RZ, P4, !PT ;  /* 0x00000006f4f47c10 */ /* 0x000fc6000a7fe4ff */
[----:B------:R3:W-:Y:S01]  /*e3c0*/  STL [R1+0x118], R243 ;  /* 0x000118f301007387 */ /* 0x0007e20000100800 */
[----:B------:R-:W-:-:S03]  /*e3d0*/  IADD3 R11, P4, R11, UR8, RZ ;  /* 0x000000080b0b7c10 */ /* 0x000fc6000ff9e0ff */
[----:B------:R-:W3:Y:S01]  /*e3e0*/  LDL.LU R215, [R1+0x108] ;  /* 0x0001080001d77983 */ /* 0x000ee20000300800 */
[----:B------:R-:W-:-:S03]  /*e3f0*/  IADD3.X R246, R246, UR6, RZ, P5, !PT ;  /* 0x00000006f6f67c10 */ /* 0x000fc6000affe4ff */
[----:B------:R3:W-:Y:S04]  /*e400*/  STL [R1+0x13c], R244 ;  /* 0x00013cf401007387 */ /* 0x0007e80000100800 */
[----:B0-----:R-:W3:Y:S04]  /*e410*/  LDL.LU R214, [R1+0x12c] ;  /* 0x00012c0001d67983 */ /* 0x001ee80000300800 */
[----:B------:R0:W-:Y:S04]  /*e420*/  STL [R1+0x110], R11 ;  /* 0x0001100b01007387 */ /* 0x0001e80000100800 */
[----:B-1----:R-:W3:Y:S04]  /*e430*/  LDL.LU R211, [R1+0x100] ;  /* 0x0001000001d37983 */ /* 0x002ee80000300800 */
        /* <DEDUP_REMOVED lines=20> */
[----:B----4-:R-:W4:Y:S04]  /*e580*/  LDL.LU R232, [R1+0xb0] ;  /* 0x0000b00001e87983 */ /* 0x010f280000300800 */
[----:B------:R-:W4:Y:S04]  /*e590*/  LDL.LU R233, [R1+0xd4] ;  /* 0x0000d40001e97983 */ /* 0x000f280000300800 */
[----:B------:R-:W4:Y:S04]  /*e5a0*/  LDL.LU R239, [R1+0xa8] ;  /* 0x0000a80001ef7983 */ /* 0x000f280000300800 */
[----:B--2---:R-:W2:Y:S04]  /*e5b0*/  LDL.LU R235, [R1+0xcc] ;  /* 0x0000cc0001eb7983 */ /* 0x004ea80000300800 */
[----:B------:R-:W2:Y:S04]  /*e5c0*/  LDL.LU R240, [R1+0xa0] ;  /* 0x0000a00001f07983 */ /* 0x000ea80000300800 */
[----:B---3--:R-:W3:Y:S04]  /*e5d0*/  LDL.LU R243, [R1+0xc4] ;  /* 0x0000c40001f37983 */ /* 0x008ee80000300800 */
[----:B------:R-:W3:Y:S04]  /*e5e0*/  LDL.LU R244, [R1+0x98] ;  /* 0x0000980001f47983 */ /* 0x000ee80000300800 */
[----:B0-----:R-:W3:Y:S04]  /*e5f0*/  LDL.LU R11, [R1+0xbc] ;  /* 0x0000bc00010b7983 */ /* 0x001ee80000300800 */
[----:B-1----:R-:W3:Y:S04]  /*e600*/  LDL.LU R246, [R1+0x90] ;  /* 0x0000900001f67983 */ /* 0x002ee80000300800 */
[----:B------:R-:W-:Y:S04]  /*e610*/  STS.U8 [R10+UR7+0x4180], R18 ;  /* 0x004180120a007988 */ /* 0x000fe80008000007 */
[----:B------:R-:W-:Y:S04]  /*e620*/  STS.U8 [R10+UR7+0x4380], R17 ;  /* 0x004380110a007988 */ /* 0x000fe80008000007 */
[----:B------:R-:W-:Y:S04]  /*e630*/  STS.U8 [R10+UR7+0x4580], R16 ;  /* 0x004580100a007988 */ /* 0x000fe80008000007 */
[----:B------:R-:W-:Y:S04]  /*e640*/  STS.U8 [R10+UR7+0x4780], R157 ;  /* 0x0047809d0a007988 */ /* 0x000fe80008000007 */
[----:B------:R-:W-:Y:S04]  /*e650*/  STS.U8 [R10+UR7+0x4980], R164 ;  /* 0x004980a40a007988 */ /* 0x000fe80008000007 */
[----:B------:R-:W-:Y:S04]  /*e660*/  STS.U8 [R10+UR7+0x4b80], R174 ;  /* 0x004b80ae0a007988 */ /* 0x000fe80008000007 */
[----:B------:R-:W-:Y:S04]  /*e670*/  STS.U8 [R10+UR7+0x4d80], R189 ;  /* 0x004d80bd0a007988 */ /* 0x000fe80008000007 */
[----:B------:R-:W-:Y:S01]  /*e680*/  STS.U8 [R10+UR7+0x4f80], R238 ;  /* 0x004f80ee0a007988 */ /* 0x000fe20008000007 */
[----:B------:R0:W-:Y:S06]  /*e690*/  MEMBAR.ALL.CTA ;  /* 0x0000000000007992 */ /* 0x0001ec0000008000 */
[----:B0-----:R-:W0:Y:S02]  /*e6a0*/  FENCE.VIEW.ASYNC.S ;  /* 0x00000000000073c6 */ /* 0x001e240000000000 */
[----:B0-----:R-:W-:Y:S06]  /*e6b0*/  BAR.SYNC.DEFER_BLOCKING 0x0 ;  /* 0x0000000000007b1d */ /* 0x001fec0000010000 */
[----:B------:R-:W-:Y:S01]  /*e6c0*/  UMOV UR40, UR10 ;  /* 0x0000000a00287c82 */ /* 0x000fe20008000000 */
[----:B------:R-:W-:Y:S01]  /*e6d0*/  UMOV UR41, 0x80000020 ;  /* 0x8000002000297882 */ /* 0x000fe20000000000 */
[----:B------:R-:W-:-:S06]  /*e6e0*/  WARPGROUP.ARRIVE ;  /* 0x00000000000079c5 */ /* 0x000fcc0000000000 */
[----:B------:R-:W-:Y:S01]  /*e6f0*/  QGMMA.64x64x32.F32.E5M2.E5M2 R120, gdesc[UR40], R120 ;  /* 0x00e00000287879f3 */ /* 0x000fe20008703878 */
[----:B------:R-:W-:Y:S01]  /*e700*/  UMOV UR34, UR42 ;  /* 0x0000002a00227c82 */ /* 0x000fe20008000000 */
[----:B------:R-:W-:Y:S02]  /*e710*/  UMOV UR35, UR43 ;  /* 0x0000002b00237c82 */ /* 0x000fe40008000000 */
[----:B------:R-:W-:Y:S01]  /*e720*/  QGMMA.64x64x32.F32.E5M2.E5M2 R120, gdesc[UR36], R120 ;  /* 0x00e00000247879f3 */ /* 0x000fe20008703878 */
[----:B------:R-:W-:-:S03]  /*e730*/  IADD3 R215, P5, R215, UR8, RZ ;  /* 0x00000008d7d77c10 */ /* 0x000fc6000ffbe0ff */
[----:B------:R-:W-:Y:S01]  /*e740*/  QGMMA.64x64x32.F32.E5M2.E5M2 R88, gdesc[UR32], R88 ;  /* 0x00e00000205879f3 */ /* 0x000fe20008703858 */
[----:B------:R-:W-:Y:S01]  /*e750*/  IADD3.X R214, R214, UR6, RZ, P6, !PT ;  /* 0x00000006d6d67c10 */ /* 0x000fe2000b7fe4ff */
        /* <DEDUP_REMOVED lines=48> */
[----:B------:R2:W-:Y:S01]  /*ea60*/  STL [R1+0xa8], R239 ;  /* 0x0000a8ef01007387 */ /* 0x0005e20000100800 */
[----:B------:R-:W-:-:S03]  /*ea70*/  IADD3 R240, P6, R240, UR8, RZ ;  /* 0x00000008f0f07c10 */ /* 0x000fc6000ffde0ff */
[----:B------:R2:W-:Y:S01]  /*ea80*/  STL [R1+0xcc], R235 ;  /* 0x0000cceb01007387 */ /* 0x0005e20000100800 */
[----:B---3--:R-:W-:-:S03]  /*ea90*/  IADD3.X R243, R243, UR5, RZ, P1, !PT ;  /* 0x00000005f3f37c10 */ /* 0x008fc60008ffe4ff */
[----:B------:R3:W-:Y:S01]  /*eaa0*/  STL [R1+0xa0], R240 ;  /* 0x0000a0f001007387 */ /* 0x0007e20000100800 */
[----:B------:R-:W-:-:S03]  /*eab0*/  IADD3 R244, P1, R244, UR8, RZ ;  /* 0x00000008f4f47c10 */ /* 0x000fc6000ff3e0ff */
[----:B------:R3:W-:Y:S01]  /*eac0*/  STL [R1+0xc4], R243 ;  /* 0x0000c4f301007387 */ /* 0x0007e20000100800 */
[----:B------:R-:W-:-:S03]  /*ead0*/  IADD3.X R11, R11, UR5, RZ, P2, !PT ;  /* 0x000000050b0b7c10 */ /* 0x000fc600097fe4ff */
[----:B0-----:R-:W3:Y:S01]  /*eae0*/  LDL.LU R215, [R1+0xb4] ;  /* 0x0000b40001d77983 */ /* 0x001ee20000300800 */
[----:B------:R-:W-:-:S03]  /*eaf0*/  IADD3 R246, P2, R246, UR8, RZ ;  /* 0x00000008f6f67c10 */ /* 0x000fc6000ff5e0ff */
[----:B------:R0:W-:Y:S04]  /*eb00*/  STL [R1+0x98], R244 ;  /* 0x000098f401007387 */ /* 0x0001e80000100800 */
[----:B-1----:R-:W3:Y:S04]  /*eb10*/  LDL.LU R214, [R1+0x88] ;  /* 0x0000880001d67983 */ /* 0x002ee80000300800 */
        /* <DEDUP_REMOVED lines=30> */
[----:B------:R-:W3:Y:S01]  /*ed00*/  LDL.LU R246, [R1+0x3c] ;  /* 0x00003c0001f67983 */ /* 0x000ee20000300800 */
[----:B------:R-:W-:Y:S01]  /*ed10*/  UMOV UR30, UR38 ;  /* 0x00000026001e7c82 */ /* 0x000fe20008000000 */
[----:B------:R-:W-:Y:S01]  /*ed20*/  UMOV UR31, UR39 ;  /* 0x00000027001f7c82 */ /* 0x000fe20008000000 */
[----:B------:R-:W-:Y:S01]  /*ed30*/  UMOV UR26, UR42 ;  /* 0x0000002a001a7c82 */ /* 0x000fe20008000000 */
[----:B------:R-:W-:Y:S01]  /*ed40*/  UMOV UR27, UR43 ;  /* 0x0000002b001b7c82 */ /* 0x000fe20008000000 */
[----:B------:R-:W-:Y:S04]  /*ed50*/  QGMMA.64x64x32.F32.E5M2.E5M2 R88, gdesc[UR28], R88 ;  /* 0x00e000001c5879f3 */ /* 0x000fe80008703858 */
[----:B------:R-:W-:Y:S01]  /*ed60*/  QGMMA.64x64x32.F32.E5M2.E5M2 R56, gdesc[UR24], R56 ;  /* 0x00e00000183879f3 */ /* 0x000fe20008703838 */
        /* <DEDUP_REMOVED lines=8> */
[----:B------:R-:W-:-:S05]  /*edf0*/  VIADD R6, R6, 0x1 ;  /* 0x0000000106067836 */ /* 0x000fca0000000000 */
[----:B------:R-:W-:Y:S01]  /*ee00*/  ISETP.NE.U32.AND P0, PT, R6, R9, PT ;  /* 0x000000090600720c */ /* 0x000fe20003f05070 */
[----:B------:R-:W-:Y:S01]  /*ee10*/  QGMMA.64x64x32.F32.E5M2.E5M2 R24, gdesc[UR12], R24, gsb0 ;  /* 0x00e000000c1879f3 */ /* 0x000fe20008003818 */
        /* <DEDUP_REMOVED lines=41> */
[----:B----4-:R-:W-:-:S03]  /*f0b0*/  IADD3 R227, P1, R227, UR8, RZ ;  /* 0x00000008e3e37c10 */ /* 0x010fc6000ff3e0ff */
[----:B------:R-:W-:Y:S01]  /*f0c0*/  STL [R1+0x64], R229 ;  /* 0x000064e501007387 */ /* 0x000fe20000100800 */
[----:B------:R-:W-:-:S03]  /*f0d0*/  IADD3.X R232, R232, UR5, RZ, P2, !PT ;  /* 0x00000005e8e87c10 */ /* 0x000fc600097fe4ff */
[----:B------:R-:W-:Y:S01]  /*f0e0*/  STL [R1+0x38], R227 ;  /* 0x000038e301007387 */ /* 0x000fe20000100800 */
[----:B------:R-:W-:-:S03]  /*f0f0*/  IADD3 R233, P2, R233, UR8, RZ ;  /* 0x00000008e9e97c10 */ /* 0x000fc6000ff5e0ff */
[----:B------:R-:W-:Y:S01]  /*f100*/  STL [R1+0x5c], R232 ;  /* 0x00005ce801007387 */ /* 0x000fe20000100800 */
[----:B--2---:R-:W-:-:S03]  /*f110*/  IADD3.X R239, R239, UR5, RZ, P3, !PT ;  /* 0x00000005efef7c10 */ /* 0x004fc60009ffe4ff */
[----:B------:R-:W-:Y:S01]  /*f120*/  STL [R1+0x30], R233 ;  /* 0x000030e901007387 */ /* 0x000fe20000100800 */
[----:B------:R-:W-:-:S03]  /*f130*/  IADD3 R235, P3, R235, UR8, RZ ;  /* 0x00000008ebeb7c10 */ /* 0x000fc6000ff7e0ff */
[----:B------:R-:W-:Y:S01]  /*f140*/  STL [R1+0x54], R239 ;  /* 0x000054ef01007387 */ /* 0x000fe20000100800 */
[----:B---3--:R-:W-:-:S03]  /*f150*/  IADD3.X R240, R240, UR5, RZ, P4, !PT ;  /* 0x00000005f0f07c10 */ /* 0x008fc6000a7fe4ff */
        /* <DEDUP_REMOVED lines=8> */
[----:B------:R-:W-:Y:S02]  /*f1e0*/  IADD3.X R2, R2, UR5, RZ, P2, !PT ;  /* 0x0000000502027c10 */ /* 0x000fe400097fe4ff */
[----:B------:R-:W-:Y:S01]  /*f1f0*/  IADD3.X R246, R246, UR5, RZ, P6, !PT ;  /* 0x00000005f6f67c10 */ /* 0x000fe2000b7fe4ff */
[----:B------:R0:W-:Y:S01]  /*f200*/  STL [R1+0x34], R3 ;  /* 0x0000340301007387 */ /* 0x0001e20000100800 */
[----:B------:R-:W-:-:S03]  /*f210*/  IADD3.X R0, R0, UR5, RZ, P3, !PT ;  /* 0x0000000500007c10 */ /* 0x000fc60009ffe4ff */
[----:B------:R-:W-:Y:S01]  /*f220*/  STL [R1+0x18], R11 ;  /* 0x0000180b01007387 */ /* 0x000fe20000100800 */
[----:B------:R-:W-:Y:S02]  /*f230*/  IADD3.X R247, R247, UR5, RZ, P5, !PT ;  /* 0x00000005f7f77c10 */ /* 0x000fe4000affe4ff */
[----:B------:R-:W-:Y:S01]  /*f240*/  IADD3.X R252, R252, UR5, RZ, P4, !PT ;  /* 0x00000005fcfc7c10 */ /* 0x000fe2000a7fe4ff */
[----:B0-----:R0:W5:Y:S04]  /*f250*/  LDL.LU R3, [R1+0x58c] ;  /* 0x00058c0001037983 */ /* 0x0011680000300800 */
[----:B------:R-:W-:Y:S04]  /*f260*/  STL [R1+0x3c], R246 ;  /* 0x00003cf601007387 */ /* 0x000fe80000100800 */
[----:B------:R1:W-:Y:S04]  /*f270*/  STL [R1+0x2c], R2 ;  /* 0x00002c0201007387 */ /* 0x0003e80000100800 */
[----:B-1----:R0:W5:Y:S04]  /*f280*/  LDL.LU R2, [R1+0x588] ;  /* 0x0005880001027983 */ /* 0x0021680000300800 */
[----:B------:R1:W-:Y:S04]  /*f290*/  STL [R1+0x24], R0 ;  /* 0x0000240001007387 */ /* 0x0003e80000100800 */
[----:B-1----:R0:W5:Y:S04]  /*f2a0*/  LDL.LU R0, [R1+0x584] ;  /* 0x0005840001007983 */ /* 0x0021680000300800 */
[----:B------:R0:W-:Y:S04]  /*f2b0*/  STL [R1+0x14], R247 ;  /* 0x000014f701007387 */ /* 0x0001e80000100800 */
[----:B------:R0:W-:Y:S01]  /*f2c0*/  STL [R1+0x1c], R252 ;  /* 0x00001cfc01007387 */ /* 0x0001e20000100800 */
[----:B------:R-:W-:-:S02]  /*f2d0*/  WARPGROUP.DEPBAR.LE gsb0, 0x0 ;  /* 0x00008000000079c5 */ /* 0x000fc40000010000 */
[----:B------:R-:W-:Y:S05]  /*f2e0*/  @P0 BRA `(.L_x_2) ;  /* 0xffffff6800c80947 */ /* 0x000fea000383ffff */
.L_x_1:
[----:B------:R-:W2:Y:S01]  /*f2f0*/  LDL.LU R19, [R1+0x580] ;  /* 0x0005800001137983 */ /* 0x000ea20000300800 */
[----:B------:R-:W-:Y:S01]  /*f300*/  F2FP.SATFINITE.E5M2.F32.PACK_AB_MERGE_C R120, R121, R120, RZ ;  /* 0x000000787978723e */ /* 0x000fe200048060ff */
[C---:B-----5:R-:W-:Y:S01]  /*f310*/  VIADD R5, R2.reuse, 0x3f ;  /* 0x0000003f02057836 */ /* 0x060fe20000000000 */
[----:B------:R-:W-:Y:S01]  /*f320*/  F2FP.SATFINITE.E5M2.F32.PACK_AB_MERGE_C R56, R57, R56, RZ ;  /* 0x000000383938723e */ /* 0x000fe200048060ff */
[----:B------:R-:W1:Y:S01]  /*f330*/  S2R R4, SR_TID.X ;  /* 0x0000000000047919 */ /* 0x000e620000002100 */
[----:B------:R-:W-:Y:S01]  /*f340*/  VIADD R6, R2, 0x1 ;  /* 0x0000000102067836 */ /* 0x000fe20000000000 */
[----:B------:R-:W-:Y:S01]  /*f350*/  LOP3.LUT R120, R120, 0xffff, RZ, 0xc0, !PT ;  /* 0x0000ffff78787812 */ /* 0x000fe200078ec0ff */
[----:B------:R-:W-:Y:S01]  /*f360*/  ULDC.64 UR26, c[0x0][0x228] ;  /* 0x00008a00001a7ab9 */ /* 0x000fe20000000a00 */
[----:B------:R-:W-:Y:S01]  /*f370*/  LOP3.LUT R9, R56, 0xffff, RZ, 0xc0, !PT ;  /* 0x0000ffff38097812 */ /* 0x000fe200078ec0ff */
[----:B------:R-:W-:Y:S01]  /*f380*/  ULDC UR4, c[0x0][0x22c] ;  /* 0x00008b0000047ab9 */ /* 0x000fe20000000800 */
[----:B------:R-:W-:Y:S01]  /*f390*/  ISETP.GE.AND P0, PT, R5, UR27, PT ;  /* 0x0000001b05007c0c */ /* 0x000fe2000bf06270 */
[----:B------:R-:W-:Y:S01]  /*f3a0*/  VIADD R11, R2, 0x2 ;  /* 0x00000002020b7836 */ /* 0x000fe20000000000 */
[----:B------:R-:W-:Y:S01]  /*f3b0*/  F2FP.SATFINITE.E5M2.F32.PACK_AB_MERGE_C R122, R123, R122, RZ ;  /* 0x0000007a7b7a723e */ /* 0x000fe200048060ff */
[----:B------:R-:W-:Y:S01]  /*f3c0*/  ULDC UR24, c[0x0][0x248] ;  /* 0x0000920000187ab9 */ /* 0x000fe20000000800 */
[----:B------:R-:W-:Y:S01]  /*f3d0*/  F2FP.SATFINITE.E5M2.F32.PACK_AB_MERGE_C R58, R59, R58, RZ ;  /* 0x0000003a3b3a723e */ /* 0x000fe200048060ff */
[----:B------:R-:W-:Y:S01]  /*f3e0*/  ULDC.64 UR28, c[0x0][0x228] ;  /* 0x00008a00001c7ab9 */ /* 0x000fe20000000a00 */
[----:B------:R-:W-:Y:S01]  /*f3f0*/  ISETP.GE.AND P2, PT, R6, UR4, PT ;  /* 0x0000000406007c0c */ /* 0x000fe2000bf46270 */
[----:B------:R-:W-:Y:S01]  /*f400*/  ULDC UR4, c[0x0][0x22c] ;  /* 0x00008b0000047ab9 */ /* 0x000fe20000000800 */
[----:B------:R-:W-:Y:S01]  /*f410*/  SHF.R.U32.HI R5, RZ, 0x8, R120 ;  /* 0x00000008ff057819 */ /* 0x000fe20000011678 */
[----:B------:R-:W-:Y:S01]  /*f420*/  ULDC.64 UR22, c[0x0][0x228] ;  /* 0x00008a0000167ab9 */ /* 0x000fe20000000a00 */
[----:B------:R-:W-:Y:S01]  /*f430*/  F2FP.SATFINITE.E5M2.F32.PACK_AB_MERGE_C R88, R89, R88, RZ ;  /* 0x000000585958723e */ /* 0x000fe200048060ff */
[----:B------:R-:W-:Y:S01]  /*f440*/  ULDC.64 UR20, c[0x0][0x228] ;  /* 0x00008a0000147ab9 */ /* 0x000fe20000000a00 */
[----:B------:R-:W-:Y:S01]  /*f450*/  F2FP.SATFINITE.E5M2.F32.PACK_AB_MERGE_C R24, R25, R24, RZ ;  /* 0x000000181918723e */ /* 0x000fe200048060ff */
[----:B------:R-:W-:Y:S01]  /*f460*/  ULDC.64 UR18, c[0x0][0x228] ;  /* 0x00008a0000127ab9 */ /* 0x000fe20000000a00 */
[----:B------:R-:W-:Y:S01]  /*f470*/  SHF.R.U32.HI R6, RZ, 0x8, R9 ;  /* 0x00000008ff067819 */ /* 0x000fe20000011609 */
[----:B------:R-:W-:Y:S01]  /*f480*/  ULDC.64 UR16, c[0x0][0x228] ;  /* 0x00008a0000107ab9 */ /* 0x000fe20000000a00 */
[----:B------:R-:W-:Y:S01]  /*f490*/  F2FP.SATFINITE.E5M2.F32.PACK_AB_MERGE_C R90, R91, R90, RZ ;  /* 0x0000005a5b5a723e */ /* 0x000fe200048060ff */
[----:B------:R-:W-:Y:S01]  /*f4a0*/  ULDC.64 UR14, c[0x0][0x228] ;  /* 0x00008a00000e7ab9 */ /* 0x000fe20000000a00 */
[----:B------:R-:W-:Y:S01]  /*f4b0*/  F2FP.SATFINITE.E5M2.F32.PACK_AB_MERGE_C R26, R27, R26, RZ ;  /* 0x0000001a1b1a723e */ /* 0x000fe200048060ff */
[----:B------:R-:W-:Y:S01]  /*f4c0*/  ULDC.64 UR12, c[0x0][0x228] ;  /* 0x00008a00000c7ab9 */ /* 0x000fe20000000a00 */
[----:B------:R-:W-:Y:S01]  /*f4d0*/  LOP3.LUT R12, R5, 0xffff, RZ, 0xc0, !PT ;  /* 0x0000ffff050c7812 */ /* 0x000fe200078ec0ff */
[----:B------:R-:W-:Y:S01]  /*f4e0*/  ULDC.64 UR10, c[0x0][0x228] ;  /* 0x00008a00000a7ab9 */ /* 0x000fe20000000a00 */
[----:B------:R-:W-:Y:S01]  /*f4f0*/  ISETP.GE.AND P3, PT, R11, UR4, PT ;  /* 0x000000040b007c0c */ /* 0x000fe2000bf66270 */
[----:B------:R-:W-:Y:S01]  /*f500*/  ULDC.64 UR4, c[0x0][0x220] ;  /* 0x0000880000047ab9 */ /* 0x000fe20000000a00 */
[----:B------:R-:W-:Y:S01]  /*f510*/  LOP3.LUT R122, R122, 0xffff, RZ, 0xc0, !PT ;  /* 0x0000ffff7a7a7812 */ /* 0x000fe200078ec0ff */
[----:B------:R-:W-:Y:S01]  /*f520*/  ULDC.64 UR8, c[0x0][0x228] ;  /* 0x00008a0000087ab9 */ /* 0x000fe20000000a00 */
[----:B-1----:R-:W-:Y:S01]  /*f530*/  IMAD.SHL.U32 R7, R4, 0x10, RZ ;  /* 0x0000001004077824 */ /* 0x002fe200078e00ff */
[----:B------:R-:W-:Y:S01]  /*f540*/  LOP3.LUT R13, R58, 0xffff, RZ, 0xc0, !PT ;  /* 0x0000ffff3a0d7812 */ /* 0x000fe200078ec0ff */
[----:B------:R-:W-:Y:S01]  /*f550*/  IMAD.SHL.U32 R8, R4, 0x40, RZ ;  /* 0x0000004004087824 */ /* 0x000fe200078e00ff */
[----:B------:R-:W-:-:S02]  /*f560*/  LOP3.LUT R5, R6, 0xffff, RZ, 0xc0, !PT ;  /* 0x0000ffff06057812 */ /* 0x000fc400078ec0ff */
[----:B------:R-:W-:Y:S02]  /*f570*/  LOP3.LUT R7, R7, 0xf0, RZ, 0xc0, !PT ;  /* 0x000000f007077812 */ /* 0x000fe400078ec0ff */
[----:B------:R-:W-:Y:S02]  /*f580*/  LOP3.LUT R10, R8, 0x400, RZ, 0xc0, !PT ;  /* 0x00000400080a7812 */ /* 0x000fe400078ec0ff */
[----:B------:R-:W-:Y:S02]  /*f590*/  LOP3.LUT R88, R88, 0xffff, RZ, 0xc0, !PT ;  /* 0x0000ffff58587812 */ /* 0x000fe400078ec0ff */
[----:B------:R-:W-:Y:S02]  /*f5a0*/  LOP3.LUT R11, R24, 0xffff, RZ, 0xc0, !PT ;  /* 0x0000ffff180b7812 */ /* 0x000fe400078ec0ff */
[----:B------:R-:W-:Y:S02]  /*f5b0*/  LOP3.LUT R90, R90, 0xffff, RZ, 0xc0, !PT ;  /* 0x0000ffff5a5a7812 */ /* 0x000fe400078ec0ff */
[----:B------:R-:W-:-:S02]  /*f5c0*/  LOP3.LUT R15, R26, 0xffff, RZ, 0xc0, !PT ;  /* 0x0000ffff1a0f7812 */ /* 0x000fc400078ec0ff */
[----:B------:R-:W-:Y:S02]  /*f5d0*/  PRMT R8, R120, 0x3340, R9 ;  /* 0x0000334078087816 */ /* 0x000fe40000000009 */
[----:B------:R-:W-:Y:S02]  /*f5e0*/  IADD3 R16, R10, UR7, R7 ;  /* 0x000000070a107c10 */ /* 0x000fe4000fffe007 */
[----:B------:R-:W-:Y:S02]  /*f5f0*/  SHF.R.U32.HI R6, RZ, 0x8, R122 ;  /* 0x00000008ff067819 */ /* 0x000fe4000001167a */
[----:B------:R-:W-:Y:S02]  /*f600*/  PRMT R9, R122, 0x3340, R13 ;  /* 0x000033407a097816 */ /* 0x000fe4000000000d */
[----:B------:R-:W-:Y:S02]  /*f610*/  PRMT R5, R12, 0x3340, R5 ;  /* 0x000033400c057816 */ /* 0x000fe40000000005 */
[----:B------:R-:W-:-:S02]  /*f620*/  SHF.R.U32.HI R13, RZ, 0x8, R13 ;  /* 0x00000008ff0d7819 */ /* 0x000fc4000001160d */
[--C-:B------:R-:W-:Y:S02]  /*f630*/  PRMT R10, R88, 0x3340, R11.reuse ;  /* 0x00003340580a7816 */ /* 0x100fe4000000000b */
[----:B------:R-:W-:Y:S02]  /*f640*/  SHF.R.U32.HI R14, RZ, 0x8, R11 ;  /* 0x00000008ff0e7819 */ /* 0x000fe4000001160b */
[----:B------:R-:W-:Y:S02]  /*f650*/  SHF.R.U32.HI R12, RZ, 0x8, R90 ;  /* 0x00000008ff0c7819 */ /* 0x000fe4000001165a */
[--C-:B------:R-:W-:Y:S02]  /*f660*/  PRMT R11, R90, 0x3340, R15.reuse ;  /* 0x000033405a0b7816 */ /* 0x100fe4000000000f */
[----:B------:R-:W-:Y:S02]  /*f670*/  SHF.R.U32.HI R15, RZ, 0x8, R15 ;  /* 0x00000008ff0f7819 */ /* 0x000fe4000001160f */
[----:B------:R-:W-:-:S02]  /*f680*/  LOP3.LUT R17, R6, 0xffff, RZ, 0xc0, !PT ;  /* 0x0000ffff06117812 */ /* 0x000fc400078ec0ff */
[----:B------:R-:W-:Y:S02]  /*f690*/  F2FP.SATFINITE.E5M2.F32.PACK_AB_MERGE_C R124, R125, R124, RZ ;  /* 0x0000007c7d7c723e */ /* 0x000fe400048060ff */
[----:B------:R-:W-:Y:S02]  /*f6a0*/  F2FP.SATFINITE.E5M2.F32.PACK_AB_MERGE_C R60, R61, R60, RZ ;  /* 0x0000003c3d3c723e */ /* 0x000fe400048060ff */
[----:B------:R-:W-:Y:S02]  /*f6b0*/  SHF.R.U32.HI R7, RZ, 0x8, R88 ;  /* 0x00000008ff077819 */ /* 0x000fe40000011658 */
[----:B------:R-:W-:Y:S02]  /*f6c0*/  LOP3.LUT R6, R13, 0xffff, RZ, 0xc0, !PT ;  /* 0x0000ffff0d067812 */ /* 0x000fe400078ec0ff */
[----:B------:R-:W-:Y:S02]  /*f6d0*/  LOP3.LUT R13, R12, 0xffff, RZ, 0xc0, !PT ;  /* 0x0000ffff0c0d7812 */ /* 0x000fe400078ec0ff */
[----:B------:R-:W-:-:S02]  /*f6e0*/  F2FP.SATFINITE.E5M2.F32.PACK_AB_MERGE_C R126, R127, R126, RZ ;  /* 0x0000007e7f7e723e */ /* 0x000fc400048060ff */
[----:B------:R-:W-:Y:S02]  /*f6f0*/  LOP3.LUT R12, R15, 0xffff, RZ, 0xc0, !PT ;  /* 0x0000ffff0f0c7812 */ /* 0x000fe400078ec0ff */
[----:B------:R-:W-:Y:S02]  /*f700*/  F2FP.SATFINITE.E5M2.F32.PACK_AB_MERGE_C R62, R63, R62, RZ ;  /* 0x0000003e3f3e723e */ /* 0x000fe400048060ff */
[----:B------:R-:W-:Y:S02]  /*f710*/  F2FP.SATFINITE.E5M2.F32.PACK_AB_MERGE_C R92, R93, R92, RZ ;  /* 0x0000005c5d5c723e */ /* 0x000fe400048060ff */
[----:B------:R-:W-:Y:S02]  /*f720*/  F2FP.SATFINITE.E5M2.F32.PACK_AB_MERGE_C R28, R29, R28, RZ ;  /* 0x0000001c1d1c723e */ /* 0x000fe400048060ff */
[----:B------:R-:W-:Y:S02]  /*f730*/  LOP3.LUT R18, R7, 0xffff, RZ, 0xc0, !PT ;  /* 0x0000ffff07127812 */ /* 0x000fe400078ec0ff */
[----:B------:R-:W-:-:S02]  /*f740*/  LOP3.LUT R124, R124, 0xffff, RZ, 0xc0, !PT ;  /* 0x0000ffff7c7c7812 */ /* 0x000fc400078ec0ff */
[----:B------:R-:W-:Y:S02]  /*f750*/  LOP3.LUT R21, R60, 0xffff, RZ, 0xc0, !PT ;  /* 0x0000ffff3c157812 */ /* 0x000fe400078ec0ff */
[----:B------:R-:W-:Y:S02]  /*f760*/  LOP3.LUT R7, R14, 0xffff, RZ, 0xc0, !PT ;  /* 0x0000ffff0e077812 */ /* 0x000fe400078ec0ff */
[----:B------:R-:W-:Y:S02]  /*f770*/  F2FP.SATFINITE.E5M2.F32.PACK_AB_MERGE_C R94, R95, R94, RZ ;  /* 0x0000005e5f5e723e */ /* 0x000fe400048060ff */
[----:B------:R-:W-:Y:S02]  /*f780*/  F2FP.SATFINITE.E5M2.F32.PACK_AB_MERGE_C R30, R31, R30, RZ ;  /* 0x0000001e1f1e723e */ /* 0x000fe400048060ff */
[----:B------:R-:W-:Y:S02]  /*f790*/  PRMT R12, R13, 0x3340, R12 ;  /* 0x000033400d0c7816 */ /* 0x000fe4000000000c */
[----:B------:R-:W-:-:S02]  /*f7a0*/  LOP3.LUT R126, R126, 0xffff, RZ, 0xc0, !PT ;  /* 0x0000ffff7e7e7812 */ /* 0x000fc400078ec0ff */
[----:B------:R-:W-:Y:S02]  /*f7b0*/  PRMT R6, R17, 0x3340, R6 ;  /* 0x0000334011067816 */ /* 0x000fe40000000006 */
[----:B------:R-:W-:Y:S02]  /*f7c0*/  LOP3.LUT R13, R62, 0xffff, RZ, 0xc0, !PT ;  /* 0x0000ffff3e0d7812 */ /* 0x000fe400078ec0ff */
[----:B------:R-:W-:Y:S02]  /*f7d0*/  LOP3.LUT R92, R92, 0xffff, RZ, 0xc0, !PT ;  /* 0x0000ffff5c5c7812 */ /* 0x000fe400078ec0ff */
[----:B------:R-:W-:Y:S02]  /*f7e0*/  LOP3.LUT R23, R28, 0xffff, RZ, 0xc0, !PT ;  /* 0x0000ffff1c177812 */ /* 0x000fe400078ec0ff */
[----:B------:R-:W-:Y:S02]  /*f7f0*/  SHF.R.U32.HI R17, RZ, 0x8, R124 ;  /* 0x00000008ff117819 */ /* 0x000fe4000001167c */
[----:B------:R-:W-:-:S02]  /*f800*/  PRMT R7, R18, 0x3340, R7 ;  /* 0x0000334012077816 */ /* 0x000fc40000000007 */
[----:B------:R-:W-:Y:S02]  /*f810*/  LOP3.LUT R94, R94, 0xffff, RZ, 0xc0, !PT ;  /* 0x0000ffff5e5e7812 */ /* 0x000fe400078ec0ff */
[----:B------:R-:W-:Y:S02]  /*f820*/  LOP3.LUT R27, R30, 0xffff, RZ, 0xc0, !PT ;  /* 0x0000ffff1e1b7812 */ /* 0x000fe400078ec0ff */
[----:B------:R-:W-:Y:S02]  /*f830*/  SHF.R.U32.HI R18, RZ, 0x8, R126 ;  /* 0x00000008ff127819 */ /* 0x000fe4000001167e */
[----:B------:R-:W-:Y:S02]  /*f840*/  SHF.R.U32.HI R22, RZ, 0x8, R13 ;  /* 0x00000008ff167819 */ /* 0x000fe4000001160d */
[----:B------:R-:W-:Y:S02]  /*f850*/  PRMT R14, R92, 0x3340, R23 ;  /* 0x000033405c0e7816 */ /* 0x000fe40000000017 */
[----:B------:R-:W-:-:S02]  /*f860*/  LOP3.LUT R26, R17, 0xffff, RZ, 0xc0, !PT ;  /* 0x0000ffff111a7812 */ /* 0x000fc400078ec0ff */
[----:B------:R-:W-:Y:S02]  /*f870*/  SHF.R.U32.HI R23, RZ, 0x8, R23 ;  /* 0x00000008ff177819 */ /* 0x000fe40000011617 */
[----:B------:R-:W-:Y:S02]  /*f880*/  SHF.R.U32.HI R20, RZ, 0x8, R94 ;  /* 0x00000008ff147819 */ /* 0x000fe4000001165e */
[----:B------:R-:W-:Y:S02]  /*f890*/  SHF.R.U32.HI R24, RZ, 0x8, R27 ;  /* 0x00000008ff187819 */ /* 0x000fe4000001161b */
[----:B------:R-:W-:Y:S02]  /*f8a0*/  F2FP.SATFINITE.E5M2.F32.PACK_AB_MERGE_C R128, R129, R128, RZ ;  /* 0x000000808180723e */ /* 0x000fe400048060ff */
[----:B------:R-:W-:Y:S02]  /*f8b0*/  LOP3.LUT R24, R24, 0xffff, RZ, 0xc0, !PT ;  /* 0x0000ffff18187812 */ /* 0x000fe400078ec0ff */
[----:B------:R-:W-:-:S02]  /*f8c0*/  F2FP.SATFINITE.E5M2.F32.PACK_AB_MERGE_C R130, R131, R130, RZ ;  /* 0x000000828382723e */ /* 0x000fc400048060ff */
[----:B------:R-:W-:Y:S02]  /*f8d0*/  F2FP.SATFINITE.E5M2.F32.PACK_AB_MERGE_C R64, R65, R64, RZ ;  /* 0x000000404140723e */ /* 0x000fe400048060ff */
[----:B------:R-:W-:Y:S02]  /*f8e0*/  F2FP.SATFINITE.E5M2.F32.PACK_AB_MERGE_C R96, R97, R96, RZ ;  /* 0x000000606160723e */ /* 0x000fe400048060ff */
[----:B------:R-:W-:Y:S02]  /*f8f0*/  F2FP.SATFINITE.E5M2.F32.PACK_AB_MERGE_C R32, R33, R32, RZ ;  /* 0x000000202120723e */ /* 0x000fe400048060ff */
[----:B------:R-:W-:Y:S02]  /*f900*/  LOP3.LUT R128, R128, 0xffff, RZ, 0xc0, !PT ;  /* 0x0000ffff80807812 */ /* 0x000fe400078ec0ff */
[----:B------:R-:W-:Y:S02]  /*f910*/  F2FP.SATFINITE.E5M2.F32.PACK_AB_MERGE_C R66, R67, R66, RZ ;  /* 0x000000424342723e */ /* 0x000fe400048060ff */
[----:B------:R-:W-:-:S02]  /*f920*/  LOP3.LUT R130, R130, 0xffff, RZ, 0xc0, !PT ;  /* 0x0000ffff82827812 */ /* 0x000fc400078ec0ff */
[----:B------:R-:W-:Y:S02]  /*f930*/  LOP3.LUT R96, R96, 0xffff, RZ, 0xc0, !PT ;  /* 0x0000ffff60607812 */ /* 0x000fe400078ec0ff */
[----:B------:R-:W-:Y:S02]  /*f940*/  LOP3.LUT R29, R32, 0xffff, RZ, 0xc0, !PT ;  /* 0x0000ffff201d7812 */ /* 0x000fe400078ec0ff */
[----:B------:R-:W-:Y:S02]  /*f950*/  F2FP.SATFINITE.E5M2.F32.PACK_AB_MERGE_C R98, R99, R98, RZ ;  /* 0x000000626362723e */ /* 0x000fe400048060ff */
[----:B------:R-:W-:Y:S02]  /*f960*/  F2FP.SATFINITE.E5M2.F32.PACK_AB_MERGE_C R34, R35, R34, RZ ;  /* 0x000000222322723e */ /* 0x000fe400048060ff */
[----:B------:R-:W-:Y:S02]  /*f970*/  PRMT R15, R126, 0x3340, R13 ;  /* 0x000033407e0f7816 */ /* 0x000fe4000000000d */
[----:B------:R-:W-:-:S02]  /*f980*/  PRMT R13, R94, 0x3340, R27 ;  /* 0x000033405e0d7816 */ /* 0x000fc4000000001b */
[----:B------:R-:W-:Y:S02]  /*f990*/  LOP3.LUT R31, R66, 0xffff, RZ, 0xc0, !PT ;  /* 0x0000ffff421f7812 */ /* 0x000fe400078ec0ff */
[----:B------:R-:W-:Y:S02]  /*f9a0*/  SHF.R.U32.HI R27, RZ, 0x8, R130 ;  /* 0x00000008ff1b7819 */ /* 0x000fe40000011682 */
[----:B------:R-:W-:Y:S02]  /*f9b0*/  SHF.R.U32.HI R28, RZ, 0x8, R96 ;  /* 0x00000008ff1c7819 */ /* 0x000fe40000011660 */
[----:B------:R-:W-:Y:S02]  /*f9c0*/  SHF.R.U32.HI R32, RZ, 0x8, R29 ;  /* 0x00000008ff207819 */ /* 0x000fe4000001161d */
[----:B------:R-:W-:Y:S02]  /*f9d0*/  LOP3.LUT R98, R98, 0xffff, RZ, 0xc0, !PT ;  /* 0x0000ffff62627812 */ /* 0x000fe400078ec0ff */
[----:B------:R-:W-:-:S02]  /*f9e0*/  LOP3.LUT R33, R34, 0xffff, RZ, 0xc0, !PT ;  /* 0x0000ffff22217812 */ /* 0x000fc400078ec0ff */
[----:B------:R-:W-:Y:S02]  /*f9f0*/  LOP3.LUT R32, R32, 0xffff, RZ, 0xc0, !PT ;  /* 0x0000ffff20207812 */ /* 0x000fe400078ec0ff */
[----:B------:R-:W-:Y:S02]  /*fa00*/  F2FP.SATFINITE.E5M2.F32.PACK_AB_MERGE_C R132, R133, R132, RZ ;  /* 0x000000848584723e */ /* 0x000fe400048060ff */
[----:B------:R-:W-:Y:S02]  /*fa10*/  F2FP.SATFINITE.E5M2.F32.PACK_AB_MERGE_C R68, R69, R68, RZ ;  /* 0x000000444544723e */ /* 0x000fe400048060ff */
[----:B------:R-:W-:Y:S02]  /*fa20*/  F2FP.SATFINITE.E5M2.F32.PACK_AB_MERGE_C R134, R135, R134, RZ ;  /* 0x000000868786723e */ /* 0x000fe400048060ff */
[----:B------:R-:W-:Y:S02]  /*fa30*/  F2FP.SATFINITE.E5M2.F32.PACK_AB_MERGE_C R100, R101, R100, RZ ;  /* 0x000000646564723e */ /* 0x000fe400048060ff */
[----:B------:R-:W-:-:S02]  /*fa40*/  F2FP.SATFINITE.E5M2.F32.PACK_AB_MERGE_C R36, R37, R36, RZ ;  /* 0x000000242524723e */ /* 0x000fc400048060ff */
[----:B------:R-:W-:Y:S02]  /*fa50*/  F2FP.SATFINITE.E5M2.F32.PACK_AB_MERGE_C R70, R71, R70, RZ ;  /* 0x000000464746723e */ /* 0x000fe400048060ff */
[----:B------:R-:W-:Y:S02]  /*fa60*/  LOP3.LUT R132, R132, 0xffff, RZ, 0xc0, !PT ;  /* 0x0000ffff84847812 */ /* 0x000fe400078ec0ff */
[----:B------:R-:W-:Y:S02]  /*fa70*/  LOP3.LUT R134, R134, 0xffff, RZ, 0xc0, !PT ;  /* 0x0000ffff86867812 */ /* 0x000fe400078ec0ff */
[----:B------:R-:W-:Y:S02]  /*fa80*/  LOP3.LUT R100, R100, 0xffff, RZ, 0xc0, !PT ;  /* 0x0000ffff64647812 */ /* 0x000fe400078ec0ff */
[----:B------:R-:W-:Y:S02]  /*fa90*/  F2FP.SATFINITE.E5M2.F32.PACK_AB_MERGE_C R102, R103, R102, RZ ;  /* 0x000000666766723e */ /* 0x000fe400048060ff */
[----:B------:R-:W-:-:S02]  /*faa0*/  F2FP.SATFINITE.E5M2.F32.PACK_AB_MERGE_C R38, R39, R38, RZ ;  /* 0x000000262726723e */ /* 0x000fc400048060ff */
[----:B------:R-:W-:Y:S02]  /*fab0*/  F2FP.SATFINITE.E5M2.F32.PACK_AB_MERGE_C R42, R43, R42, RZ ;  /* 0x0000002a2b2a723e */ /* 0x000fe400048060ff */
[----:B------:R-:W-:Y:S02]  /*fac0*/  F2FP.SATFINITE.E5M2.F32.PACK_AB_MERGE_C R40, R41, R40, RZ ;  /* 0x000000282928723e */ /* 0x000fe400048060ff */
[----:B------:R-:W-:Y:S02]  /*fad0*/  F2FP.SATFINITE.E5M2.F32.PACK_AB_MERGE_C R44, R45, R44, RZ ;  /* 0x0000002c2d2c723e */ /* 0x000fe400048060ff */
[----:B------:R-:W-:Y:S02]  /*fae0*/  LOP3.LUT R102, R102, 0xffff, RZ, 0xc0, !PT ;  /* 0x0000ffff66667812 */ /* 0x000fe400078ec0ff */
[----:B------:R-:W-:Y:S02]  /*faf0*/  F2FP.SATFINITE.E5M2.F32.PACK_AB_MERGE_C R46, R47, R46, RZ ;  /* 0x0000002e2f2e723e */ /* 0x000fe400048060ff */
[----:B------:R-:W-:-:S02]  /*fb00*/  F2FP.SATFINITE.E5M2.F32.PACK_AB_MERGE_C R48, R49, R48, RZ ;  /* 0x000000303130723e */ /* 0x000fc400048060ff */
[----:B------:R-:W-:Y:S02]  /*fb10*/  F2FP.SATFINITE.E5M2.F32.PACK_AB_MERGE_C R136, R137, R136, RZ ;  /* 0x000000888988723e */ /* 0x000fe400048060ff */
[----:B------:R-:W-:Y:S02]  /*fb20*/  F2FP.SATFINITE.E5M2.F32.PACK_AB_MERGE_C R72, R73, R72, RZ ;  /* 0x000000484948723e */ /* 0x000fe400048060ff */
[----:B------:R-:W-:Y:S02]  /*fb30*/  F2FP.SATFINITE.E5M2.F32.PACK_AB_MERGE_C R138, R139, R138, RZ ;  /* 0x0000008a8b8a723e */ /* 0x000fe400048060ff */
[----:B------:R-:W-:Y:S02]  /*fb40*/  F2FP.SATFINITE.E5M2.F32.PACK_AB_MERGE_C R104, R105, R104, RZ ;  /* 0x000000686968723e */ /* 0x000fe400048060ff */
[----:B------:R-:W-:Y:S02]  /*fb50*/  F2FP.SATFINITE.E5M2.F32.PACK_AB_MERGE_C R74, R75, R74, RZ ;  /* 0x0000004a4b4a723e */ /* 0x000fe400048060ff */
[----:B------:R-:W-:-:S02]  /*fb60*/  LOP3.LUT R136, R136, 0xffff, RZ, 0xc0, !PT ;  /* 0x0000ffff88887812 */ /* 0x000fc400078ec0ff */
[----:B------:R-:W-:Y:S02]  /*fb70*/  LOP3.LUT R138, R138, 0xffff, RZ, 0xc0, !PT ;  /* 0x0000ffff8a8a7812 */ /* 0x000fe400078ec0ff */
[----:B------:R-:W-:Y:S02]  /*fb80*/  F2FP.SATFINITE.E5M2.F32.PACK_AB_MERGE_C R106, R107, R106, RZ ;  /* 0x0000006a6b6a723e */ /* 0x000fe400048060ff */
[----:B------:R-:W-:Y:S02]  /*fb90*/  LOP3.LUT R104, R104, 0xffff, RZ, 0xc0, !PT ;  /* 0x0000ffff68687812 */ /* 0x000fe400078ec0ff */
        /* <DEDUP_REMOVED lines=9> */
[----:B------:R-:W-:Y:S02]  /*fc30*/  F2FP.SATFINITE.E5M2.F32.PACK_AB_MERGE_C R110, R111, R110, RZ ;  /* 0x0000006e6f6e723e */ /* 0x000fe400048060ff */
[----:B------:R-:W-:Y:S02]  /*fc40*/  LOP3.LUT R142, R142, 0xffff, RZ, 0xc0, !PT ;  /* 0x0000ffff8e8e7812 */ /* 0x000fe400078ec0ff */
[----:B------:R-:W-:Y:S02]  /*fc50*/  F2FP.SATFINITE.E5M2.F32.PACK_AB_MERGE_C R50, R51, R50, RZ ;  /* 0x000000323332723e */ /* 0x000fe400048060ff */
[----:B------:R-:W-:Y:S02]  /*fc60*/  LOP3.LUT R108, R108, 0xffff, RZ, 0xc0, !PT ;  /* 0x0000ffff6c6c7812 */ /* 0x000fe400078ec0ff */
[----:B------:R-:W-:Y:S02]  /*fc70*/  LOP3.LUT R110, R110, 0xffff, RZ, 0xc0, !PT ;  /* 0x0000ffff6e6e7812 */ /* 0x000fe400078ec0ff */
        /* <DEDUP_REMOVED lines=8> */
[----:B------:R-:W-:Y:S02]  /*fd00*/  LOP3.LUT R112, R112, 0xffff, RZ, 0xc0, !PT ;  /* 0x0000ffff70707812 */ /* 0x000fe400078ec0ff */
[----:B------:R-:W-:Y:S02]  /*fd10*/  LOP3.LUT R114, R114, 0xffff, RZ, 0xc0, !PT ;  /* 0x0000ffff72727812 */ /* 0x000fe400078ec0ff */
[----:B------:R-:W-:Y:S02]  /*fd20*/  PRMT R8, R8, 0x5410, R5 ;  /* 0x0000541008087816 */ /* 0x000fe40000000005 */
[----:B------:R-:W-:Y:S02]  /*fd30*/  PRMT R9, R9, 0x5410, R6 ;  /* 0x0000541009097816 */ /* 0x000fe40000000006 */
[----:B------:R-:W-:-:S02]  /*fd40*/  PRMT R10, R10, 0x5410, R7 ;  /* 0x000054100a0a7816 */ /* 0x000fc40000000007 */
[----:B------:R-:W-:Y:S02]  /*fd50*/  PRMT R11, R11, 0x5410, R12 ;  /* 0x000054100b0b7816 */ /* 0x000fe4000000000c */
[----:B------:R-:W-:Y:S02]  /*fd60*/  F2FP.SATFINITE.E5M2.F32.PACK_AB_MERGE_C R148, R149, R148, RZ ;  /* 0x000000949594723e */ /* 0x000fe400048060ff */
[----:B------:R-:W-:Y:S02]  /*fd70*/  F2FP.SATFINITE.E5M2.F32.PACK_AB_MERGE_C R150, R151, R150, RZ ;  /* 0x000000969796723e */ /* 0x000fe400048060ff */
[----:B------:R-:W-:Y:S02]  /*fd80*/  F2FP.SATFINITE.E5M2.F32.PACK_AB_MERGE_C R84, R85, R84, RZ ;  /* 0x000000545554723e */ /* 0x000fe400048060ff */
[----:B--2---:R-:W-:Y:S02]  /*fd90*/  LOP3.LUT R25, R19, 0x300, RZ, 0xc0, !PT ;  /* 0x0000030013197812 */ /* 0x004fe400078ec0ff */
[----:B------:R-:W-:-:S02]  /*fda0*/  SHF.R.U32.HI R19, RZ, 0x8, R92 ;  /* 0x00000008ff137819 */ /* 0x000fc4000001165c */
[----:B------:R-:W-:Y:S01]  /*fdb0*/  F2FP.SATFINITE.E5M2.F32.PACK_AB_MERGE_C R86, R87, R86, RZ ;  /* 0x000000565756723e */ /* 0x000fe200048060ff */
[----:B------:R-:W-:Y:S01]  /*fdc0*/  IMAD.IADD R25, R25, 0x1, R16 ;  /* 0x0000000119197824 */ /* 0x000fe200078e0210 */
[--C-:B------:R-:W-:Y:S01]  /*fdd0*/  PRMT R16, R124, 0x3340, R21.reuse ;  /* 0x000033407c107816 */ /* 0x100fe20000000015 */
[----:B------:R-:W-:Y:S01]  /*fde0*/  BAR.SYNC.DEFER_BLOCKING 0x0 ;  /* 0x0000000000007b1d */ /* 0x000fe20000010000 */
[----:B------:R-:W-:Y:S02]  /*fdf0*/  SHF.R.U32.HI R21, RZ, 0x8, R21 ;  /* 0x00000008ff157819 */ /* 0x000fe40000011615 */
[----:B------:R-:W-:Y:S02]  /*fe00*/  LOP3.LUT R148, R148, 0xffff, RZ, 0xc0, !PT ;  /* 0x0000ffff94947812 */ /* 0x000fe400078ec0ff */
[----:B------:R-:W-:Y:S02]  /*fe10*/  LOP3.LUT R17, R21, 0xffff, RZ, 0xc0, !PT ;  /* 0x0000ffff15117812 */ /* 0x000fe400078ec0ff */
[----:B------:R-:W-:-:S02]  /*fe20*/  LOP3.LUT R21, R18, 0xffff, RZ, 0xc0, !PT ;  /* 0x0000ffff12157812 */ /* 0x000fc400078ec0ff */
[----:B------:R-:W-:Y:S02]  /*fe30*/  LOP3.LUT R18, R22, 0xffff, RZ, 0xc0, !PT ;  /* 0x0000ffff16127812 */ /* 0x000fe400078ec0ff */
[----:B------:R-:W-:Y:S02]  /*fe40*/  LOP3.LUT R22, R19, 0xffff, RZ, 0xc0, !PT ;  /* 0x0000ffff13167812 */ /* 0x000fe400078ec0ff */
[----:B------:R-:W-:Y:S02]  /*fe50*/  LOP3.LUT R19, R23, 0xffff, RZ, 0xc0, !PT ;  /* 0x0000ffff17137812 */ /* 0x000fe400078ec0ff */
[----:B------:R-:W-:Y:S02]  /*fe60*/  LOP3.LUT R23, R20, 0xffff, RZ, 0xc0, !PT ;  /* 0x0000ffff14177812 */ /* 0x000fe400078ec0ff */
[----:B------:R-:W-:Y:S02]  /*fe70*/  PRMT R19, R22, 0x3340, R19 ;  /* 0x0000334016137816 */ /* 0x000fe40000000013 */
[----:B------:R-:W-:-:S02]  /*fe80*/  PRMT R22, R23, 0x3340, R24 ;  /* 0x0000334017167816 */ /* 0x000fc40000000018 */
[----:B------:R-:W-:Y:S02]  /*fe90*/  LOP3.LUT R23, R64, 0xffff, RZ, 0xc0, !PT ;  /* 0x0000ffff40177812 */ /* 0x000fe400078ec0ff */
[----:B------:R-:W-:Y:S01]  /*fea0*/  SHF.R.U32.HI R20, RZ, 0x8, R128 ;  /* 0x00000008ff147819 */ /* 0x000fe20000011680 */
[----:B------:R-:W-:Y:S01]  /*feb0*/  STSM.16.M88.4 [R25], R8 ;  /* 0x0000000819007844 */ /* 0x000fe20000000200 */
[--C-:B------:R-:W-:Y:S02]  /*fec0*/  SHF.R.U32.HI R30, RZ, 0x8, R23.reuse ;  /* 0x00000008ff1e7819 */ /* 0x100fe40000011617 */
[----:B------:R-:W-:Y:S02]  /*fed0*/  PRMT R18, R21, 0x3340, R18 ;  /* 0x0000334015127816 */ /* 0x000fe40000000012 */
[----:B------:R-:W-:Y:S02]  /*fee0*/  PRMT R21, R128, 0x3340, R23 ;  /* 0x0000334080157816 */ /* 0x000fe40000000017 */
[----:B------:R-:W-:-:S02]  /*fef0*/  LOP3.LUT R35, R20, 0xffff, RZ, 0xc0, !PT ;  /* 0x0000ffff14237812 */ /* 0x000fc400078ec0ff */
[----:B------:R-:W-:Y:S02]  /*ff00*/  PRMT R23, R130, 0x3340, R31 ;  /* 0x0000334082177816 */ /* 0x000fe4000000001f */
[----:B------:R-:W-:Y:S02]  /*ff10*/  LOP3.LUT R30, R30, 0xffff, RZ, 0xc0, !PT ;  /* 0x0000ffff1e1e7812 */ /* 0x000fe400078ec0ff */
[----:B------:R-:W-:Y:S02]  /*ff20*/  LOP3.LUT R20, R27, 0xffff, RZ, 0xc0, !PT ;  /* 0x0000ffff1b147812 */ /* 0x000fe400078ec0ff */
[----:B------:R-:W-:Y:S02]  /*ff30*/  PRMT R17, R26, 0x3340, R17 ;  /* 0x000033401a117816 */ /* 0x000fe40000000011 */
[----:B------:R-:W-:Y:S02]  /*ff40*/  SHF.R.U32.HI R31, RZ, 0x8, R31 ;  /* 0x00000008ff1f7819 */ /* 0x000fe4000001161f */
[----:B------:R-:W-:-:S02]  /*ff50*/  LOP3.LUT R27, R28, 0xffff, RZ, 0xc0, !PT ;  /* 0x0000ffff1c1b7812 */ /* 0x000fc400078ec0ff */
[----:B------:R-:W-:Y:S02]  /*ff60*/  PRMT R24, R96, 0x3340, R29 ;  /* 0x0000334060187816 */ /* 0x000fe4000000001d */
[--C-:B------:R-:W-:Y:S02]  /*ff70*/  PRMT R26, R98, 0x3340, R33.reuse ;  /* 0x00003340621a7816 */ /* 0x100fe40000000021 */
[----:B------:R-:W-:Y:S02]  /*ff80*/  SHF.R.U32.HI R29, RZ, 0x8, R98 ;  /* 0x00000008ff1d7819 */ /* 0x000fe40000011662 */
[----:B------:R-:W-:Y:S02]  /*ff90*/  SHF.R.U32.HI R33, RZ, 0x8, R33 ;  /* 0x00000008ff217819 */ /* 0x000fe40000011621 */
[----:B------:R-:W-:Y:S02]  /*ffa0*/  PRMT R34, R35, 0x3340, R30 ;  /* 0x0000334023227816 */ /* 0x000fe4000000001e */
[----:B------:R-:W-:-:S02]  /*ffb0*/  LOP3.LUT R31, R31, 0xffff, RZ, 0xc0, !PT ;  /* 0x0000ffff1f1f7812 */ /* 0x000fc400078ec0ff */
[----:B------:R-:W-:Y:S02]  /*ffc0*/  PRMT R35, R27, 0x3340, R32 ;  /* 0x000033401b237816 */ /* 0x000fe40000000020 */
[----:B------:R-:W-:Y:S02]  /*ffd0*/  LOP3.LUT R27, R68, 0xffff, RZ, 0xc0, !PT ;  /* 0x0000ffff441b7812 */ /* 0x000fe400078ec0ff */
[----:B------:R-:W-:Y:S02]  /*ffe0*/  LOP3.LUT R28, R29, 0xffff, RZ, 0xc0, !PT ;  /* 0x0000ffff1d1c7812 */ /* 0x000fe400078ec0ff */
[----:B------:R-:W-:Y:S02]  /*fff0*/  LOP3.LUT R33, R33, 0xffff, RZ, 0xc0, !PT ;  /* 0x0000ffff21217812 */ /* 0x000fe400078ec0ff */
[----:B------:R-:W-:Y:S02]  /*10000*/  LOP3.LUT R29, R36, 0xffff, RZ, 0xc0, !PT ;  /* 0x0000ffff241d7812 */ /* 0x000fe400078ec0ff */
[----:B------:R-:W-:-:S02]  /*10010*/  PRMT R56, R20, 0x3340, R31 ;  /* 0x0000334014387816 */ /* 0x000fc4000000001f */
[----:B------:R-:W-:Y:S02]  /*10020*/  LOP3.LUT R31, R70, 0xffff, RZ, 0xc0, !PT ;  /* 0x0000ffff461f7812 */ /* 0x000fe400078ec0ff */
[----:B------:R-:W-:Y:S02]  /*10030*/  SHF.R.U32.HI R20, RZ, 0x8, R132 ;  /* 0x00000008ff147819 */ /* 0x000fe40000011684 */
[--C-:B------:R-:W-:Y:S02]  /*10040*/  PRMT R43, R132, 0x3340, R27.reuse ;  /* 0x00003340842b7816 */ /* 0x100fe4000000001b */
[----:B------:R-:W-:Y:S02]  /*10050*/  SHF.R.U32.HI R30, RZ, 0x8, R27 ;  /* 0x00000008ff1e7819 */ /* 0x000fe4000001161b */
[----:B------:R-:W-:Y:S02]  /*10060*/  PRMT R41, R28, 0x3340, R33 ;  /* 0x000033401c297816 */ /* 0x000fe40000000021 */
[----:B------:R-:W-:-:S02]  /*10070*/  SHF.R.U32.HI R27, RZ, 0x8, R134 ;  /* 0x00000008ff1b7819 */ /* 0x000fc40000011686 */
[----:B------:R-:W-:Y:S02]  /*10080*/  SHF.R.U32.HI R28, RZ, 0x8, R100 ;  /* 0x00000008ff1c7819 */ /* 0x000fe40000011664 */
[----:B------:R-:W-:Y:S02]  /*10090*/  SHF.R.U32.HI R32, RZ, 0x8, R29 ;  /* 0x00000008ff207819 */ /* 0x000fe4000001161d */
[----:B------:R-:W-:Y:S02]  /*100a0*/  LOP3.LUT R33, R38, 0xffff, RZ, 0xc0, !PT ;  /* 0x0000ffff26217812 */ /* 0x000fe400078ec0ff */
[--C-:B------:R-:W-:Y:S02]  /*100b0*/  PRMT R45, R134, 0x3340, R31.reuse ;  /* 0x00003340862d7816 */ /* 0x100fe4000000001f */
[----:B------:R-:W-:Y:S02]  /*100c0*/  LOP3.LUT R37, R20, 0xffff, RZ, 0xc0, !PT ;  /* 0x0000ffff14257812 */ /* 0x000fe400078ec0ff */
[----:B------:R-:W-:-:S02]  /*100d0*/  SHF.R.U32.HI R31, RZ, 0x8, R31 ;  /* 0x00000008ff1f7819 */ /* 0x000fc4000001161f */
[----:B------:R-:W-:Y:S02]  /*100e0*/  LOP3.LUT R20, R27, 0xffff, RZ, 0xc0, !PT ;  /* 0x0000ffff1b147812 */ /* 0x000fe400078ec0ff */
[----:B------:R-:W-:Y:S02]  /*100f0*/  LOP3.LUT R27, R28, 0xffff, RZ, 0xc0, !PT ;  /* 0x0000ffff1c1b7812 */ /* 0x000fe400078ec0ff */
[----:B------:R-:W-:Y:S02]  /*10100*/  LOP3.LUT R32, R32, 0xffff, RZ, 0xc0, !PT ;  /* 0x0000ffff20207812 */ /* 0x000fe400078ec0ff */
[----:B------:R-:W-:Y:S02]  /*10110*/  PRMT R47, R100, 0x3340, R29 ;  /* 0x00003340642f7816 */ /* 0x000fe4000000001d */
[----:B------:R-:W-:Y:S02]  /*10120*/  PRMT R49, R102, 0x3340, R33 ;  /* 0x0000334066317816 */ /* 0x000fe40000000021 */
[----:B------:R-:W-:-:S02]  /*10130*/  SHF.R.U32.HI R29, RZ, 0x8, R102 ;  /* 0x00000008ff1d7819 */ /* 0x000fc40000011666 */
[----:B------:R-:W-:Y:S02]  /*10140*/  SHF.R.U32.HI R33, RZ, 0x8, R33 ;  /* 0x00000008ff217819 */ /* 0x000fe40000011621 */
[----:B------:R-:W-:Y:S02]  /*10150*/  LOP3.LUT R31, R31, 0xffff, RZ, 0xc0, !PT ;  /* 0x0000ffff1f1f7812 */ /* 0x000fe400078ec0ff */
[----:B------:R-:W-:Y:S02]  /*10160*/  LOP3.LUT R30, R30, 0xffff, RZ, 0xc0, !PT ;  /* 0x0000ffff1e1e7812 */ /* 0x000fe400078ec0ff */
[----:B------:R-:W-:Y:S02]  /*10170*/  PRMT R62, R27, 0x3340, R32 ;  /* 0x000033401b3e7816 */ /* 0x000fe40000000020 */
[----:B------:R-:W-:Y:S02]  /*10180*/  LOP3.LUT R27, R72, 0xffff, RZ, 0xc0, !PT ;  /* 0x0000ffff481b7812 */ /* 0x000fe400078ec0ff */
[----:B------:R-:W-:-:S02]  /*10190*/  LOP3.LUT R28, R29, 0xffff, RZ, 0xc0, !PT ;  /* 0x0000ffff1d1c7812 */ /* 0x000fc400078ec0ff */
[----:B------:R-:W-:Y:S02]  /*101a0*/  LOP3.LUT R33, R33, 0xffff, RZ, 0xc0, !PT ;  /* 0x0000ffff21217812 */ /* 0x000fe400078ec0ff */
[----:B------:R-:W-:Y:S02]  /*101b0*/  PRMT R60, R20, 0x3340, R31 ;  /* 0x00003340143c7816 */ /* 0x000fe4000000001f */
[----:B------:R-:W-:Y:S02]  /*101c0*/  LOP3.LUT R29, R40, 0xffff, RZ, 0xc0, !PT ;  /* 0x0000ffff281d7812 */ /* 0x000fe400078ec0ff */
[----:B------:R-:W-:Y:S02]  /*101d0*/  PRMT R58, R37, 0x3340, R30 ;  /* 0x00003340253a7816 */ /* 0x000fe4000000001e */
[----:B------:R-:W-:Y:S02]  /*101e0*/  LOP3.LUT R31, R74, 0xffff, RZ, 0xc0, !PT ;  /* 0x0000ffff4a1f7812 */ /* 0x000fe400078ec0ff */
[----:B------:R-:W-:-:S02]  /*101f0*/  SHF.R.U32.HI R20, RZ, 0x8, R136 ;  /* 0x00000008ff147819 */ /* 0x000fc40000011688 */
[--C-:B------:R-:W-:Y:S02]  /*10200*/  PRMT R40, R136, 0x3340, R27.reuse ;  /* 0x0000334088287816 */ /* 0x100fe4000000001b */
[----:B------:R-:W-:Y:S02]  /*10210*/  SHF.R.U32.HI R30, RZ, 0x8, R27 ;  /* 0x00000008ff1e7819 */ /* 0x000fe4000001161b */
[----:B------:R-:W-:Y:S02]  /*10220*/  PRMT R64, R28, 0x3340, R33 ;  /* 0x000033401c407816 */ /* 0x000fe40000000021 */
[----:B------:R-:W-:Y:S02]  /*10230*/  SHF.R.U32.HI R27, RZ, 0x8, R138 ;  /* 0x00000008ff1b7819 */ /* 0x000fe4000001168a */
[----:B------:R-:W-:Y:S02]  /*10240*/  LOP3.LUT R33, R42, 0xffff, RZ, 0xc0, !PT ;  /* 0x0000ffff2a217812 */ /* 0x000fe400078ec0ff */
[----:B------:R-:W-:-:S02]  /*10250*/  SHF.R.U32.HI R28, RZ, 0x8, R104 ;  /* 0x00000008ff1c7819 */ /* 0x000fc40000011668 */
[----:B------:R-:W-:Y:S02]  /*10260*/  SHF.R.U32.HI R32, RZ, 0x8, R29 ;  /* 0x00000008ff207819 */ /* 0x000fe4000001161d */
[--C-:B------:R-:W-:Y:S02]  /*10270*/  PRMT R42, R138, 0x3340, R31.reuse ;  /* 0x000033408a2a7816 */ /* 0x100fe4000000001f */
[----:B------:R-:W-:Y:S02]  /*10280*/  SHF.R.U32.HI R31, RZ, 0x8, R31 ;  /* 0x00000008ff1f7819 */ /* 0x000fe4000001161f */
[----:B------:R-:W-:Y:S02]  /*10290*/  LOP3.LUT R37, R20, 0xffff, RZ, 0xc0, !PT ;  /* 0x0000ffff14257812 */ /* 0x000fe400078ec0ff */
[----:B------:R-:W-:Y:S02]  /*102a0*/  LOP3.LUT R20, R27, 0xffff, RZ, 0xc0, !PT ;  /* 0x0000ffff1b147812 */ /* 0x000fe400078ec0ff */
[----:B------:R-:W-:-:S02]  /*102b0*/  PRMT R55, R104, 0x3340, R29 ;  /* 0x0000334068377816 */ /* 0x000fc4000000001d */
[--C-:B------:R-:W-:Y:S02]  /*102c0*/  PRMT R57, R106, 0x3340, R33.reuse ;  /* 0x000033406a397816 */ /* 0x100fe40000000021 */
[----:B------:R-:W-:Y:S02]  /*102d0*/  LOP3.LUT R27, R28, 0xffff, RZ, 0xc0, !PT ;  /* 0x0000ffff1c1b7812 */ /* 0x000fe400078ec0ff */
[----:B------:R-:W-:Y:S02]  /*102e0*/  LOP3.LUT R32, R32, 0xffff, RZ, 0xc0, !PT ;  /* 0x0000ffff20207812 */ /* 0x000fe400078ec0ff */
[----:B------:R-:W-:Y:S02]  /*102f0*/  SHF.R.U32.HI R29, RZ, 0x8, R106 ;  /* 0x00000008ff1d7819 */ /* 0x000fe4000001166a */
[----:B------:R-:W-:Y:S02]  /*10300*/  SHF.R.U32.HI R33, RZ, 0x8, R33 ;  /* 0x00000008ff217819 */ /* 0x000fe40000011621 */
[----:B------:R-:W-:-:S02]  /*10310*/  LOP3.LUT R31, R31, 0xffff, RZ, 0xc0, !PT ;  /* 0x0000ffff1f1f7812 */ /* 0x000fc400078ec0ff */
[----:B------:R-:W-:Y:S02]  /*10320*/  LOP3.LUT R30, R30, 0xffff, RZ, 0xc0, !PT ;  /* 0x0000ffff1e1e7812 */ /* 0x000fe400078ec0ff */
[----:B------:R-:W-:Y:S02]  /*10330*/  PRMT R66, R27, 0x3340, R32 ;  /* 0x000033401b427816 */ /* 0x000fe40000000020 */
[----:B------:R-:W-:Y:S02]  /*10340*/  LOP3.LUT R28, R29, 0xffff, RZ, 0xc0, !PT ;  /* 0x0000ffff1d1c7812 */ /* 0x000fe400078ec0ff */
[----:B------:R-:W-:Y:S02]  /*10350*/  LOP3.LUT R33, R33, 0xffff, RZ, 0xc0, !PT ;  /* 0x0000ffff21217812 */ /* 0x000fe400078ec0ff */
[----:B------:R-:W-:Y:S02]  /*10360*/  LOP3.LUT R27, R76, 0xffff, RZ, 0xc0, !PT ;  /* 0x0000ffff4c1b7812 */ /* 0x000fe400078ec0ff */
[----:B------:R-:W-:-:S02]  /*10370*/  PRMT R53, R20, 0x3340, R31 ;  /* 0x0000334014357816 */ /* 0x000fc4000000001f */
[----:B------:R-:W-:Y:S02]  /*10380*/  LOP3.LUT R31, R78, 0xffff, RZ, 0xc0, !PT ;  /* 0x0000ffff4e1f7812 */ /* 0x000fe400078ec0ff */
[----:B------:R-:W-:Y:S02]  /*10390*/  LOP3.LUT R29, R44, 0xffff, RZ, 0xc0, !PT ;  /* 0x0000ffff2c1d7812 */ /* 0x000fe400078ec0ff */
[----:B------:R-:W-:Y:S02]  /*103a0*/  PRMT R51, R37, 0x3340, R30 ;  /* 0x0000334025337816 */ /* 0x000fe4000000001e */
[----:B------:R-:W-:Y:S02]  /*103b0*/  PRMT R68, R28, 0x3340, R33 ;  /* 0x000033401c447816 */ /* 0x000fe40000000021 */
[----:B------:R-:W-:Y:S02]  /*103c0*/  SHF.R.U32.HI R20, RZ, 0x8, R140 ;  /* 0x00000008ff147819 */ /* 0x000fe4000001168c */
[----:B------:R-:W-:-:S02]  /*103d0*/  PRMT R44, R140, 0x3340, R27 ;  /* 0x000033408c2c7816 */ /* 0x000fc4000000001b */
[----:B------:R-:W-:Y:S02]  /*103e0*/  SHF.R.U32.HI R30, RZ, 0x8, R27 ;  /* 0x00000008ff1e7819 */ /* 0x000fe4000001161b */
[----:B------:R-:W-:Y:S02]  /*103f0*/  LOP3.LUT R33, R46, 0xffff, RZ, 0xc0, !PT ;  /* 0x0000ffff2e217812 */ /* 0x000fe400078ec0ff */
[----:B------:R-:W-:Y:S02]  /*10400*/  SHF.R.U32.HI R27, RZ, 0x8, R142 ;  /* 0x00000008ff1b7819 */ /* 0x000fe4000001168e */
[----:B------:R-:W-:Y:S02]  /*10410*/  PRMT R46, R142, 0x3340, R31 ;  /* 0x000033408e2e7816 */ /* 0x000fe4000000001f */
[----:B------:R-:W-:Y:S02]  /*10420*/  SHF.R.U32.HI R28, RZ, 0x8, R108 ;  /* 0x00000008ff1c7819 */ /* 0x000fe4000001166c */
[----:B------:R-:W-:-:S02]  /*10430*/  SHF.R.U32.HI R32, RZ, 0x8, R29 ;  /* 0x00000008ff207819 */ /* 0x000fc4000001161d */
[----:B------:R-:W-:Y:S02]  /*10440*/  SHF.R.U32.HI R31, RZ, 0x8, R31 ;  /* 0x00000008ff1f7819 */ /* 0x000fe4000001161f */
[----:B------:R-:W-:Y:S02]  /*10450*/  LOP3.LUT R37, R20, 0xffff, RZ, 0xc0, !PT ;  /* 0x0000ffff14257812 */ /* 0x000fe400078ec0ff */
[----:B------:R-:W-:Y:S02]  /*10460*/  PRMT R63, R108, 0x3340, R29 ;  /* 0x000033406c3f7816 */ /* 0x000fe4000000001d */
[----:B------:R-:W-:Y:S02]  /*10470*/  PRMT R65, R110, 0x3340, R33 ;  /* 0x000033406e417816 */ /* 0x000fe40000000021 */
[----:B------:R-:W-:Y:S02]  /*10480*/  LOP3.LUT R20, R27, 0xffff, RZ, 0xc0, !PT ;  /* 0x0000ffff1b147812 */ /* 0x000fe400078ec0ff */
[----:B------:R-:W-:-:S02]  /*10490*/  SHF.R.U32.HI R29, RZ, 0x8, R110 ;  /* 0x00000008ff1d7819 */ /* 0x000fc4000001166e */
[----:B------:R-:W-:Y:S02]  /*104a0*/  SHF.R.U32.HI R33, RZ, 0x8, R33 ;  /* 0x00000008ff217819 */ /* 0x000fe40000011621 */
        /* <DEDUP_REMOVED lines=8> */
[----:B------:R-:W-:Y:S02]  /*10530*/  LOP3.LUT R27, R80, 0xffff, RZ, 0xc0, !PT ;  /* 0x0000ffff501b7812 */ /* 0x000fe400078ec0ff */
[----:B------:R-:W-:Y:S02]  /*10540*/  LOP3.LUT R31, R82, 0xffff, RZ, 0xc0, !PT ;  /* 0x0000ffff521f7812 */ /* 0x000fe400078ec0ff */
[----:B------:R-:W-:-:S02]  /*10550*/  LOP3.LUT R29, R48, 0xffff, RZ, 0xc0, !PT ;  /* 0x0000ffff301d7812 */ /* 0x000fc400078ec0ff */
[----:B------:R-:W-:Y:S02]  /*10560*/  PRMT R59, R37, 0x3340, R30 ;  /* 0x00003340253b7816 */ /* 0x000fe4000000001e */
[----:B------:R-:W-:Y:S02]  /*10570*/  PRMT R72, R28, 0x3340, R33 ;  /* 0x000033401c487816 */ /* 0x000fe40000000021 */
[----:B------:R-:W-:Y:S02]  /*10580*/  LOP3.LUT R33, R50, 0xffff, RZ, 0xc0, !PT ;  /* 0x0000ffff32217812 */ /* 0x000fe400078ec0ff */
[----:B------:R-:W-:Y:S02]  /*10590*/  SHF.R.U32.HI R20, RZ, 0x8, R144 ;  /* 0x00000008ff147819 */ /* 0x000fe40000011690 */
[--C-:B------:R-:W-:Y:S02]  /*105a0*/  PRMT R48, R144, 0x3340, R27.reuse ;  /* 0x0000334090307816 */ /* 0x100fe4000000001b */
[----:B------:R-:W-:-:S02]  /*105b0*/  SHF.R.U32.HI R30, RZ, 0x8, R27 ;  /* 0x00000008ff1e7819 */ /* 0x000fc4000001161b */
[----:B------:R-:W-:Y:S02]  /*105c0*/  SHF.R.U32.HI R27, RZ, 0x8, R146 ;  /* 0x00000008ff1b7819 */ /* 0x000fe40000011692 */
[--C-:B------:R-:W-:Y:S02]  /*105d0*/  PRMT R50, R146, 0x3340, R31.reuse ;  /* 0x0000334092327816 */ /* 0x100fe4000000001f */
[----:B------:R-:W-:Y:S02]  /*105e0*/  SHF.R.U32.HI R31, RZ, 0x8, R31 ;  /* 0x00000008ff1f7819 */ /* 0x000fe4000001161f */
[----:B------:R-:W-:Y:S02]  /*105f0*/  SHF.R.U32.HI R28, RZ, 0x8, R112 ;  /* 0x00000008ff1c7819 */ /* 0x000fe40000011670 */
[--C-:B------:R-:W-:Y:S02]  /*10600*/  SHF.R.U32.HI R32, RZ, 0x8, R29.reuse ;  /* 0x00000008ff207819 */ /* 0x100fe4000001161d */
[----:B------:R-:W-:-:S02]  /*10610*/  PRMT R71, R112, 0x3340, R29 ;  /* 0x0000334070477816 */ /* 0x000fc4000000001d */
[--C-:B------:R-:W-:Y:S02]  /*10620*/  PRMT R73, R114, 0x3340, R33.reuse ;  /* 0x0000334072497816 */ /* 0x100fe40000000021 */
[----:B------:R-:W-:Y:S02]  /*10630*/  LOP3.LUT R37, R20, 0xffff, RZ, 0xc0, !PT ;  /* 0x0000ffff14257812 */ /* 0x000fe400078ec0ff */
[----:B------:R-:W-:Y:S02]  /*10640*/  SHF.R.U32.HI R29, RZ, 0x8, R114 ;  /* 0x00000008ff1d7819 */ /* 0x000fe40000011672 */
[----:B------:R-:W-:Y:S02]  /*10650*/  SHF.R.U32.HI R33, RZ, 0x8, R33 ;  /* 0x00000008ff217819 */ /* 0x000fe40000011621 */
[----:B------:R-:W-:Y:S02]  /*10660*/  LOP3.LUT R20, R27, 0xffff, RZ, 0xc0, !PT ;  /* 0x0000ffff1b147812 */ /* 0x000fe400078ec0ff */
[----:B------:R-:W-:-:S02]  /*10670*/  LOP3.LUT R31, R31, 0xffff, RZ, 0xc0, !PT ;  /* 0x0000ffff1f1f7812 */ /* 0x000fc400078ec0ff */
[----:B------:R-:W-:Y:S02]  /*10680*/  LOP3.LUT R27, R28, 0xffff, RZ, 0xc0, !PT ;  /* 0x0000ffff1c1b7812 */ /* 0x000fe400078ec0ff */
[----:B------:R-:W-:Y:S02]  /*10690*/  LOP3.LUT R32, R32, 0xffff, RZ, 0xc0, !PT ;  /* 0x0000ffff20207812 */ /* 0x000fe400078ec0ff */
[----:B------:R-:W-:Y:S02]  /*106a0*/  LOP3.LUT R28, R29, 0xffff, RZ, 0xc0, !PT ;  /* 0x0000ffff1d1c7812 */ /* 0x000fe400078ec0ff */
[----:B------:R-:W-:Y:S02]  /*106b0*/  LOP3.LUT R33, R33, 0xffff, RZ, 0xc0, !PT ;  /* 0x0000ffff21217812 */ /* 0x000fe400078ec0ff */
[----:B------:R-:W-:Y:S02]  /*106c0*/  LOP3.LUT R30, R30, 0xffff, RZ, 0xc0, !PT ;  /* 0x0000ffff1e1e7812 */ /* 0x000fe400078ec0ff */
[----:B------:R-:W-:-:S02]  /*106d0*/  PRMT R69, R20, 0x3340, R31 ;  /* 0x0000334014457816 */ /* 0x000fc4000000001f */
[----:B------:R-:W-:Y:S02]  /*106e0*/  PRMT R74, R27, 0x3340, R32 ;  /* 0x000033401b4a7816 */ /* 0x000fe40000000020 */
[----:B------:R-:W-:Y:S02]  /*106f0*/  LOP3.LUT R150, R150, 0xffff, RZ, 0xc0, !PT ;  /* 0x0000ffff96967812 */ /* 0x000fe400078ec0ff */
[----:B------:R-:W-:Y:S02]  /*10700*/  LOP3.LUT R27, R84, 0xffff, RZ, 0xc0, !PT ;  /* 0x0000ffff541b7812 */ /* 0x000fe400078ec0ff */
[----:B------:R-:W-:Y:S02]  /*10710*/  LOP3.LUT R31, R86, 0xffff, RZ, 0xc0, !PT ;  /* 0x0000ffff561f7812 */ /* 0x000fe400078ec0ff */
[----:B------:R-:W-:Y:S02]  /*10720*/  PRMT R76, R28, 0x3340, R33 ;  /* 0x000033401c4c7816 */ /* 0x000fe40000000021 */
[----:B------:R-:W-:-:S02]  /*10730*/  PRMT R67, R37, 0x3340, R30 ;  /* 0x0000334025437816 */ /* 0x000fc4000000001e */
[----:B------:R-:W-:Y:S02]  /*10740*/  LOP3.LUT R29, R52, 0xffff, RZ, 0xc0, !PT ;  /* 0x0000ffff341d7812 */ /* 0x000fe400078ec0ff */
[----:B------:R-:W-:Y:S02]  /*10750*/  LOP3.LUT R33, R54, 0xffff, RZ, 0xc0, !PT ;  /* 0x0000ffff36217812 */ /* 0x000fe400078ec0ff */
[----:B------:R-:W-:Y:S02]  /*10760*/  SHF.R.U32.HI R20, RZ, 0x8, R148 ;  /* 0x00000008ff147819 */ /* 0x000fe40000011694 */
[--C-:B------:R-:W-:Y:S02]  /*10770*/  PRMT R52, R148, 0x3340, R27.reuse ;  /* 0x0000334094347816 */ /* 0x100fe4000000001b */
[----:B------:R-:W-:Y:S02]  /*10780*/  SHF.R.U32.HI R30, RZ, 0x8, R27 ;  /* 0x00000008ff1e7819 */ /* 0x000fe4000001161b */
[----:B------:R-:W-:-:S02]  /*10790*/  PRMT R54, R150, 0x3340, R31 ;  /* 0x0000334096367816 */ /* 0x000fc4000000001f */
[----:B------:R-:W-:Y:S02]  /*107a0*/  F2FP.SATFINITE.E5M2.F32.PACK_AB_MERGE_C R116, R117, R116, RZ ;  /* 0x000000747574723e */ /* 0x000fe400048060ff */
[----:B------:R-:W-:Y:S02]  /*107b0*/  SHF.R.U32.HI R27, RZ, 0x8, R150 ;  /* 0x00000008ff1b7819 */ /* 0x000fe40000011696 */
[----:B------:R-:W-:Y:S02]  /*107c0*/  SHF.R.U32.HI R31, RZ, 0x8, R31 ;  /* 0x00000008ff1f7819 */ /* 0x000fe4000001161f */
[----:B------:R-:W-:Y:S02]  /*107d0*/  LOP3.LUT R37, R20, 0xffff, RZ, 0xc0, !PT ;  /* 0x0000ffff14257812 */ /* 0x000fe400078ec0ff */
[----:B------:R-:W-:Y:S02]  /*107e0*/  LOP3.LUT R116, R116, 0xffff, RZ, 0xc0, !PT ;  /* 0x0000ffff74747812 */ /* 0x000fe400078ec0ff */
[----:B------:R-:W-:-:S02]  /*107f0*/  LOP3.LUT R20, R27, 0xffff, RZ, 0xc0, !PT ;  /* 0x0000ffff1b147812 */ /* 0x000fc400078ec0ff */
[----:B------:R-:W-:Y:S02]  /*10800*/  LOP3.LUT R31, R31, 0xffff, RZ, 0xc0, !PT ;  /* 0x0000ffff1f1f7812 */ /* 0x000fe400078ec0ff */
[----:B------:R-:W-:Y:S02]  /*10810*/  SHF.R.U32.HI R28, RZ, 0x8, R116 ;  /* 0x00000008ff1c7819 */ /* 0x000fe40000011674 */
[----:B------:R-:W-:Y:S02]  /*10820*/  PRMT R75, R20, 0x3340, R31 ;  /* 0x00003340144b7816 */ /* 0x000fe4000000001f */
[----:B------:R-:W-:Y:S02]  /*10830*/  SHF.R.U32.HI R32, RZ, 0x8, R29 ;  /* 0x00000008ff207819 */ /* 0x000fe4000001161d */
[----:B------:R-:W-:Y:S02]  /*10840*/  LOP3.LUT R20, R4, 0x7f, RZ, 0xc0, !PT ;  /* 0x0000007f04147812 */ /* 0x000fe400078ec0ff */
[----:B------:R-:W-:-:S02]  /*10850*/  LOP3.LUT R39, R28, 0xffff, RZ, 0xc0, !PT ;  /* 0x0000ffff1c277812 */ /* 0x000fc400078ec0ff */
[----:B------:R-:W-:Y:S02]  /*10860*/  LOP3.LUT R30, R30, 0xffff, RZ, 0xc0, !PT ;  /* 0x0000ffff1e1e7812 */ /* 0x000fe400078ec0ff */
[----:B------:R-:W-:Y:S02]  /*10870*/  LOP3.LUT R32, R32, 0xffff, RZ, 0xc0, !PT ;  /* 0x0000ffff20207812 */ /* 0x000fe400078ec0ff */
[----:B------:R-:W-:Y:S01]  /*10880*/  LEA R20, R20, UR7, 0x4 ;  /* 0x0000000714147c11 */ /* 0x000fe2000f8e20ff */
[----:B------:R-:W-:Y:S01]  /*10890*/  BAR.SYNC.DEFER_BLOCKING 0x0 ;  /* 0x0000000000007b1d */ /* 0x000fe20000010000 */
[----:B------:R-:W-:Y:S02]  /*108a0*/  PRMT R27, R37, 0x3340, R30 ;  /* 0x00003340251b7816 */ /* 0x000fe4000000001e */
[----:B------:R-:W-:Y:S02]  /*108b0*/  PRMT R78, R39, 0x3340, R32 ;  /* 0x00003340274e7816 */ /* 0x000fe40000000020 */
[----:B------:R-:W-:Y:S01]  /*108c0*/  PRMT R16, R16, 0x5410, R17 ;  /* 0x0000541010107816 */ /* 0x000fe20000000011 */
[----:B------:R-:W-:Y:S01]  /*108d0*/  ULDC.64 UR6, c[0x0][0x228] ;  /* 0x00008a0000067ab9 */ /* 0x000fe20000000a00 */
[----:B------:R-:W-:-:S02]  /*108e0*/  PRMT R17, R15, 0x5410, R18 ;  /* 0x000054100f117816 */ /* 0x000fc40000000012 */
[----:B------:R-:W-:Y:S02]  /*108f0*/  PRMT R18, R14, 0x5410, R19 ;  /* 0x000054100e127816 */ /* 0x000fe40000000013 */
[----:B------:R-:W-:Y:S02]  /*10900*/  PRMT R19, R13, 0x5410, R22 ;  /* 0x000054100d137816 */ /* 0x000fe40000000016 */
[----:B------:R-:W-:Y:S02]  /*10910*/  F2FP.SATFINITE.E5M2.F32.PACK_AB_MERGE_C R118, R119, R118, RZ ;  /* 0x000000767776723e */ /* 0x000fe400048060ff */
[----:B------:R-:W-:Y:S02]  /*10920*/  PRMT R77, R116, 0x3340, R29 ;  /* 0x00003340744d7816 */ /* 0x000fe4000000001d */
[----:B------:R-:W-:Y:S02]  /*10930*/  LOP3.LUT R118, R118, 0xffff, RZ, 0xc0, !PT ;  /* 0x0000ffff76767812 */ /* 0x000fe400078ec0ff */
[----:B------:R-:W-:-:S02]  /*10940*/  PRMT R4, R21, 0x5410, R34 ;  /* 0x0000541015047816 */ /* 0x000fc40000000022 */
[--C-:B------:R-:W-:Y:S02]  /*10950*/  PRMT R79, R118, 0x3340, R33.reuse ;  /* 0x00003340764f7816 */ /* 0x100fe40000000021 */
[----:B------:R-:W-:Y:S01]  /*10960*/  SHF.R.U32.HI R33, RZ, 0x8, R33 ;  /* 0x00000008ff217819 */ /* 0x000fe20000011621 */
[----:B------:R-:W1:Y:S01]  /*10970*/  LDS.128 R36, [R20] ;  /* 0x0000000014247984 */ /* 0x000e620000000c00 */
[----:B------:R-:W-:Y:S02]  /*10980*/  SHF.R.U32.HI R29, RZ, 0x8, R118 ;  /* 0x00000008ff1d7819 */ /* 0x000fe40000011676 */
[----:B------:R-:W-:Y:S01]  /*10990*/  LOP3.LUT R33, R33, 0xffff, RZ, 0xc0, !PT ;  /* 0x0000ffff21217812 */ /* 0x000fe200078ec0ff */
[----:B------:R-:W-:Y:S01]  /*109a0*/  BAR.SYNC.DEFER_BLOCKING 0x0 ;  /* 0x0000000000007b1d */ /* 0x000fe20000010000 */
[----:B------:R-:W-:Y:S02]  /*109b0*/  LOP3.LUT R28, R29, 0xffff, RZ, 0xc0, !PT ;  /* 0x0000ffff1d1c7812 */ /* 0x000fe400078ec0ff */
[----:B------:R-:W-:-:S02]  /*109c0*/  PRMT R6, R24, 0x5410, R35 ;  /* 0x0000541018067816 */ /* 0x000fc40000000023 */
[----:B------:R-:W-:-:S03]  /*109d0*/  PRMT R80, R28, 0x3340, R33 ;  /* 0x000033401c507816 */ /* 0x000fc60000000021 */
[----:B------:R-:W2:Y:S01]  /*109e0*/  LDC R24, c[0x0][0x244] ;  /* 0x00009100ff187b82 */ /* 0x000ea20000000800 */
        /* <DEDUP_REMOVED lines=8> */
[----:B------:R-:W-:Y:S01]  /*10a70*/  PRMT R42, R55, 0x5410, R66 ;  /* 0x00005410372a7816 */ /* 0x000fe20000000042 */
[----:B------:R-:W-:Y:S01]  /*10a80*/  STSM.16.M88.4 [R25], R16 ;  /* 0x0000001019007844 */ /* 0x000fe20000000200 */
[----:B------:R-:W-:Y:S02]  /*10a90*/  PRMT R43, R57, 0x5410, R68 ;  /* 0x00005410392b7816 */ /* 0x000fe40000000044 */
[----:B------:R-:W-:Y:S01]  /*10aa0*/  PRMT R45, R46, 0x5410, R61 ;  /* 0x000054102e2d7816 */ /* 0x000fe2000000003d */
[----:B------:R-:W-:Y:S01]  /*10ab0*/  BAR.SYNC.DEFER_BLOCKING 0x0 ;  /* 0x0000000000007b1d */ /* 0x000fe20000010000 */
[----:B------:R-:W-:Y:S01]  /*10ac0*/  PRMT R44, R44, 0x5410, R59 ;  /* 0x000054102c2c7816 */ /* 0x000fe2000000003b */
[----:B--2---:R-:W-:Y:S01]  /*10ad0*/  IMAD R21, R0, R24, RZ ;  /* 0x0000001800157224 */ /* 0x004fe200078e02ff */
[----:B------:R-:W-:-:S02]  /*10ae0*/  PRMT R46, R63, 0x5410, R70 ;  /* 0x000054103f2e7816 */ /* 0x000fc40000000046 */
[----:B------:R-:W-:Y:S01]  /*10af0*/  PRMT R47, R65, 0x5410, R72 ;  /* 0x00005410412f7816 */ /* 0x000fe20000000048 */
[----:B------:R-:W-:Y:S01]  /*10b00*/  IMAD R24, R24, 0x80, R21 ;  /* 0x0000008018187824 */ /* 0x000fe200078e0215 */
        /* <DEDUP_REMOVED lines=8> */
[----:B------:R-:W-:Y:S01]  /*10b90*/  ISETP.GE.AND P1, PT, R0, UR6, PT ;  /* 0x0000000600007c0c */ /* 0x000fe2000bf26270 */
[----:B------:R-:W2:Y:S01]  /*10ba0*/  LDS.128 R32, [R20] ;  /* 0x0000000014207984 */ /* 0x000ea20000000c00 */
[----:B------:R-:W-:Y:S01]  /*10bb0*/  BAR.SYNC.DEFER_BLOCKING 0x0 ;  /* 0x0000000000007b1d */ /* 0x000fe20000010000 */
[----:B------:R-:W-:Y:S02]  /*10bc0*/  IADD3 R22, P4, R21, UR4, RZ ;  /* 0x0000000415167c10 */ /* 0x000fe4000ff9e0ff */
[----:B------:R-:W-:-:S02]  /*10bd0*/  ISETP.LT.AND P1, PT, R2, UR29, !P1 ;  /* 0x0000001d02007c0c */ /* 0x000fc4000cf21270 */
[----:B------:R-:W-:Y:S02]  /*10be0*/  LEA.HI.X.SX32 R21, R21, UR5, 0x1, P4 ;  /* 0x0000000515157c11 */ /* 0x000fe4000a0f0eff */
[----:B------:R-:W-:Y:S01]  /*10bf0*/  IADD3 R23, P5, R24, UR4, RZ ;  /* 0x0000000418177c10 */ /* 0x000fe2000ffbe0ff */
[----:B------:R-:W-:-:S03]  /*10c00*/  ULDC UR4, c[0x0][0x22c] ;  /* 0x00008b0000047ab9 */ /* 0x000fc60000000800 */
[----:B------:R-:W-:Y:S02]  /*10c10*/  LEA.HI.X.SX32 R24, R24, UR5, 0x1, P5 ;  /* 0x0000000518187c11 */ /* 0x000fe4000a8f0eff */
[----:B------:R-:W-:Y:S01]  /*10c20*/  ISETP.LT.AND P5, PT, R0, UR20, !P2 ;  /* 0x0000001400007c0c */ /* 0x000fe2000d7a1270 */
[----:B------:R-:W-:Y:S01]  /*10c30*/  STSM.16.M88.4 [R25], R4 ;  /* 0x0000000419007844 */ /* 0x000fe20000000200 */
[----:B------:R-:W-:Y:S06]  /*10c40*/  BAR.SYNC.DEFER_BLOCKING 0x0 ;  /* 0x0000000000007b1d */ /* 0x000fec0000010000 */
[----:B------:R-:W3:Y:S02]  /*10c50*/  LDS.128 R28, [R20] ;  /* 0x00000000141c7984 */ /* 0x000ee40000000c00 */
[----:B------:R-:W-:Y:S06]  /*10c60*/  BAR.SYNC.DEFER_BLOCKING 0x0 ;  /* 0x0000000000007b1d */ /* 0x000fec0000010000 */
[----:B------:R-:W-:Y:S02]  /*10c70*/  STSM.16.M88.4 [R25], R12 ;  /* 0x0000000c19007844 */ /* 0x000fe40000000200 */
[----:B------:R-:W-:Y:S06]  /*10c80*/  BAR.SYNC.DEFER_BLOCKING 0x0 ;  /* 0x0000000000007b1d */ /* 0x000fec0000010000 */
[----:B------:R-:W4:Y:S02]  /*10c90*/  LDS.128 R16, [R20] ;  /* 0x0000000014107984 */ /* 0x000f240000000c00 */
[----:B------:R-:W-:Y:S06]  /*10ca0*/  BAR.SYNC.DEFER_BLOCKING 0x0 ;  /* 0x0000000000007b1d */ /* 0x000fec0000010000 */
[----:B------:R0:W-:Y:S02]  /*10cb0*/  STSM.16.M88.4 [R25], R40 ;  /* 0x0000002819007844 */ /* 0x0001e40000000200 */
[----:B------:R-:W-:Y:S01]  /*10cc0*/  BAR.SYNC.DEFER_BLOCKING 0x0 ;  /* 0x0000000000007b1d */ /* 0x000fe20000010000 */
[----:B0-----:R-:W-:Y:S01]  /*10cd0*/  IMAD R40, R2, UR24, RZ ;  /* 0x0000001802287c24 */ /* 0x001fe2000f8e02ff */
[----:B-1----:R-:W-:-:S03]  /*10ce0*/  PRMT R43, R36, 0x7770, RZ ;  /* 0x00007770242b7816 */ /* 0x002fc600000000ff */
[C---:B------:R-:W-:Y:S01]  /*10cf0*/  VIADD R42, R40.reuse, UR24 ;  /* 0x00000018282a7c36 */ /* 0x040fe20008000000 */
[----:B------:R-:W-:Y:S02]  /*10d00*/  SHF.R.S32.HI R41, RZ, 0x1f, R40 ;  /* 0x0000001fff297819 */ /* 0x000fe40000011428 */
[----:B------:R-:W-:Y:S01]  /*10d10*/  IADD3 R26, P4, R40, R22, RZ ;  /* 0x00000016281a7210 */ /* 0x000fe20007f9e0ff */
[----:B------:R-:W0:Y:S04]  /*10d20*/  LDS.128 R12, [R20] ;  /* 0x00000000140c7984 */ /* 0x000e280000000c00 */
[----:B------:R-:W-:Y:S01]  /*10d30*/  IMAD.X R27, R41, 0x1, R21, P4 ;  /* 0x00000001291b7824 */ /* 0x000fe200020e0615 */
[----:B------:R-:W-:Y:S01]  /*10d40*/  BAR.SYNC.DEFER_BLOCKING 0x0 ;  /* 0x0000000000007b1d */ /* 0x000fe20000010000 */
[----:B------:R-:W-:-:S04]  /*10d50*/  ISETP.GE.AND P4, PT, R2, UR7, PT ;  /* 0x0000000702007c0c */ /* 0x000fc8000bf86270 */
[----:B------:R-:W-:Y:S01]  /*10d60*/  ISETP.LT.AND P4, PT, R3, UR22, !P4 ;  /* 0x0000001603007c0c */ /* 0x000fe2000e781270 */
[----:B------:R-:W-:Y:S01]  /*10d70*/  ULDC.64 UR6, c[0x0][0x228] ;  /* 0x00008a0000067ab9 */ /* 0x000fe20000000a00 */
[----:B------:R1:W-:Y:S01]  /*10d80*/  STSM.16.M88.4 [R25], R44 ;  /* 0x0000002c19007844 */ /* 0x0003e20000000200 */
[----:B------:R-:W-:Y:S01]  /*10d90*/  BAR.SYNC.DEFER_BLOCKING 0x0 ;  /* 0x0000000000007b1d */ /* 0x000fe20000010000 */
[----:B-1----:R-:W-:Y:S01]  /*10da0*/  SHF.R.S32.HI R45, RZ, 0x1f, R42 ;  /* 0x0000001fff2d7819 */ /* 0x002fe2000001142a */
[----:B------:R-:W-:Y:S01]  /*10db0*/  VIADD R46, R42, UR24 ;  /* 0x000000182a2e7c36 */ /* 0x000fe20008000000 */
[----:B------:R-:W-:-:S03]  /*10dc0*/  PRMT R47, R36, 0x7772, RZ ;  /* 0x00007772242f7816 */ /* 0x000fc600000000ff */
[----:B------:R-:W1:Y:S02]  /*10dd0*/  LDS.128 R8, [R20] ;  /* 0x0000000014087984 */ /* 0x000e640000000c00 */
[----:B------:R-:W-:Y:S06]  /*10de0*/  BAR.SYNC.DEFER_BLOCKING 0x0 ;  /* 0x0000000000007b1d */ /* 0x000fec0000010000 */
[----:B------:R2:W-:Y:S02]  /*10df0*/  STSM.16.M88.4 [R25], R48 ;  /* 0x0000003019007844 */ /* 0x0005e40000000200 */
[----:B------:R-:W-:Y:S01]  /*10e00*/  BAR.SYNC.DEFER_BLOCKING 0x0 ;  /* 0x0000000000007b1d */ /* 0x000fe20000010000 */
[----:B--2---:R-:W-:-:S02]  /*10e10*/  SHF.R.S32.HI R48, RZ, 0x1f, R46 ;  /* 0x0000001fff307819 */ /* 0x004fc4000001142e */
[----:B------:R-:W-:-:S03]  /*10e20*/  PRMT R49, R36, 0x7773, RZ ;  /* 0x0000777324317816 */ /* 0x000fc600000000ff */
[----:B------:R-:W2:Y:S02]  /*10e30*/  LDS.128 R4, [R20] ;  /* 0x0000000014047984 */ /* 0x000ea40000000c00 */
[----:B------:R-:W-:Y:S06]  /*10e40*/  BAR.SYNC.DEFER_BLOCKING 0x0 ;  /* 0x0000000000007b1d */ /* 0x000fec0000010000 */
[----:B------:R3:W-:Y:S02]  /*10e50*/  STSM.16.M88.4 [R25], R52 ;  /* 0x0000003419007844 */ /* 0x0007e40000000200 */
[----:B------:R-:W-:Y:S01]  /*10e60*/  BAR.SYNC.DEFER_BLOCKING 0x0 ;  /* 0x0000000000007b1d */ /* 0x000fe20000010000 */
[----:B---3--:R-:W-:Y:S01]  /*10e70*/  PRMT R25, R36, 0x7771, RZ ;  /* 0x0000777124197816 */ /* 0x008fe200000000ff */
[----:B------:R-:W-:-:S04]  /*10e80*/  VIADD R36, R46, UR24 ;  /* 0x000000182e247c36 */ /* 0x000fc80008000000 */
[----:B------:R3:W-:Y:S01]  /*10e90*/  @P1 STG.E.U8 desc[UR44][R26.64], R43 ;  /* 0x0000002b1a001986 */ /* 0x0007e2000c10112c */
[----:B------:R-:W-:-:S05]  /*10ea0*/  IADD3 R40, P1, R40, R23, RZ ;  /* 0x0000001728287210 */ /* 0x000fca0007f3e0ff */
[----:B------:R-:W-:-:S05]  /*10eb0*/  IMAD.X R41, R41, 0x1, R24, P1 ;  /* 0x0000000129297824 */ /* 0x000fca00008e0618 */
[----:B------:R4:W-:Y:S01]  /*10ec0*/  @P4 STG.E.U8 desc[UR44][R40.64], R25 ;  /* 0x0000001928004986 */ /* 0x0009e2000c10112c */
[-C--:B---3--:R-:W-:Y:S01]  /*10ed0*/  IADD3 R26, P6, R42, R22.reuse, RZ ;  /* 0x000000162a1a7210 */ /* 0x088fe20007fde0ff */
[----:B------:R-:W-:Y:S01]  /*10ee0*/  VIADD R43, R2, 0x3 ;  /* 0x00000003022b7836 */ /* 0x000fe20000000000 */
[----:B------:R-:W-:Y:S02]  /*10ef0*/  ISETP.LT.AND P4, PT, R3, UR18, !P2 ;  /* 0x0000001203007c0c */ /* 0x000fe4000d781270 */
[----:B------:R-:W-:Y:S01]  /*10f00*/  IADD3 R42, P2, R42, R23, RZ ;  /* 0x000000172a2a7210 */ /* 0x000fe20007f5e0ff */
[----:B------:R-:W-:Y:S01]  /*10f10*/  IMAD.X R27, R45, 0x1, R21, P6 ;  /* 0x000000012d1b7824 */ /* 0x000fe200030e0615 */
[----:B------:R-:W-:Y:S01]  /*10f20*/  ISETP.GE.AND P1, PT, R43, UR4, PT ;  /* 0x000000042b007c0c */ /* 0x000fe2000bf26270 */
[----:B------:R-:W-:Y:S01]  /*10f30*/  ULDC UR4, c[0x0][0x22c] ;  /* 0x00008b0000047ab9 */ /* 0x000fe20000000800 */
[----:B------:R-:W-:Y:S01]  /*10f40*/  IADD3 R44, P6, R46, R22, RZ ;  /* 0x000000162e2c7210 */ /* 0x000fe20007fde0ff */
[----:B------:R-:W-:Y:S01]  /*10f50*/  IMAD.X R43, R45, 0x1, R24, P2 ;  /* 0x000000012d2b7824 */ /* 0x000fe200010e0618 */
[----:B------:R3:W-:Y:S01]  /*10f60*/  @P5 STG.E.U8 desc[UR44][R26.64], R47 ;  /* 0x0000002f1a005986 */ /* 0x0007e2000c10112c */
[----:B------:R-:W-:Y:S01]  /*10f70*/  ISETP.LT.AND P5, PT, R0, UR16, !P3 ;  /* 0x0000001000007c0c */ /* 0x000fe2000dfa1270 */
[----:B----4-:R-:W-:-:S02]  /*10f80*/  VIADD R25, R2, 0x4 ;  /* 0x0000000402197836 */ /* 0x010fc40000000000 */
[----:B------:R-:W-:Y:S01]  /*10f90*/  IMAD.X R45, R48, 0x1, R21, P6 ;  /* 0x00000001302d7824 */ /* 0x000fe200030e0615 */
[----:B------:R4:W-:Y:S01]  /*10fa0*/  @P4 STG.E.U8 desc[UR44][R42.64], R49 ;  /* 0x000000312a004986 */ /* 0x0009e2000c10112c */
[----:B------:R-:W-:Y:S02]  /*10fb0*/  ISETP.LT.AND P4, PT, R3, UR14, !P3 ;  /* 0x0000000e03007c0c */ /* 0x000fe4000df81270 */
[----:B------:R-:W-:Y:S02]  /*10fc0*/  IADD3 R40, P6, R36, R22, RZ ;  /* 0x0000001624287210 */ /* 0x000fe40007fde0ff */
[----:B------:R-:W-:Y:S01]  /*10fd0*/  ISETP.GE.AND P2, PT, R25, UR4, PT ;  /* 0x0000000419007c0c */ /* 0x000fe2000bf46270 */
[----:B------:R-:W-:Y:S01]  /*10fe0*/  VIADD R25, R2, 0x5 ;  /* 0x0000000502197836 */ /* 0x000fe20000000000 */
[----:B---3--:R-:W-:Y:S01]  /*10ff0*/  PRMT R47, R37, 0x7770, RZ ;  /* 0x00007770252f7816 */ /* 0x008fe200000000ff */
[----:B------:R-:W-:Y:S01]  /*11000*/  ULDC UR4, c[0x0][0x22c] ;  /* 0x00008b0000047ab9 */ /* 0x000fe20000000800 */
[----:B------:R-:W-:-:S02]  /*11010*/  IADD3 R26, P3, R46, R23, RZ ;  /* 0x000000172e1a7210 */ /* 0x000fc40007f7e0ff */
[----:B------:R-:W-:Y:S01]  /*11020*/  SHF.R.S32.HI R46, RZ, 0x1f, R36 ;  /* 0x0000001fff2e7819 */ /* 0x000fe20000011424 */
[----:B------:R3:W-:Y:S01]  /*11030*/  @P5 STG.E.U8 desc[UR44][R44.64], R47 ;  /* 0x0000002f2c005986 */ /* 0x0007e2000c10112c */
[----:B------:R-:W-:Y:S01]  /*11040*/  ISETP.LT.AND P5, PT, R0, UR12, !P1 ;  /* 0x0000000c00007c0c */ /* 0x000fe2000cfa1270 */
[----:B------:R-:W-:Y:S01]  /*11050*/  IMAD.X R27, R48, 0x1, R24, P3 ;  /* 0x00000001301b7824 */ /* 0x000fe200018e0618 */
[----:B------:R-:W-:Y:S01]  /*11060*/  ISETP.GE.AND P3, PT, R25, UR4, PT ;  /* 0x0000000419007c0c */ /* 0x000fe2000bf66270 */
[----:B------:R-:W-:Y:S01]  /*11070*/  IMAD.X R41, R46, 0x1, R21, P6 ;  /* 0x000000012e297824 */ /* 0x000fe200030e0615 */
[----:B------:R-:W-:Y:S01]  /*11080*/  ULDC UR4, c[0x0][0x22c] ;  /* 0x00008b0000047ab9 */ /* 0x000fe20000000800 */
[----:B------:R-:W-:Y:S01]  /*11090*/  VIADD R25, R2, 0x6 ;  /* 0x0000000602197836 */ /* 0x000fe20000000000 */
[----:B----4-:R-:W-:Y:S02]  /*110a0*/  PRMT R49, R38, 0x7771, RZ ;  /* 0x0000777126317816 */ /* 0x010fe400000000ff */
[C---:B---3--:R-:W-:Y:S01]  /*110b0*/  PRMT R47, R37.reuse, 0x7771, RZ ;  /* 0x00007771252f7816 */ /* 0x048fe200000000ff */
[----:B------:R-:W-:Y:S01]  /*110c0*/  VIADD R44, R36, UR24 ;  /* 0x00000018242c7c36 */ /* 0x000fe20008000000 */
[----:B------:R-:W-:-:S03]  /*110d0*/  PRMT R45, R37, 0x7772, RZ ;  /* 0x00007772252d7816 */ /* 0x000fc600000000ff */
[----:B------:R3:W-:Y:S01]  /*110e0*/  @P4 STG.E.U8 desc[UR44][R26.64], R47 ;  /* 0x0000002f1a004986 */ /* 0x0007e2000c10112c */
[----:B------:R-:W-:Y:S01]  /*110f0*/  ISETP.LT.AND P4, PT, R3, UR10, !P1 ;  /* 0x0000000a03007c0c */ /* 0x000fe2000cf81270 */
[----:B------:R-:W-:Y:S01]  /*11100*/  ULDC UR10, c[0x0][0x228] ;  /* 0x00008a00000a7ab9 */ /* 0x000fe20000000800 */
[----:B------:R-:W-:Y:S01]  /*11110*/  IADD3 R42, P1, R36, R23, RZ ;  /* 0x00000017242a7210 */ /* 0x000fe20007f3e0ff */
[----:B------:R4:W-:Y:S01]  /*11120*/  @P5 STG.E.U8 desc[UR44][R40.64], R45 ;  /* 0x0000002d28005986 */ /* 0x0009e2000c10112c */
[----:B------:R-:W-:Y:S01]  /*11130*/  ISETP.LT.AND P5, PT, R0, UR8, !P2 ;  /* 0x0000000800007c0c */ /* 0x000fe2000d7a1270 */
[----:B------:R-:W-:Y:S01]  /*11140*/  ULDC UR8, c[0x0][0x22c] ;  /* 0x00008b0000087ab9 */ /* 0x000fe20000000800 */
[----:B------:R-:W-:Y:S01]  /*11150*/  SHF.R.S32.HI R48, RZ, 0x1f, R44 ;  /* 0x0000001fff307819 */ /* 0x000fe2000001142c */
[----:B------:R-:W-:Y:S01]  /*11160*/  IMAD.X R43, R46, 0x1, R24, P1 ;  /* 0x000000012e2b7824 */ /* 0x000fe200008e0618 */
[----:B------:R-:W-:Y:S02]  /*11170*/  IADD3 R36, P6, R44, R22, RZ ;  /* 0x000000162c247210 */ /* 0x000fe40007fde0ff */
[----:B------:R-:W-:Y:S01]  /*11180*/  ISETP.GE.AND P1, PT, R25, UR4, PT ;  /* 0x0000000419007c0c */ /* 0x000fe2000bf26270 */
[----:B------:R-:W-:Y:S01]  /*11190*/  ULDC.64 UR4, c[0x0][0x228] ;  /* 0x00008a0000047ab9 */ /* 0x000fe20000000a00 */
[----:B---3--:R-:W-:Y:S01]  /*111a0*/  PRMT R47, R38, 0x7770, RZ ;  /* 0x00007770262f7816 */ /* 0x008fe200000000ff */
[----:B------:R-:W-:Y:S01]  /*111b0*/  VIADD R25, R2, 0x7 ;  /* 0x0000000702197836 */ /* 0x000fe20000000000 */
[----:B----4-:R-:W-:Y:S01]  /*111c0*/  PRMT R41, R37, 0x7773, RZ ;  /* 0x0000777325297816 */ /* 0x010fe200000000ff */
[----:B------:R-:W-:-:S02]  /*111d0*/  IMAD.X R37, R48, 0x1, R21, P6 ;  /* 0x0000000130257824 */ /* 0x000fc400030e0615 */
[C---:B------:R-:W-:Y:S02]  /*111e0*/  VIADD R45, R44.reuse, UR24 ;  /* 0x000000182c2d7c36 */ /* 0x040fe40008000000 */
        /* <DEDUP_REMOVED lines=9> */
[----:B------:R-:W-:-:S02]  /*11280*/  IADD3 R40, P6, R45, R22, RZ ;  /* 0x000000162d287210 */ /* 0x000fc40007fde0ff */
[----:B------:R-:W-:Y:S01]  /*11290*/  ISETP.GE.AND P2, PT, R25, UR8, PT ;  /* 0x0000000819007c0c */ /* 0x000fe2000bf46270 */
[----:B------:R-:W-:Y:S01]  /*112a0*/  VIADD R25, R2, 0x8 ;  /* 0x0000000802197836 */ /* 0x000fe20000000000 */
[----:B---3--:R-:W-:Y:S01]  /*112b0*/  PRMT R43, R38, 0x7773, RZ ;  /* 0x00007773262b7816 */ /* 0x008fe200000000ff */
[----:B------:R-:W-:Y:S01]  /*112c0*/  IMAD.X R41, R44, 0x1, R21, P6 ;  /* 0x000000012c297824 */ /* 0x000fe200030e0615 */
[----:B------:R3:W-:Y:S01]  /*112d0*/  @P4 STG.E.U8 desc[UR44][R26.64], R49 ;  /* 0x000000311a004986 */ /* 0x0007e2000c10112c */
[----:B----4-:R-:W-:Y:S01]  /*112e0*/  PRMT R47, R38, 0x7772, RZ ;  /* 0x00007772262f7816 */ /* 0x010fe200000000ff */
[----:B------:R-:W-:Y:S01]  /*112f0*/  ULDC UR8, c[0x0][0x228] ;  /* 0x00008a0000087ab9 */ /* 0x000fe20000000800 */
[----:B------:R-:W-:Y:S02]  /*11300*/  ISETP.LT.AND P4, PT, R3, UR26, !P3 ;  /* 0x0000001a03007c0c */ /* 0x000fe4000df81270 */
[C---:B------:R-:W-:Y:S01]  /*11310*/  IADD3 R36, P3, R45.reuse, R23, RZ ;  /* 0x000000172d247210 */ /* 0x040fe20007f7e0ff */
[----:B------:R-:W-:Y:S01]  /*11320*/  VIADD R45, R45, UR24 ;  /* 0x000000182d2d7c36 */ /* 0x000fe20008000000 */
[----:B------:R4:W-:Y:S01]  /*11330*/  @P5 STG.E.U8 desc[UR44][R40.64], R47 ;  /* 0x0000002f28005986 */ /* 0x0009e2000c10112c */
[----:B------:R-:W-:-:S02]  /*11340*/  ISETP.LT.AND P5, PT, R0, UR28, !P1 ;  /* 0x0000001c00007c0c */ /* 0x000fc4000cfa1270 */
[--C-:B------:R-:W-:Y:S01]  /*11350*/  IMAD.X R37, R44, 0x1, R24.reuse, P3 ;  /* 0x000000012c257824 */ /* 0x100fe200018e0618 */
[----:B------:R-:W-:Y:S02]  /*11360*/  SHF.R.S32.HI R38, RZ, 0x1f, R45 ;  /* 0x0000001fff267819 */ /* 0x000fe4000001142d */
[-C--:B---3--:R-:W-:Y:S02]  /*11370*/  IADD3 R26, P6, R45, R22.reuse, RZ ;  /* 0x000000162d1a7210 */ /* 0x088fe40007fde0ff */
[----:B------:R-:W-:Y:S01]  /*11380*/  ISETP.GE.AND P3, PT, R25, UR4, PT ;  /* 0x0000000419007c0c */ /* 0x000fe2000bf66270 */
[----:B------:R-:W-:Y:S01]  /*11390*/  VIADD R25, R2, 0x9 ;  /* 0x0000000902197836 */ /* 0x000fe20000000000 */
[----:B------:R-:W-:Y:S01]  /*113a0*/  PRMT R49, R39, 0x7770, RZ ;  /* 0x0000777027317816 */ /* 0x000fe200000000ff */
[----:B------:R-:W-:Y:S01]  /*113b0*/  IMAD.X R27, R38, 0x1, R21, P6 ;  /* 0x00000001261b7824 */ /* 0x000fe200030e0615 */
[----:B------:R-:W-:Y:S01]  /*113c0*/  ULDC UR4, c[0x0][0x22c] ;  /* 0x00008b0000047ab9 */ /* 0x000fe20000000800 */
[----:B------:R3:W-:Y:S01]  /*113d0*/  @P4 STG.E.U8 desc[UR44][R36.64], R43 ;  /* 0x0000002b24004986 */ /* 0x0007e2000c10112c */
[----:B------:R-:W-:Y:S01]  /*113e0*/  ISETP.GE.AND P4, PT, R25, UR4, PT ;  /* 0x0000000419007c0c */ /* 0x000fe2000bf86270 */
[----:B------:R-:W-:Y:S01]  /*113f0*/  ULDC UR4, c[0x0][0x228] ;  /* 0x00008a0000047ab9 */ /* 0x000fe20000000800 */
[----:B------:R-:W-:Y:S01]  /*11400*/  ISETP.LT.AND P1, PT, R3, UR6, !P1 ;  /* 0x0000000603007c0c */ /* 0x000fe2000cf21270 */
[----:B------:R0:W-:Y:S01]  /*11410*/  @P5 STG.E.U8 desc[UR44][R26.64], R49 ;  /* 0x000000311a005986 */ /* 0x0001e2000c10112c */
[C---:B----4-:R-:W-:Y:S01]  /*11420*/  IADD3 R40, P6, R45.reuse, R23, RZ ;  /* 0x000000172d287210 */ /* 0x050fe20007fde0ff */
[----:B------:R-:W-:Y:S01]  /*11430*/  VIADD R45, R45, UR24 ;  /* 0x000000182d2d7c36 */ /* 0x000fe20008000000 */
[----:B------:R-:W-:Y:S01]  /*11440*/  ISETP.LT.AND P5, PT, R0, UR4, !P2 ;  /* 0x0000000400007c0c */ /* 0x000fe2000d7a1270 */
[----:B------:R-:W-:Y:S01]  /*11450*/  ULDC UR4, c[0x0][0x228] ;  /* 0x00008a0000047ab9 */ /* 0x000fe20000000800 */
[C---:B------:R-:W-:Y:S01]  /*11460*/  PRMT R47, R39.reuse, 0x7773, RZ ;  /* 0x00007773272f7816 */ /* 0x040fe200000000ff */
[----:B------:R-:W-:Y:S01]  /*11470*/  IMAD.X R41, R38, 0x1, R24, P6 ;  /* 0x0000000126297824 */ /* 0x000fe200030e0618 */
[C---:B------:R-:W-:Y:S01]  /*11480*/  PRMT R25, R39.reuse, 0x7771, RZ ;  /* 0x0000777127197816 */ /* 0x040fe200000000ff */
[----:B------:R-:W-:Y:S01]  /*11490*/  ULDC UR6, c[0x0][0x228] ;  /* 0x00008a0000067ab9 */ /* 0x000fe20000000800 */
[----:B---3--:R-:W-:Y:S01]  /*114a0*/  PRMT R43, R39, 0x7772, RZ ;  /* 0x00007772272b7816 */ /* 0x008fe200000000ff */
[C---:B------:R-:W-:Y:S01]  /*114b0*/  VIADD R42, R45.reuse, UR24 ;  /* 0x000000182d2a7c36 */ /* 0x040fe20008000000 */
[----:B------:R-:W-:Y:S01]  /*114c0*/  SHF.R.S32.HI R39, RZ, 0x1f, R45 ;  /* 0x0000001fff277819 */ /* 0x000fe2000001142d */
[----:B------:R3:W-:Y:S01]  /*114d0*/  @P1 STG.E.U8 desc[UR44][R40.64], R25 ;  /* 0x0000001928001986 */ /* 0x0007e2000c10112c */
[----:B------:R-:W-:-:S02]  /*114e0*/  IADD3 R36, P6, R45, R22, RZ ;  /* 0x000000162d247210 */ /* 0x000fc40007fde0ff */
[----:B------:R-:W-:Y:S01]  /*114f0*/  ISETP.LT.AND P2, PT, R3, UR4, !P2 ;  /* 0x0000000403007c0c */ /* 0x000fe2000d741270 */
[----:B------:R-:W-:Y:S01]  /*11500*/  ULDC UR4, c[0x0][0x22c] ;  /* 0x00008b0000047ab9 */ /* 0x000fe20000000800 */
[----:B0-----:R-:W-:Y:S01]  /*11510*/  IADD3 R26, P1, R45, R23, RZ ;  /* 0x000000172d1a7210 */ /* 0x001fe20007f3e0ff */
[C---:B------:R-:W-:Y:S01]  /*11520*/  IMAD.X R37, R39.reuse, 0x1, R21, P6 ;  /* 0x0000000127257824 */ /* 0x040fe200030e0615 */
[----:B------:R-:W-:Y:S01]  /*11530*/  ISETP.LT.AND P6, PT, R0, UR6, !P3 ;  /* 0x0000000600007c0c */ /* 0x000fe2000dfc1270 */
[----:B------:R-:W-:Y:S01]  /*11540*/  ULDC UR6, c[0x0][0x228] ;  /* 0x00008a0000067ab9 */ /* 0x000fe20000000800 */
[----:B------:R-:W-:Y:S01]  /*11550*/  SHF.R.S32.HI R44, RZ, 0x1f, R42 ;  /* 0x0000001fff2c7819 */ /* 0x000fe2000001142a */
[----:B------:R-:W-:Y:S01]  /*11560*/  IMAD.X R27, R39, 0x1, R24, P1 ;  /* 0x00000001271b7824 */ /* 0x000fe200008e0618 */
[----:B------:R0:W-:Y:S01]  /*11570*/  @P5 STG.E.U8 desc[UR44][R36.64], R43 ;  /* 0x0000002b24005986 */ /* 0x0001e2000c10112c */
[----:B---3--:R-:W-:Y:S01]  /*11580*/  VIADD R25, R2, 0xa ;  /* 0x0000000a02197836 */ /* 0x008fe20000000000 */
[----:B------:R-:W-:-:S02]  /*11590*/  IADD3 R38, P5, R42, R22, RZ ;  /* 0x000000162a267210 */ /* 0x000fc40007fbe0ff */
[----:B------:R-:W-:Y:S01]  /*115a0*/  PRMT R45, R32, 0x7770, RZ ;  /* 0x00007770202d7816 */ /* 0x000fe200000000ff */
[----:B------:R3:W-:Y:S01]  /*115b0*/  @P2 STG.E.U8 desc[UR44][R26.64], R47 ;  /* 0x0000002f1a002986 */ /* 0x0007e2000c10112c */
[----:B------:R-:W-:Y:S01]  /*115c0*/  ISETP.GE.AND P1, PT, R25, UR4, PT ;  /* 0x0000000419007c0c */ /* 0x000fe2000bf26270 */
[----:B------:R-:W-:Y:S01]  /*115d0*/  ULDC UR4, c[0x0][0x228] ;  /* 0x00008a0000047ab9 */ /* 0x000fe20000000800 */
[----:B------:R-:W-:Y:S01]  /*115e0*/  IMAD.X R39, R44, 0x1, R21, P5 ;  /* 0x000000012c277824 */ /* 0x000fe200028e0615 */
[----:B------:R-:W-:Y:S01]  /*115f0*/  ISETP.LT.AND P3, PT, R3, UR4, !P3 ;  /* 0x0000000403007c0c */ /* 0x000fe2000df61270 */
[----:B------:R-:W-:Y:S01]  /*11600*/  VIADD R25, R2, 0xb ;  /* 0x0000000b02197836 */ /* 0x000fe20000000000 */
[----:B------:R-:W-:Y:S01]  /*11610*/  ISETP.LT.AND P5, PT, R0, UR6, !P4 ;  /* 0x0000000600007c0c */ /* 0x000fe2000e7a1270 */
[C---:B0-----:R-:W-:Y:S01]  /*11620*/  VIADD R43, R42.reuse, UR24 ;  /* 0x000000182a2b7c36 */ /* 0x041fe20008000000 */
[----:B------:R-:W-:Y:S01]  /*11630*/  IADD3 R36, P2, R42, R23, RZ ;  /* 0x000000172a247210 */ /* 0x000fe20007f5e0ff */
[----:B------:R0:W-:Y:S01]  /*11640*/  @P6 STG.E.U8 desc[UR44][R38.64], R45 ;  /* 0x0000002d26006986 */ /* 0x0001e2000c10112c */
[----:B------:R-:W-:Y:S01]  /*11650*/  ULDC UR4, c[0x0][0x22c] ;  /* 0x00008b0000047ab9 */ /* 0x000fe20000000800 */
[----:B------:R-:W-:Y:S01]  /*11660*/  ULDC UR6, c[0x0][0x228] ;  /* 0x00008a0000067ab9 */ /* 0x000fe20000000800 */
[----:B------:R-:W-:Y:S01]  /*11670*/  SHF.R.S32.HI R46, RZ, 0x1f, R43 ;  /* 0x0000001fff2e7819 */ /* 0x000fe2000001142b */
[----:B------:R-:W-:Y:S01]  /*11680*/  IMAD.X R37, R44, 0x1, R24, P2 ;  /* 0x000000012c257824 */ /* 0x000fe200010e0618 */
[C---:B------:R-:W-:Y:S01]  /*11690*/  IADD3 R40, P6, R43.reuse, R22, RZ ;  /* 0x000000162b287210 */ /* 0x040fe20007fde0ff */
[----:B------:R-:W-:Y:S01]  /*116a0*/  VIADD R42, R43, UR24 ;  /* 0x000000182b2a7c36 */ /* 0x000fe20008000000 */
[----:B---3--:R-:W-:-:S02]  /*116b0*/  PRMT R47, R32, 0x7771, RZ ;  /* 0x00007771202f7816 */ /* 0x008fc400000000ff */
[----:B------:R-:W-:Y:S01]  /*116c0*/  ISETP.GE.AND P2, PT, R25, UR4, PT ;  /* 0x0000000419007c0c */ /* 0x000fe2000bf46270 */
[----:B------:R-:W-:Y:S01]  /*116d0*/  ULDC UR4, c[0x0][0x228] ;  /* 0x00008a0000047ab9 */ /* 0x000fe20000000800 */
[--C-:B------:R-:W-:Y:S01]  /*116e0*/  IMAD.X R41, R46, 0x1, R21.reuse, P6 ;  /* 0x000000012e297824 */ /* 0x100fe200030e0615 */
[----:B0-----:R-:W-:Y:S01]  /*116f0*/  PRMT R45, R32, 0x7772, RZ ;  /* 0x00007772202d7816 */ /* 0x001fe200000000ff */
[----:B------:R-:W-:Y:S01]  /*11700*/  @P3 STG.E.U8 desc[UR44][R36.64], R47 ;  /* 0x0000002f24003986 */ /* 0x000fe2000c10112c */
[----:B------:R-:W-:Y:S01]  /*11710*/  ISETP.LT.AND P4, PT, R3, UR4, !P4 ;  /* 0x0000000403007c0c */ /* 0x000fe2000e781270 */
[----:B------:R-:W-:Y:S01]  /*11720*/  VIADD R25, R2, 0xc ;  /* 0x0000000c02197836 */ /* 0x000fe20000000000 */
[----:B------:R-:W-:Y:S01]  /*11730*/  IADD3 R26, P3, R43, R23, RZ ;  /* 0x000000172b1a7210 */ /* 0x000fe20007f7e0ff */
[----:B------:R0:W-:Y:S01]  /*11740*/  @P5 STG.E.U8 desc[UR44][R40.64], R45 ;  /* 0x0000002d28005986 */ /* 0x0001e2000c10112c */
[----:B------:R-:W-:Y:S01]  /*11750*/  ISETP.LT.AND P5, PT, R0, UR6, !P1 ;  /* 0x0000000600007c0c */ /* 0x000fe2000cfa1270 */
[----:B------:R-:W-:Y:S01]  /*11760*/  ULDC UR4, c[0x0][0x22c] ;  /* 0x00008b0000047ab9 */ /* 0x000fe20000000800 */
[----:B------:R-:W-:Y:S01]  /*11770*/  SHF.R.S32.HI R44, RZ, 0x1f, R42 ;  /* 0x0000001fff2c7819 */ /* 0x000fe2000001142a */
[----:B------:R-:W-:Y:S01]  /*11780*/  IMAD.X R27, R46, 0x1, R24, P3 ;  /* 0x000000012e1b7824 */ /* 0x000fe200018e0618 */
[----:B------:R-:W-:Y:S01]  /*11790*/  IADD3 R38, P6, R42, R22, RZ ;  /* 0x000000162a267210 */ /* 0x000fe20007fde0ff */
[----:B------:R-:W-:Y:S01]  /*117a0*/  ULDC UR6, c[0x0][0x228] ;  /* 0x00008a0000067ab9 */ /* 0x000fe20000000800 */
[----:B------:R-:W-:Y:S01]  /*117b0*/  ISETP.GE.AND P3, PT, R25, UR4, PT ;  /* 0x0000000419007c0c */ /* 0x000fe2000bf66270 */
[----:B------:R-:W-:Y:S01]  /*117c0*/  ULDC UR4, c[0x0][0x228] ;  /* 0x00008a0000047ab9 */ /* 0x000fe20000000800 */
[----:B------:R-:W-:Y:S01]  /*117d0*/  PRMT R43, R33, 0x7770, RZ ;  /* 0x00007770212b7816 */ /* 0x000fe200000000ff */
[----:B------:R-:W-:Y:S01]  /*117e0*/  IMAD.X R39, R44, 0x1, R21, P6 ;  /* 0x000000012c277824 */ /* 0x000fe200030e0615 */
[----:B0-----:R-:W-:Y:S01]  /*117f0*/  PRMT R45, R32, 0x7773, RZ ;  /* 0x00007773202d7816 */ /* 0x001fe200000000ff */
[----:B------:R-:W-:-:S02]  /*11800*/  VIADD R32, R42, UR24 ;  /* 0x000000182a207c36 */ /* 0x000fc40008000000 */
[----:B------:R-:W-:Y:S02]  /*11810*/  VIADD R25, R2, 0xd ;  /* 0x0000000d02197836 */ /* 0x000fe40000000000 */
        /* <DEDUP_REMOVED lines=11> */
[----:B------:R-:W-:Y:S01]  /*118d0*/  ULDC UR4, c[0x0][0x228] ;  /* 0x00008a0000047ab9 */ /* 0x000fe20000000800 */
[----:B------:R-:W-:Y:S01]  /*118e0*/  VIADD R25, R2, 0xe ;  /* 0x0000000e02197836 */ /* 0x000fe20000000000 */
[----:B0-----:R-:W-:Y:S01]  /*118f0*/  PRMT R45, R34, 0x7771, RZ ;  /* 0x00007771222d7816 */ /* 0x001fe200000000ff */
[----:B------:R-:W-:Y:S01]  /*11900*/  IMAD.X R41, R42, 0x1, R21, P6 ;  /* 0x000000012a297824 */ /* 0x000fe200030e0615 */
[C---:B---3--:R-:W-:Y:S01]  /*11910*/  PRMT R43, R33.reuse, 0x7771, RZ ;  /* 0x00007771212b7816 */ /* 0x048fe200000000ff */
[----:B------:R-:W-:Y:S01]  /*11920*/  VIADD R38, R32, UR24 ;  /* 0x0000001820267c36 */ /* 0x000fe20008000000 */
[----:B------:R-:W-:-:S03]  /*11930*/  PRMT R39, R33, 0x7772, RZ ;  /* 0x0000777221277816 */ /* 0x000fc600000000ff */
[----:B------:R0:W-:Y:S01]  /*11940*/  @P4 STG.E.U8 desc[UR44][R36.64], R43 ;  /* 0x0000002b24004986 */ /* 0x0001e2000c10112c */
[----:B------:R-:W-:Y:S01]  /*11950*/  ISETP.LT.AND P4, PT, R3, UR4, !P2 ;  /* 0x0000000403007c0c */ /* 0x000fe2000d781270 */
[----:B------:R-:W-:Y:S01]  /*11960*/  ULDC UR4, c[0x0][0x22c] ;  /* 0x00008b0000047ab9 */ /* 0x000fe20000000800 */
[-C--:B------:R-:W-:Y:S01]  /*11970*/  IADD3 R26, P2, R32, R23.reuse, RZ ;  /* 0x00000017201a7210 */ /* 0x080fe20007f5e0ff */
[----:B------:R3:W-:Y:S01]  /*11980*/  @P5 STG.E.U8 desc[UR44][R40.64], R39 ;  /* 0x0000002728005986 */ /* 0x0007e2000c10112c */
[----:B------:R-:W-:Y:S01]  /*11990*/  ISETP.LT.AND P5, PT, R0, UR6, !P3 ;  /* 0x0000000600007c0c */ /* 0x000fe2000dfa1270 */
[----:B------:R-:W-:Y:S01]  /*119a0*/  ULDC UR6, c[0x0][0x228] ;  /* 0x00008a0000067ab9 */ /* 0x000fe20000000800 */
[----:B------:R-:W-:Y:S01]  /*119b0*/  SHF.R.S32.HI R44, RZ, 0x1f, R38 ;  /* 0x0000001fff2c7819 */ /* 0x000fe20000011426 */
[--C-:B------:R-:W-:Y:S01]  /*119c0*/  IMAD.X R27, R42, 0x1, R24.reuse, P2 ;  /* 0x000000012a1b7824 */ /* 0x100fe200010e0618 */
[-C--:B------:R-:W-:Y:S02]  /*119d0*/  IADD3 R32, P6, R38, R22.reuse, RZ ;  /* 0x0000001626207210 */ /* 0x080fe40007fde0ff */
[----:B------:R-:W-:Y:S01]  /*119e0*/  ISETP.GE.AND P2, PT, R25, UR4, PT ;  /* 0x0000000419007c0c */ /* 0x000fe2000bf46270 */
[----:B------:R-:W-:Y:S01]  /*119f0*/  VIADD R25, R2, 0xf ;  /* 0x0000000f02197836 */ /* 0x000fe20000000000 */
[----:B0-----:R-:W-:Y:S01]  /*11a00*/  PRMT R43, R33, 0x7773, RZ ;  /* 0x00007773212b7816 */ /* 0x001fe200000000ff */
[----:B------:R-:W-:Y:S01]  /*11a10*/  IMAD.X R33, R44, 0x1, R21, P6 ;  /* 0x000000012c217824 */ /* 0x000fe200030e0615 */
[----:B------:R-:W-:Y:S01]  /*11a20*/  ULDC UR4, c[0x0][0x22c] ;  /* 0x00008b0000047ab9 */ /* 0x000fe20000000800 */
[----:B---3--:R-:W-:Y:S01]  /*11a30*/  PRMT R41, R34, 0x7770, RZ ;  /* 0x0000777022297816 */ /* 0x008fe200000000ff */
[C---:B------:R-:W-:Y:S01]  /*11a40*/  VIADD R39, R38.reuse, UR24 ;  /* 0x0000001826277c36 */ /* 0x040fe20008000000 */
        /* <DEDUP_REMOVED lines=9> */
[----:B------:R-:W-:Y:S01]  /*11ae0*/  ISETP.GE.AND P3, PT, R25, UR4, PT ;  /* 0x0000000419007c0c */ /* 0x000fe2000bf66270 */
[----:B------:R-:W-:Y:S01]  /*11af0*/  ULDC UR4, c[0x0][0x228] ;  /* 0x00008a0000047ab9 */ /* 0x000fe20000000800 */
[----:B------:R-:W-:Y:S01]  /*11b00*/  VIADD R25, R2, 0x10 ;  /* 0x0000001002197836 */ /* 0x000fe20000000000 */
[----:B0-----:R-:W-:-:S02]  /*11b10*/  IADD3 R26, P6, R39, R22, RZ ;  /* 0x00000016271a7210 */ /* 0x001fc40007fde0ff */
[----:B------:R0:W-:Y:S01]  /*11b20*/  @P4 STG.E.U8 desc[UR44][R36.64], R45 ;  /* 0x0000002d24004986 */ /* 0x0001e2000c10112c */
[----:B------:R-:W-:Y:S01]  /*11b30*/  ISETP.LT.AND P4, PT, R3, UR4, !P1 ;  /* 0x0000000403007c0c */ /* 0x000fe2000cf81270 */
[----:B------:R-:W-:Y:S01]  /*11b40*/  ULDC UR4, c[0x0][0x22c] ;  /* 0x00008b0000047ab9 */ /* 0x000fe20000000800 */
[----:B------:R-:W-:Y:S01]  /*11b50*/  IMAD.X R27, R38, 0x1, R21, P6 ;  /* 0x00000001261b7824 */ /* 0x000fe200030e0615 */
[C---:B---3--:R-:W-:Y:S02]  /*11b60*/  PRMT R41, R34.reuse, 0x7772, RZ ;  /* 0x0000777222297816 */ /* 0x048fe400000000ff */
[C---:B------:R-:W-:Y:S01]  /*11b70*/  IADD3 R32, P1, R39.reuse, R23, RZ ;  /* 0x0000001727207210 */ /* 0x040fe20007f3e0ff */
[----:B------:R-:W-:Y:S01]  /*11b80*/  VIADD R39, R39, UR24 ;  /* 0x0000001827277c36 */ /* 0x000fe20008000000 */
[----:B------:R-:W-:Y:S01]  /*11b90*/  PRMT R43, R34, 0x7773, RZ ;  /* 0x00007773222b7816 */ /* 0x000fe200000000ff */
[----:B------:R3:W-:Y:S01]  /*11ba0*/  @P5 STG.E.U8 desc[UR44][R26.64], R41 ;  /* 0x000000291a005986 */ /* 0x0007e2000c10112c */
[----:B------:R-:W-:Y:S01]  /*11bb0*/  ISETP.LT.AND P5, PT, R0, UR6, !P2 ;  /* 0x0000000600007c0c */ /* 0x000fe2000d7a1270 */
[----:B------:R-:W-:Y:S01]  /*11bc0*/  IMAD.X R33, R38, 0x1, R24, P1 ;  /* 0x0000000126217824 */ /* 0x000fe200008e0618 */
[----:B------:R-:W-:Y:S01]  /*11bd0*/  ISETP.GE.AND P1, PT, R25, UR4, PT ;  /* 0x0000000419007c0c */ /* 0x000fe2000bf26270 */
[----:B------:R-:W-:Y:S01]  /*11be0*/  VIADD R25, R2, 0x11 ;  /* 0x0000001102197836 */ /* 0x000fe20000000000 */
[----:B0-----:R-:W-:Y:S01]  /*11bf0*/  SHF.R.S32.HI R36, RZ, 0x1f, R39 ;  /* 0x0000001fff247819 */ /* 0x001fe20000011427 */
[----:B------:R-:W-:Y:S01]  /*11c00*/  ULDC UR4, c[0x0][0x22c] ;  /* 0x00008b0000047ab9 */ /* 0x000fe20000000800 */
[----:B------:R-:W-:Y:S01]  /*11c10*/  ULDC UR6, c[0x0][0x228] ;  /* 0x00008a0000067ab9 */ /* 0x000fe20000000800 */
[----:B------:R0:W-:Y:S01]  /*11c20*/  @P4 STG.E.U8 desc[UR44][R32.64], R43 ;  /* 0x0000002b20004986 */ /* 0x0001e2000c10112c */
[----:B------:R-:W-:Y:S01]  /*11c30*/  ISETP.GE.AND P4, PT, R25, UR4, PT ;  /* 0x0000000419007c0c */ /* 0x000fe2000bf86270 */
[----:B------:R-:W-:Y:S01]  /*11c40*/  ULDC UR4, c[0x0][0x248] ;  /* 0x0000920000047ab9 */ /* 0x000fe20000000800 */
[----:B------:R-:W-:Y:S01]  /*11c50*/  ISETP.LT.AND P2, PT, R3, UR6, !P2 ;  /* 0x0000000603007c0c */ /* 0x000fe2000d741270 */
[----:B------:R-:W-:Y:S01]  /*11c60*/  ULDC UR6, c[0x0][0x228] ;  /* 0x00008a0000067ab9 */ /* 0x000fe20000000800 */
[C---:B---3--:R-:W-:Y:S01]  /*11c70*/  IADD3 R26, P6, R39.reuse, R22, RZ ;  /* 0x00000016271a7210 */ /* 0x048fe20007fde0ff */
[----:B------:R-:W-:Y:S01]  /*11c80*/  VIADD R34, R39, UR4 ;  /* 0x0000000427227c36 */ /* 0x000fe20008000000 */
[C---:B------:R-:W-:Y:S01]  /*11c90*/  PRMT R41, R35.reuse, 0x7770, RZ ;  /* 0x0000777023297816 */ /* 0x040fe200000000ff */
[----:B------:R-:W-:Y:S01]  /*11ca0*/  ULDC UR4, c[0x0][0x248] ;  /* 0x0000920000047ab9 */ /* 0x000fe20000000800 */
[C---:B------:R-:W-:Y:S01]  /*11cb0*/  PRMT R37, R35.reuse, 0x7773, RZ ;  /* 0x0000777323257816 */ /* 0x040fe200000000ff */
[----:B------:R-:W-:Y:S01]  /*11cc0*/  IMAD.X R27, R36, 0x1, R21, P6 ;  /* 0x00000001241b7824 */ /* 0x000fe200030e0615 */
[----:B------:R-:W-:-:S02]  /*11cd0*/  PRMT R25, R35, 0x7771, RZ ;  /* 0x0000777123197816 */ /* 0x000fc400000000ff */
[----:B0-----:R-:W-:Y:S02]  /*11ce0*/  IADD3 R32, P6, R39, R23, RZ ;  /* 0x0000001727207210 */ /* 0x001fe40007fde0ff */
[----:B------:R0:W-:Y:S01]  /*11cf0*/  @P5 STG.E.U8 desc[UR44][R26.64], R41 ;  /* 0x000000291a005986 */ /* 0x0001e2000c10112c */
[----:B------:R-:W-:Y:S01]  /*11d00*/  ISETP.LT.AND P5, PT, R0, UR6, !P3 ;  /* 0x0000000600007c0c */ /* 0x000fe2000dfa1270 */
[----:B------:R-:W-:Y:S01]  /*11d10*/  ULDC UR6, c[0x0][0x228] ;  /* 0x00008a0000067ab9 */ /* 0x000fe20000000800 */
[----:B------:R-:W-:Y:S01]  /*11d20*/  IMAD.X R33, R36, 0x1, R24, P6 ;  /* 0x0000000124217824 */ /* 0x000fe200030e0618 */
[----:B------:R-:W-:Y:S01]  /*11d30*/  PRMT R39, R35, 0x7772, RZ ;  /* 0x0000777223277816 */ /* 0x000fe200000000ff */
[C---:B------:R-:W-:Y:S01]  /*11d40*/  VIADD R36, R34.reuse, UR4 ;  /* 0x0000000422247c36 */ /* 0x040fe20008000000 */
[----:B------:R-:W-:Y:S01]  /*11d50*/  SHF.R.S32.HI R35, RZ, 0x1f, R34 ;  /* 0x0000001fff237819 */ /* 0x000fe20000011422 */
[----:B------:R-:W-:Y:S01]  /*11d60*/  ULDC UR4, c[0x0][0x22c] ;  /* 0x00008b0000047ab9 */ /* 0x000fe20000000800 */
[----:B------:R-:W-:Y:S01]  /*11d70*/  ISETP.LT.AND P3, PT, R3, UR6, !P3 ;  /* 0x0000000603007c0c */ /* 0x000fe2000df61270 */
[----:B------:R3:W-:Y:S01]  /*11d80*/  @P2 STG.E.U8 desc[UR44][R32.64], R25 ;  /* 0x0000001920002986 */ /* 0x0007e2000c10112c */
[----:B------:R-:W-:Y:S01]  /*11d90*/  SHF.R.S32.HI R38, RZ, 0x1f, R36 ;  /* 0x0000001fff267819 */ /* 0x000fe20000011424 */
[----:B------:R-:W-:Y:S01]  /*11da0*/  ULDC UR6, c[0x0][0x228] ;  /* 0x00008a0000067ab9 */ /* 0x000fe20000000800 */
[----:B0-----:R-:W-:-:S02]  /*11db0*/  IADD3 R26, P6, R34, R22, RZ ;  /* 0x00000016221a7210 */ /* 0x001fc40007fde0ff */
[----:B------:R-:W-:Y:S02]  /*11dc0*/  IADD3 R34, P2, R34, R23, RZ ;  /* 0x0000001722227210 */ /* 0x000fe40007f5e0ff */
[----:B------:R-:W-:Y:S01]  /*11dd0*/  PRMT R41, R28, 0x7770, RZ ;  /* 0x000077701c297816 */ /* 0x000fe200000000ff */
[C---:B------:R-:W-:Y:S01]  /*11de0*/  IMAD.X R27, R35.reuse, 0x1, R21, P6 ;  /* 0x00000001231b7824 */ /* 0x040fe200030e0615 */
[----:B------:R-:W-:Y:S01]  /*11df0*/  ISETP.LT.AND P6, PT, R0, UR8, !P1 ;  /* 0x0000000800007c0c */ /* 0x000fe2000cfc1270 */
[----:B------:R-:W-:Y:S01]  /*11e00*/  IMAD.X R35, R35, 0x1, R24, P2 ;  /* 0x0000000123237824 */ /* 0x000fe200010e0618 */
[----:B------:R-:W-:Y:S01]  /*11e10*/  ULDC UR8, c[0x0][0x228] ;  /* 0x00008a0000087ab9 */ /* 0x000fe20000000800 */
[----:B---3--:R-:W-:Y:S01]  /*11e20*/  VIADD R25, R2, 0x12 ;  /* 0x0000001202197836 */ /* 0x008fe20000000000 */
[----:B------:R0:W-:Y:S01]  /*11e30*/  @P5 STG.E.U8 desc[UR44][R26.64], R39 ;  /* 0x000000271a005986 */ /* 0x0001e2000c10112c */
[----:B------:R-:W-:-:S03]  /*11e40*/  IADD3 R32, P5, R36, R22, RZ ;  /* 0x0000001624207210 */ /* 0x000fc60007fbe0ff */
[----:B------:R-:W-:Y:S01]  /*11e50*/  ISETP.GE.AND P2, PT, R25, UR4, PT ;  /* 0x0000000419007c0c */ /* 0x000fe2000bf46270 */
[----:B------:R-:W-:Y:S01]  /*11e60*/  ULDC UR4, c[0x0][0x248] ;  /* 0x0000920000047ab9 */ /* 0x000fe20000000800 */
[----:B------:R-:W-:Y:S01]  /*11e70*/  IMAD.X R33, R38, 0x1, R21, P5 ;  /* 0x0000000126217824 */ /* 0x000fe200028e0615 */
[----:B------:R3:W-:Y:S01]  /*11e80*/  @P3 STG.E.U8 desc[UR44][R34.64], R37 ;  /* 0x0000002522003986 */ /* 0x0007e2000c10112c */
[C---:B------:R-:W-:Y:S01]  /*11e90*/  ISETP.LT.AND P3, PT, R3.reuse, UR6, !P1 ;  /* 0x0000000603007c0c */ /* 0x040fe2000cf61270 */
[----:B------:R-:W-:Y:S01]  /*11ea0*/  VIADD R25, R36, UR4 ;  /* 0x0000000424197c36 */ /* 0x000fe20008000000 */
[----:B------:R-:W-:Y:S01]  /*11eb0*/  ISETP.LT.AND P5, PT, R0, UR8, !P4 ;  /* 0x0000000800007c0c */ /* 0x000fe2000e7a1270 */
[----:B------:R4:W-:Y:S01]  /*11ec0*/  @P6 STG.E.U8 desc[UR44][R32.64], R41 ;  /* 0x0000002920006986 */ /* 0x0009e2000c10112c */
[----:B0-----:R-:W-:Y:S01]  /*11ed0*/  IADD3 R26, P1, R36, R23, RZ ;  /* 0x00000017241a7210 */ /* 0x001fe20007f3e0ff */
[----:B------:R-:W-:Y:S01]  /*11ee0*/  ULDC UR4, c[0x0][0x22c] ;  /* 0x00008b0000047ab9 */ /* 0x000fe20000000800 */
[----:B------:R-:W-:Y:S01]  /*11ef0*/  SHF.R.S32.HI R40, RZ, 0x1f, R25 ;  /* 0x0000001fff287819 */ /* 0x000fe20000011419 */
[----:B------:R-:W-:Y:S01]  /*11f00*/  ULDC UR6, c[0x0][0x228] ;  /* 0x00008a0000067ab9 */ /* 0x000fe20000000800 */
[----:B------:R-:W-:Y:S01]  /*11f10*/  PRMT R39, R28, 0x7771, RZ ;  /* 0x000077711c277816 */ /* 0x000fe200000000ff */
[----:B------:R-:W-:Y:S01]  /*11f20*/  IMAD.X R27, R38, 0x1, R24, P1 ;  /* 0x00000001261b7824 */ /* 0x000fe200008e0618 */
[----:B------:R-:W-:Y:S01]  /*11f30*/  ISETP.LT.AND P4, PT, R3, UR6, !P4 ;  /* 0x0000000603007c0c */ /* 0x000fe2000e781270 */
[----:B------:R-:W-:Y:S01]  /*11f40*/  ULDC UR8, c[0x0][0x228] ;  /* 0x00008a0000087ab9 */ /* 0x000fe20000000800 */
[----:B---3--:R-:W-:Y:S01]  /*11f50*/  IADD3 R34, P6, R25, R22, RZ ;  /* 0x0000001619227210 */ /* 0x008fe20007fde0ff */
[----:B------:R-:W-:Y:S01]  /*11f60*/  ULDC UR6, c[0x0][0x228] ;  /* 0x00008a0000067ab9 */ /* 0x000fe20000000800 */
[----:B------:R-:W-:Y:S01]  /*11f70*/  PRMT R37, R28, 0x7772, RZ ;  /* 0x000077721c257816 */ /* 0x000fe200000000ff */
[----:B----4-:R-:W-:Y:S01]  /*11f80*/  VIADD R32, R2, 0x13 ;  /* 0x0000001302207836 */ /* 0x010fe20000000000 */
[----:B------:R0:W-:Y:S01]  /*11f90*/  @P3 STG.E.U8 desc[UR44][R26.64], R39 ;  /* 0x000000271a003986 */ /* 0x0001e2000c10112c */
[----:B------:R-:W-:-:S03]  /*11fa0*/  IMAD.X R35, R40, 0x1, R21, P6 ;  /* 0x0000000128237824 */ /* 0x000fc600030e0615 */
[----:B------:R-:W-:Y:S01]  /*11fb0*/  ISETP.GE.AND P1, PT, R32, UR4, PT ;  /* 0x0000000420007c0c */ /* 0x000fe2000bf26270 */
[----:B------:R-:W-:Y:S01]  /*11fc0*/  ULDC UR4, c[0x0][0x248] ;  /* 0x0000920000047ab9 */ /* 0x000fe20000000800 */
[C---:B------:R-:W-:Y:S01]  /*11fd0*/  IADD3 R32, P3, R25.reuse, R23, RZ ;  /* 0x0000001719207210 */ /* 0x040fe20007f7e0ff */
[----:B------:R-:W-:Y:S01]  /*11fe0*/  VIADD R36, R25, UR4 ;  /* 0x0000000419247c36 */ /* 0x000fe20008000000 */
[----:B------:R3:W-:Y:S01]  /*11ff0*/  @P5 STG.E.U8 desc[UR44][R34.64], R37 ;  /* 0x0000002522005986 */ /* 0x0007e2000c10112c */
[----:B------:R-:W-:Y:S01]  /*12000*/  ISETP.LT.AND P5, PT, R0, UR8, !P2 ;  /* 0x0000000800007c0c */ /* 0x000fe2000d7a1270 */
[----:B------:R-:W-:Y:S01]  /*12010*/  VIADD R25, R2, 0x14 ;  /* 0x0000001402197836 */ /* 0x000fe20000000000 */
[----:B------:R-:W-:Y:S01]  /*12020*/  ULDC UR4, c[0x0][0x22c] ;  /* 0x00008b0000047ab9 */ /* 0x000fe20000000800 */
[----:B------:R-:W-:Y:S01]  /*12030*/  SHF.R.S32.HI R38, RZ, 0x1f, R36 ;  /* 0x0000001fff267819 */ /* 0x000fe20000011424 */
[----:B------:R-:W-:Y:S01]  /*12040*/  IMAD.X R33, R40, 0x1, R24, P3 ;  /* 0x0000000128217824 */ /* 0x000fe200018e0618 */
[----:B0-----:R-:W-:Y:S01]  /*12050*/  IADD3 R26, P6, R36, R22, RZ ;  /* 0x00000016241a7210 */ /* 0x001fe20007fde0ff */
[----:B------:R-:W-:Y:S01]  /*12060*/  ULDC UR8, c[0x0][0x228] ;  /* 0x00008a0000087ab9 */ /* 0x000fe20000000800 */
[----:B------:R-:W-:-:S02]  /*12070*/  PRMT R39, R28, 0x7773, RZ ;  /* 0x000077731c277816 */ /* 0x000fc400000000ff */
[----:B------:R-:W-:Y:S01]  /*12080*/  ISETP.GE.AND P3, PT, R25, UR4, PT ;  /* 0x0000000419007c0c */ /* 0x000fe2000bf66270 */
[----:B------:R-:W-:Y:S01]  /*12090*/  IMAD.X R27, R38, 0x1, R21, P6 ;  /* 0x00000001261b7824 */ /* 0x000fe200030e0615 */
[----:B---3--:R-:W-:Y:S01]  /*120a0*/  PRMT R37, R29, 0x7770, RZ ;  /* 0x000077701d257816 */ /* 0x008fe200000000ff */
[----:B------:R0:W-:Y:S01]  /*120b0*/  @P4 STG.E.U8 desc[UR44][R32.64], R39 ;  /* 0x0000002720004986 */ /* 0x0001e2000c10112c */
[----:B------:R-:W-:Y:S01]  /*120c0*/  ISETP.LT.AND P4, PT, R3, UR6, !P2 ;  /* 0x0000000603007c0c */ /* 0x000fe2000d781270 */
[----:B------:R-:W-:Y:S01]  /*120d0*/  ULDC UR4, c[0x0][0x248] ;  /* 0x0000920000047ab9 */ /* 0x000fe20000000800 */
[C---:B------:R-:W-:Y:S01]  /*120e0*/  IADD3 R34, P2, R36.reuse, R23, RZ ;  /* 0x0000001724227210 */ /* 0x040fe20007f5e0ff */
[----:B------:R-:W-:Y:S01]  /*120f0*/  VIADD R25, R36, UR4 ;  /* 0x0000000424197c36 */ /* 0x000fe20008000000 */
[----:B------:R3:W-:Y:S01]  /*12100*/  @P5 STG.E.U8 desc[UR44][R26.64], R37 ;  /* 0x000000251a005986 */ /* 0x0007e2000c10112c */
[----:B------:R-:W-:Y:S01]  /*12110*/  ISETP.LT.AND P5, PT, R0, UR8, !P1 ;  /* 0x0000000800007c0c */ /* 0x000fe2000cfa1270 */
[----:B------:R-:W-:Y:S01]  /*12120*/  ULDC UR4, c[0x0][0x22c] ;  /* 0x00008b0000047ab9 */ /* 0x000fe20000000800 */
[----:B------:R-:W-:Y:S01]  /*12130*/  IMAD.X R35, R38, 0x1, R24, P2 ;  /* 0x0000000126237824 */ /* 0x000fe200010e0618 */
[----:B------:R-:W-:Y:S01]  /*12140*/  SHF.R.S32.HI R40, RZ, 0x1f, R25 ;  /* 0x0000001fff287819 */ /* 0x000fe20000011419 */
[----:B------:R-:W-:Y:S01]  /*12150*/  ULDC UR6, c[0x0][0x228] ;  /* 0x00008a0000067ab9 */ /* 0x000fe20000000800 */
[----:B------:R-:W-:Y:S01]  /*12160*/  ULDC UR8, c[0x0][0x228] ;  /* 0x00008a0000087ab9 */ /* 0x000fe20000000800 */
[----:B0-----:R-:W-:-:S02]  /*12170*/  IADD3 R32, P6, R25, R22, RZ ;  /* 0x0000001619207210 */ /* 0x001fc40007fde0ff */
[C---:B------:R-:W-:Y:S01]  /*12180*/  PRMT R39, R29.reuse, 0x7771, RZ ;  /* 0x000077711d277816 */ /* 0x040fe200000000ff */
[----:B---3--:R-:W-:Y:S01]  /*12190*/  VIADD R26, R2, 0x15 ;  /* 0x00000015021a7836 */ /* 0x008fe20000000000 */
[----:B------:R-:W-:Y:S01]  /*121a0*/  PRMT R37, R29, 0x7772, RZ ;  /* 0x000077721d257816 */ /* 0x000fe200000000ff */
[----:B------:R-:W-:Y:S02]  /*121b0*/  IMAD.X R33, R40, 0x1, R21, P6 ;  /* 0x0000000128217824 */ /* 0x000fe400030e0615 */
[----:B------:R0:W-:Y:S01]  /*121c0*/  @P4 STG.E.U8 desc[UR44][R34.64], R39 ;  /* 0x0000002722004986 */ /* 0x0001e2000c10112c */
[----:B------:R-:W-:Y:S01]  /*121d0*/  ISETP.LT.AND P4, PT, R3, UR6, !P1 ;  /* 0x0000000603007c0c */ /* 0x000fe2000cf81270 */
[----:B------:R-:W-:Y:S01]  /*121e0*/  ULDC UR6, c[0x0][0x228] ;  /* 0x00008a0000067ab9 */ /* 0x000fe20000000800 */
        /* <DEDUP_REMOVED lines=10> */
[----:B------:R-:W-:Y:S01]  /*12290*/  IADD3 R28, P6, R36, R22, RZ ;  /* 0x00000016241c7210 */ /* 0x000fe20007fde0ff */
[----:B------:R-:W-:Y:S01]  /*122a0*/  ULDC UR8, c[0x0][0x228] ;  /* 0x00008a0000087ab9 */ /* 0x000fe20000000800 */
[----:B0-----:R-:W-:-:S02]  /*122b0*/  PRMT R35, R30, 0x7770, RZ ;  /* 0x000077701e237816 */ /* 0x001fc400000000ff */
[----:B------:R-:W-:Y:S01]  /*122c0*/  ISETP.GE.AND P1, PT, R25, UR4, PT ;  /* 0x0000000419007c0c */ /* 0x000fe2000bf26270 */
[----:B------:R-:W-:Y:S01]  /*122d0*/  ULDC UR4, c[0x0][0x248] ;  /* 0x0000920000047ab9 */ /* 0x000fe20000000800 */
[----:B---3--:R-:W-:Y:S01]  /*122e0*/  PRMT R37, R29, 0x7773, RZ ;  /* 0x000077731d257816 */ /* 0x008fe200000000ff */
[----:B------:R-:W-:Y:S02]  /*122f0*/  IMAD.X R29, R38, 0x1, R21, P6 ;  /* 0x00000001261d7824 */ /* 0x000fe400030e0615 */
[----:B------:R-:W-:Y:S01]  /*12300*/  VIADD R34, R36, UR4 ;  /* 0x0000000424227c36 */ /* 0x000fe20008000000 */
[----:B------:R-:W-:Y:S01]  /*12310*/  ULDC UR4, c[0x0][0x228] ;  /* 0x00008a0000047ab9 */ /* 0x000fe20000000800 */
[----:B------:R0:W-:Y:S01]  /*12320*/  @P4 STG.E.U8 desc[UR44][R26.64], R37 ;  /* 0x000000251a004986 */ /* 0x0001e2000c10112c */
        /* <DEDUP_REMOVED lines=11> */
[----:B0-----:R-:W-:Y:S01]  /*123e0*/  IADD3 R26, P6, R34, R22, RZ ;  /* 0x00000016221a7210 */ /* 0x001fe20007fde0ff */
[----:B------:R-:W-:Y:S01]  /*123f0*/  ULDC UR6, c[0x0][0x22c] ;  /* 0x00008b0000067ab9 */ /* 0x000fe20000000800 */
[----:B------:R-:W-:-:S02]  /*12400*/  PRMT R37, R30, 0x7771, RZ ;  /* 0x000077711e257816 */ /* 0x000fc400000000ff */
[----:B---3--:R-:W-:Y:S01]  /*12410*/  PRMT R35, R30, 0x7772, RZ ;  /* 0x000077721e237816 */ /* 0x008fe200000000ff */
[----:B------:R-:W-:Y:S02]  /*12420*/  IMAD.X R27, R36, 0x1, R21, P6 ;  /* 0x00000001241b7824 */ /* 0x000fe400030e0615 */
        /* <DEDUP_REMOVED lines=9> */
[----:B------:R-:W-:Y:S01]  /*124c0*/  ISETP.GE.AND P2, PT, R25, UR6, PT ;  /* 0x0000000619007c0c */ /* 0x000fe2000bf46270 */
[----:B------:R-:W-:Y:S01]  /*124d0*/  VIADD R25, R2, 0x19 ;  /* 0x0000001902197836 */ /* 0x000fe20000000000 */
[----:B------:R-:W-:Y:S01]  /*124e0*/  ULDC UR6, c[0x0][0x228] ;  /* 0x00008a0000067ab9 */ /* 0x000fe20000000800 */
[----:B0-----:R-:W-:Y:S01]  /*124f0*/  PRMT R33, R30, 0x7773, RZ ;  /* 0x000077731e217816 */ /* 0x001fe200000000ff */
[----:B------:R-:W-:Y:S01]  /*12500*/  ULDC UR8, c[0x0][0x228] ;  /* 0x00008a0000087ab9 */ /* 0x000fe20000000800 */
[----:B------:R-:W-:-:S02]  /*12510*/  SHF.R.S32.HI R32, RZ, 0x1f, R34 ;  /* 0x0000001fff207819 */ /* 0x000fc40000011422 */
[----:B------:R-:W-:Y:S01]  /*12520*/  PRMT R37, R31, 0x7770, RZ ;  /* 0x000077701f257816 */ /* 0x000fe200000000ff */
[----:B------:R0:W-:Y:S01]  /*12530*/  @P4 STG.E.U8 desc[UR44][R28.64], R33 ;  /* 0x000000211c004986 */ /* 0x0001e2000c10112c */
[----:B---3--:R-:W-:Y:S02]  /*12540*/  IADD3 R26, P6, R34, R22, RZ ;  /* 0x00000016221a7210 */ /* 0x008fe40007fde0ff */
[----:B------:R-:W-:Y:S01]  /*12550*/  ISETP.GE.AND P4, PT, R25, UR4, PT ;  /* 0x0000000419007c0c */ /* 0x000fe2000bf86270 */
[----:B------:R-:W-:Y:S01]  /*12560*/  ULDC UR4, c[0x0][0x248] ;  /* 0x0000920000047ab9 */ /* 0x000fe20000000800 */
[----:B------:R-:W-:Y:S01]  /*12570*/  ISETP.LT.AND P1, PT, R3, UR6, !P1 ;  /* 0x0000000603007c0c */ /* 0x000fe2000cf21270 */
[----:B------:R-:W-:Y:S01]  /*12580*/  IMAD.X R27, R32, 0x1, R21, P6 ;  /* 0x00000001201b7824 */ /* 0x000fe200030e0615 */
[----:B------:R-:W-:Y:S01]  /*12590*/  ULDC UR6, c[0x0][0x228] ;  /* 0x00008a0000067ab9 */ /* 0x000fe20000000800 */
[C---:B------:R-:W-:Y:S01]  /*125a0*/  VIADD R30, R34.reuse, UR4 ;  /* 0x00000004221e7c36 */ /* 0x040fe20008000000 */
[----:B------:R-:W-:Y:S01]  /*125b0*/  PRMT R25, R31, 0x7771, RZ ;  /* 0x000077711f197816 */ /* 0x000fe200000000ff */
[----:B------:R-:W-:Y:S01]  /*125c0*/  ULDC UR4, c[0x0][0x248] ;  /* 0x0000920000047ab9 */ /* 0x000fe20000000800 */
[----:B------:R3:W-:Y:S01]  /*125d0*/  @P5 STG.E.U8 desc[UR44][R26.64], R37 ;  /* 0x000000251a005986 */ /* 0x0007e2000c10112c */
[----:B0-----:R-:W-:-:S02]  /*125e0*/  IADD3 R28, P6, R34, R23, RZ ;  /* 0x00000017221c7210 */ /* 0x001fc40007fde0ff */
[----:B------:R-:W-:Y:S01]  /*125f0*/  ISETP.LT.AND P5, PT, R0, UR6, !P3 ;  /* 0x0000000600007c0c */ /* 0x000fe2000dfa1270 */
[----:B------:R-:W-:Y:S01]  /*12600*/  ULDC UR6, c[0x0][0x228] ;  /* 0x00008a0000067ab9 */ /* 0x000fe20000000800 */
[C---:B------:R-:W-:Y:S01]  /*12610*/  PRMT R33, R31.reuse, 0x7773, RZ ;  /* 0x000077731f217816 */ /* 0x040fe200000000ff */
[----:B------:R-:W-:Y:S01]  /*12620*/  IMAD.X R29, R32, 0x1, R24, P6 ;  /* 0x00000001201d7824 */ /* 0x000fe200030e0618 */
[----:B------:R-:W-:Y:S01]  /*12630*/  PRMT R35, R31, 0x7772, RZ ;  /* 0x000077721f237816 */ /* 0x000fe200000000ff */
[C---:B------:R-:W-:Y:S01]  /*12640*/  VIADD R32, R30.reuse, UR4 ;  /* 0x000000041e207c36 */ /* 0x040fe20008000000 */
[----:B------:R-:W-:Y:S01]  /*12650*/  SHF.R.S32.HI R31, RZ, 0x1f, R30 ;  /* 0x0000001fff1f7819 */ /* 0x000fe2000001141e */
[----:B------:R-:W-:Y:S01]  /*12660*/  ULDC UR4, c[0x0][0x22c] ;  /* 0x00008b0000047ab9 */ /* 0x000fe20000000800 */
[----:B------:R-:W-:Y:S01]  /*12670*/  ISETP.LT.AND P3, PT, R3, UR6, !P3 ;  /* 0x0000000603007c0c */ /* 0x000fe2000df61270 */
[----:B------:R0:W-:Y:S01]  /*12680*/  @P1 STG.E.U8 desc[UR44][R28.64], R25 ;  /* 0x000000191c001986 */ /* 0x0001e2000c10112c */
[C---:B---3--:R-:W-:Y:S01]  /*12690*/  IADD3 R26, P6, R30.reuse, R22, RZ ;  /* 0x000000161e1a7210 */ /* 0x048fe20007fde0ff */
[----:B------:R-:W-:Y:S01]  /*126a0*/  ULDC UR6, c[0x0][0x228] ;  /* 0x00008a0000067ab9 */ /* 0x000fe20000000800 */
[----:B------:R-:W-:-:S02]  /*126b0*/  IADD3 R30, P1, R30, R23, RZ ;  /* 0x000000171e1e7210 */ /* 0x000fc40007f3e0ff */
[----:B------:R-:W-:Y:S01]  /*126c0*/  SHF.R.S32.HI R34, RZ, 0x1f, R32 ;  /* 0x0000001fff227819 */ /* 0x000fe20000011420 */
[C-C-:B------:R-:W-:Y:S01]  /*126d0*/  IMAD.X R27, R31.reuse, 0x1, R21.reuse, P6 ;  /* 0x000000011f1b7824 */ /* 0x140fe200030e0615 */
[----:B------:R-:W-:Y:S01]  /*126e0*/  ISETP.LT.AND P6, PT, R0, UR8, !P2 ;  /* 0x0000000800007c0c */ /* 0x000fe2000d7c1270 */
[--C-:B------:R-:W-:Y:S01]  /*126f0*/  IMAD.X R31, R31, 0x1, R24.reuse, P1 ;  /* 0x000000011f1f7824 */ /* 0x100fe200008e0618 */
[----:B------:R-:W-:Y:S01]  /*12700*/  PRMT R37, R16, 0x7770, RZ ;  /* 0x0000777010257816 */ /* 0x000fe200000000ff */
[----:B------:R-:W-:Y:S01]  /*12710*/  ULDC UR8, c[0x0][0x228] ;  /* 0x00008a0000087ab9 */ /* 0x000fe20000000800 */
[----:B------:R3:W-:Y:S01]  /*12720*/  @P5 STG.E.U8 desc[UR44][R26.64], R35 ;  /* 0x000000231a005986 */ /* 0x0007e2000c10112c */
[----:B0-----:R-:W-:Y:S01]  /*12730*/  VIADD R25, R2, 0x1a ;  /* 0x0000001a02197836 */ /* 0x001fe20000000000 */
[-C--:B------:R-:W-:Y:S02]  /*12740*/  IADD3 R28, P5, R32, R22.reuse, RZ ;  /* 0x00000016201c7210 */ /* 0x080fe40007fbe0ff */
[----:B------:R0:W-:Y:S01]  /*12750*/  @P3 STG.E.U8 desc[UR44][R30.64], R33 ;  /* 0x000000211e003986 */ /* 0x0001e2000c10112c */
[----:B------:R-:W-:Y:S01]  /*12760*/  ISETP.LT.AND P3, PT, R3, UR6, !P2 ;  /* 0x0000000603007c0c */ /* 0x000fe2000d761270 */
[----:B------:R-:W-:Y:S01]  /*12770*/  ULDC UR6, c[0x0][0x228] ;  /* 0x00008a0000067ab9 */ /* 0x000fe20000000800 */
[----:B------:R-:W-:Y:S01]  /*12780*/  ISETP.GE.AND P1, PT, R25, UR4, PT ;  /* 0x0000000419007c0c */ /* 0x000fe2000bf26270 */
[----:B------:R-:W-:Y:S01]  /*12790*/  ULDC UR4, c[0x0][0x248] ;  /* 0x0000920000047ab9 */ /* 0x000fe20000000800 */
[----:B------:R-:W-:Y:S01]  /*127a0*/  IMAD.X R29, R34, 0x1, R21, P5 ;  /* 0x00000001221d7824 */ /* 0x000fe200028e0615 */
[----:B------:R-:W-:Y:S01]  /*127b0*/  ISETP.LT.AND P5, PT, R0, UR8, !P4 ;  /* 0x0000000800007c0c */ /* 0x000fe2000e7a1270 */
[C---:B------:R-:W-:Y:S01]  /*127c0*/  VIADD R25, R32.reuse, UR4 ;  /* 0x0000000420197c36 */ /* 0x040fe20008000000 */
[----:B---3--:R-:W-:Y:S01]  /*127d0*/  IADD3 R26, P2, R32, R23, RZ ;  /* 0x00000017201a7210 */ /* 0x008fe20007f5e0ff */
[----:B------:R-:W-:Y:S01]  /*127e0*/  ULDC UR4, c[0x0][0x22c] ;  /* 0x00008b0000047ab9 */ /* 0x000fe20000000800 */
[----:B------:R3:W-:Y:S01]  /*127f0*/  @P6 STG.E.U8 desc[UR44][R28.64], R37 ;  /* 0x000000251c006986 */ /* 0x0007e2000c10112c */
[----:B------:R-:W-:Y:S01]  /*12800*/  PRMT R35, R16, 0x7771, RZ ;  /* 0x0000777110237816 */ /* 0x000fe200000000ff */
[----:B------:R-:W-:Y:S01]  /*12810*/  ULDC UR8, c[0x0][0x228] ;  /* 0x00008a0000087ab9 */ /* 0x000fe20000000800 */
[----:B------:R-:W-:Y:S01]  /*12820*/  SHF.R.S32.HI R36, RZ, 0x1f, R25 ;  /* 0x0000001fff247819 */ /* 0x000fe20000011419 */
[----:B------:R-:W-:Y:S01]  /*12830*/  IMAD.X R27, R34, 0x1, R24, P2 ;  /* 0x00000001221b7824 */ /* 0x000fe200010e0618 */
[----:B0-----:R-:W-:-:S02]  /*12840*/  IADD3 R30, P6, R25, R22, RZ ;  /* 0x00000016191e7210 */ /* 0x001fc40007fde0ff */
[----:B------:R-:W-:Y:S02]  /*12850*/  PRMT R33, R16, 0x7772, RZ ;  /* 0x0000777210217816 */ /* 0x000fe400000000ff */
[----:B------:R-:W-:Y:S01]  /*12860*/  ISETP.LT.AND P4, PT, R3, UR6, !P4 ;  /* 0x0000000603007c0c */ /* 0x000fe2000e781270 */
[----:B------:R-:W-:Y:S01]  /*12870*/  IMAD.X R31, R36, 0x1, R21, P6 ;  /* 0x00000001241f7824 */ /* 0x000fe200030e0615 */
[----:B------:R-:W-:Y:S01]  /*12880*/  @P3 STG.E.U8 desc[UR44][R26.64], R35 ;  /* 0x000000231a003986 */ /* 0x000fe2000c10112c */
[----:B---3--:R-:W-:Y:S01]  /*12890*/  VIADD R28, R2, 0x1b ;  /* 0x0000001b021c7836 */ /* 0x008fe20000000000 */
[----:B------:R-:W-:Y:S02]  /*128a0*/  ULDC UR6, c[0x0][0x228] ;  /* 0x00008a0000067ab9 */ /* 0x000fe40000000800 */
[----:B------:R0:W-:Y:S01]  /*128b0*/  @P5 STG.E.U8 desc[UR44][R30.64], R33 ;  /* 0x000000211e005986 */ /* 0x0001e2000c10112c */
[----:B------:R-:W-:Y:S01]  /*128c0*/  ISETP.LT.AND P5, PT, R0, UR8, !P1 ;  /* 0x0000000800007c0c */ /* 0x000fe2000cfa1270 */
[----:B------:R-:W-:Y:S01]  /*128d0*/  ULDC UR8, c[0x0][0x228] ;  /* 0x00008a0000087ab9 */ /* 0x000fe20000000800 */
[----:B------:R-:W-:Y:S01]  /*128e0*/  ISETP.GE.AND P2, PT, R28, UR4, PT ;  /* 0x000000041c007c0c */ /* 0x000fe2000bf46270 */
[----:B------:R-:W-:Y:S01]  /*128f0*/  ULDC UR4, c[0x0][0x248] ;  /* 0x0000920000047ab9 */ /* 0x000fe20000000800 */
[C---:B------:R-:W-:Y:S01]  /*12900*/  IADD3 R28, P3, R25.reuse, R23, RZ ;  /* 0x00000017191c7210 */ /* 0x040fe20007f7e0ff */
[----:B------:R-:W-:Y:S01]  /*12910*/  VIADD R32, R25, UR4 ;  /* 0x0000000419207c36 */ /* 0x000fe20008000000 */
[----:B------:R-:W-:Y:S01]  /*12920*/  ULDC UR4, c[0x0][0x22c] ;  /* 0x00008b0000047ab9 */ /* 0x000fe20000000800 */
[----:B------:R-:W-:-:S02]  /*12930*/  PRMT R25, R17, 0x7770, RZ ;  /* 0x0000777011197816 */ /* 0x000fc400000000ff */
[----:B------:R-:W-:Y:S01]  /*12940*/  IMAD.X R29, R36, 0x1, R24, P3 ;  /* 0x00000001241d7824 */ /* 0x000fe200018e0618 */
[----:B------:R-:W-:Y:S01]  /*12950*/  SHF.R.S32.HI R34, RZ, 0x1f, R32 ;  /* 0x0000001fff227819 */ /* 0x000fe20000011420 */
[----:B0-----:R-:W-:Y:S01]  /*12960*/  VIADD R30, R2, 0x1c ;  /* 0x0000001c021e7836 */ /* 0x001fe20000000000 */
[-C--:B------:R-:W-:Y:S02]  /*12970*/  IADD3 R26, P6, R32, R22.reuse, RZ ;  /* 0x00000016201a7210 */ /* 0x080fe40007fde0ff */
[----:B------:R-:W-:Y:S02]  /*12980*/  PRMT R33, R16, 0x7773, RZ ;  /* 0x0000777310217816 */ /* 0x000fe400000000ff */
[----:B------:R-:W-:Y:S01]  /*12990*/  ISETP.GE.AND P3, PT, R30, UR4, PT ;  /* 0x000000041e007c0c */ /* 0x000fe2000bf66270 */
[----:B------:R-:W-:Y:S01]  /*129a0*/  IMAD.X R27, R34, 0x1, R21, P6 ;  /* 0x00000001221b7824 */ /* 0x000fe200030e0615 */
[----:B------:R-:W-:Y:S01]  /*129b0*/  ULDC UR4, c[0x0][0x248] ;  /* 0x0000920000047ab9 */ /* 0x000fe20000000800 */
[----:B------:R0:W-:Y:S01]  /*129c0*/  @P4 STG.E.U8 desc[UR44][R28.64], R33 ;  /* 0x000000211c004986 */ /* 0x0001e2000c10112c */
[----:B------:R-:W-:Y:S01]  /*129d0*/  ISETP.LT.AND P4, PT, R3, UR6, !P1 ;  /* 0x0000000603007c0c */ /* 0x000fe2000cf81270 */
[C---:B------:R-:W-:Y:S01]  /*129e0*/  VIADD R16, R32.reuse, UR4 ;  /* 0x0000000420107c36 */ /* 0x040fe20008000000 */
[----:B------:R-:W-:Y:S01]  /*129f0*/  IADD3 R30, P1, R32, R23, RZ ;  /* 0x00000017201e7210 */ /* 0x000fe20007f3e0ff */
[----:B------:R3:W-:Y:S01]  /*12a00*/  @P5 STG.E.U8 desc[UR44][R26.64], R25 ;  /* 0x000000191a005986 */ /* 0x0007e2000c10112c */
[----:B------:R-:W-:Y:S01]  /*12a10*/  ISETP.LT.AND P5, PT, R0, UR8, !P2 ;  /* 0x0000000800007c0c */ /* 0x000fe2000d7a1270 */
[----:B------:R-:W-:Y:S01]  /*12a20*/  ULDC UR4, c[0x0][0x22c] ;  /* 0x00008b0000047ab9 */ /* 0x000fe20000000800 */
[----:B------:R-:W-:Y:S01]  /*12a30*/  SHF.R.S32.HI R32, RZ, 0x1f, R16 ;  /* 0x0000001fff207819 */ /* 0x000fe20000011410 */
[----:B------:R-:W-:Y:S01]  /*12a40*/  IMAD.X R31, R34, 0x1, R24, P1 ;  /* 0x00000001221f7824 */ /* 0x000fe200008e0618 */
[----:B------:R-:W-:Y:S01]  /*12a50*/  PRMT R35, R17, 0x7771, RZ ;  /* 0x0000777111237816 */ /* 0x000fe200000000ff */
[----:B------:R-:W-:Y:S01]  /*12a60*/  ULDC UR6, c[0x0][0x228] ;  /* 0x00008a0000067ab9 */ /* 0x000fe20000000800 */
[----:B------:R-:W-:Y:S01]  /*12a70*/  ULDC UR8, c[0x0][0x228] ;  /* 0x00008a0000087ab9 */ /* 0x000fe20000000800 */
[----:B0-----:R-:W-:-:S02]  /*12a80*/  IADD3 R28, P6, R16, R22, RZ ;  /* 0x00000016101c7210 */ /* 0x001fc40007fde0ff */
[----:B------:R-:W-:Y:S01]  /*12a90*/  PRMT R33, R17, 0x7772, RZ ;  /* 0x0000777211217816 */ /* 0x000fe200000000ff */
[----:B------:R0:W-:Y:S01]  /*12aa0*/  @P4 STG.E.U8 desc[UR44][R30.64], R35 ;  /* 0x000000231e004986 */ /* 0x0001e2000c10112c */
[----:B---3--:R-:W-:Y:S01]  /*12ab0*/  VIADD R25, R2, 0x1d ;  /* 0x0000001d02197836 */ /* 0x008fe20000000000 */
[----:B------:R-:W-:Y:S01]  /*12ac0*/  ISETP.LT.AND P4, PT, R3, UR6, !P2 ;  /* 0x0000000603007c0c */ /* 0x000fe2000d781270 */
[----:B------:R-:W-:Y:S01]  /*12ad0*/  IMAD.X R29, R32, 0x1, R21, P6 ;  /* 0x00000001201d7824 */ /* 0x000fe200030e0615 */
[C---:B------:R-:W-:Y:S01]  /*12ae0*/  IADD3 R26, P2, R16.reuse, R23, RZ ;  /* 0x00000017101a7210 */ /* 0x040fe20007f5e0ff */
[----:B------:R-:W-:Y:S01]  /*12af0*/  ULDC UR6, c[0x0][0x228] ;  /* 0x00008a0000067ab9 */ /* 0x000fe20000000800 */
[----:B------:R-:W-:Y:S01]  /*12b00*/  ISETP.GE.AND P1, PT, R25, UR4, PT ;  /* 0x0000000419007c0c */ /* 0x000fe2000bf26270 */
[----:B------:R-:W-:Y:S01]  /*12b10*/  ULDC UR4, c[0x0][0x248] ;  /* 0x0000920000047ab9 */ /* 0x000fe20000000800 */
[----:B------:R3:W-:Y:S01]  /*12b20*/  @P5 STG.E.U8 desc[UR44][R28.64], R33 ;  /* 0x000000211c005986 */ /* 0x0007e2000c10112c */
[----:B------:R-:W-:Y:S01]  /*12b30*/  VIADD R25, R16, UR4 ;  /* 0x0000000410197c36 */ /* 0x000fe20008000000 */
[----:B------:R-:W-:Y:S01]  /*12b40*/  ISETP.LT.AND P5, PT, R0, UR8, !P3 ;  /* 0x0000000800007c0c */ /* 0x000fe2000dfa1270 */
[----:B------:R-:W-:Y:S01]  /*12b50*/  IMAD.X R27, R32, 0x1, R24, P2 ;  /* 0x00000001201b7824 */ /* 0x000fe200010e0618 */
[----:B------:R-:W-:Y:S01]  /*12b60*/  ULDC UR4, c[0x0][0x22c] ;  /* 0x00008b0000047ab9 */ /* 0x000fe20000000800 */
[----:B0-----:R-:W-:Y:S01]  /*12b70*/  PRMT R31, R18, 0x7770, RZ ;  /* 0x00007770121f7816 */ /* 0x001fe200000000ff */
[----:B------:R-:W-:Y:S01]  /*12b80*/  ULDC UR8, c[0x0][0x228] ;  /* 0x00008a0000087ab9 */ /* 0x000fe20000000800 */
[----:B------:R-:W-:-:S02]  /*12b90*/  SHF.R.S32.HI R34, RZ, 0x1f, R25 ;  /* 0x0000001fff227819 */ /* 0x000fc40000011419 */
[----:B------:R-:W-:Y:S02]  /*12ba0*/  IADD3 R16, P6, R25, R22, RZ ;  /* 0x0000001619107210 */ /* 0x000fe40007fde0ff */
[----:B---3--:R-:W-:Y:S01]  /*12bb0*/  PRMT R33, R17, 0x7773, RZ ;  /* 0x0000777311217816 */ /* 0x008fe200000000ff */
[----:B------:R-:W-:Y:S02]  /*12bc0*/  VIADD R28, R2, 0x1e ;  /* 0x0000001e021c7836 */ /* 0x000fe40000000000 */
[----:B------:R-:W-:Y:S02]  /*12bd0*/  IMAD.X R17, R34, 0x1, R21, P6 ;  /* 0x0000000122117824 */ /* 0x000fe400030e0615 */
[----:B------:R0:W-:Y:S01]  /*12be0*/  @P4 STG.E.U8 desc[UR44][R26.64], R33 ;  /* 0x000000211a004986 */ /* 0x0001e2000c10112c */
[----:B------:R-:W-:Y:S01]  /*12bf0*/  ISETP.GE.AND P2, PT, R28, UR4, PT ;  /* 0x000000041c007c0c */ /* 0x000fe2000bf46270 */
[----:B------:R-:W-:Y:S01]  /*12c00*/  ULDC UR4, c[0x0][0x248] ;  /* 0x0000920000047ab9 */ /* 0x000fe20000000800 */
[----:B------:R-:W-:Y:S01]  /*12c10*/  ISETP.LT.AND P4, PT, R3, UR6, !P3 ;  /* 0x0000000603007c0c */ /* 0x000fe2000df81270 */
[C---:B------:R-:W-:Y:S01]  /*12c20*/  VIADD R30, R25.reuse, UR4 ;  /* 0x00000004191e7c36 */ /* 0x040fe20008000000 */
[----:B------:R-:W-:Y:S01]  /*12c30*/  IADD3 R28, P3, R25, R23, RZ ;  /* 0x00000017191c7210 */ /* 0x000fe20007f7e0ff */
[----:B------:R3:W-:Y:S01]  /*12c40*/  @P5 STG.E.U8 desc[UR44][R16.64], R31 ;  /* 0x0000001f10005986 */ /* 0x0007e2000c10112c */
[----:B------:R-:W-:Y:S01]  /*12c50*/  ISETP.LT.AND P5, PT, R0, UR8, !P1 ;  /* 0x0000000800007c0c */ /* 0x000fe2000cfa1270 */
[----:B------:R-:W-:Y:S01]  /*12c60*/  VIADD R25, R2, 0x1f ;  /* 0x0000001f02197836 */ /* 0x000fe20000000000 */
[----:B------:R-:W-:Y:S01]  /*12c70*/  ULDC UR4, c[0x0][0x228] ;  /* 0x00008a0000047ab9 */ /* 0x000fe20000000800 */
[----:B------:R-:W-:Y:S01]  /*12c80*/  IMAD.X R29, R34, 0x1, R24, P3 ;  /* 0x00000001221d7824 */ /* 0x000fe200018e0618 */
[----:B------:R-:W-:Y:S01]  /*12c90*/  ULDC UR6, c[0x0][0x22c] ;  /* 0x00008b0000067ab9 */ /* 0x000fe20000000800 */
[----:B0-----:R-:W-:Y:S01]  /*12ca0*/  SHF.R.S32.HI R27, RZ, 0x1f, R30 ;  /* 0x0000001fff1b7819 */ /* 0x001fe2000001141e */
[----:B------:R-:W-:Y:S01]  /*12cb0*/  ULDC UR8, c[0x0][0x228] ;  /* 0x00008a0000087ab9 */ /* 0x000fe20000000800 */
[----:B------:R-:W-:-:S02]  /*12cc0*/  PRMT R33, R18, 0x7771, RZ ;  /* 0x0000777112217816 */ /* 0x000fc400000000ff */
[----:B------:R-:W-:Y:S01]  /*12cd0*/  ISETP.GE.AND P3, PT, R25, UR6, PT ;  /* 0x0000000619007c0c */ /* 0x000fe2000bf66270 */
[----:B------:R-:W-:Y:S01]  /*12ce0*/  VIADD R25, R2, 0x20 ;  /* 0x0000002002197836 */ /* 0x000fe20000000000 */
[-C--:B---3--:R-:W-:Y:S01]  /*12cf0*/  IADD3 R16, P6, R30, R22.reuse, RZ ;  /* 0x000000161e107210 */ /* 0x088fe20007fde0ff */
[----:B------:R0:W-:Y:S01]  /*12d00*/  @P4 STG.E.U8 desc[UR44][R28.64], R33 ;  /* 0x000000211c004986 */ /* 0x0001e2000c10112c */
[----:B------:R-:W-:Y:S01]  /*12d10*/  PRMT R31, R18, 0x7772, RZ ;  /* 0x00007772121f7816 */ /* 0x000fe200000000ff */
[----:B------:R-:W-:Y:S01]  /*12d20*/  ULDC UR6, c[0x0][0x22c] ;  /* 0x00008b0000067ab9 */ /* 0x000fe20000000800 */
[----:B------:R-:W-:Y:S01]  /*12d30*/  ISETP.LT.AND P4, PT, R3, UR4, !P1 ;  /* 0x0000000403007c0c */ /* 0x000fe2000cf81270 */
[C-C-:B------:R-:W-:Y:S01]  /*12d40*/  IMAD.X R17, R27.reuse, 0x1, R21.reuse, P6 ;  /* 0x000000011b117824 */ /* 0x140fe200030e0615 */
[----:B------:R-:W-:Y:S01]  /*12d50*/  ULDC UR4, c[0x0][0x248] ;  /* 0x0000920000047ab9 */ /* 0x000fe20000000800 */
[C---:B------:R-:W-:Y:S01]  /*12d60*/  IADD3 R26, P1, R30.reuse, R23, RZ ;  /* 0x000000171e1a7210 */ /* 0x040fe20007f3e0ff */
[----:B------:R-:W-:Y:S01]  /*12d70*/  VIADD R30, R30, UR4 ;  /* 0x000000041e1e7c36 */ /* 0x000fe20008000000 */
[----:B------:R-:W-:Y:S01]  /*12d80*/  ULDC UR4, c[0x0][0x22c] ;  /* 0x00008b0000047ab9 */ /* 0x000fe20000000800 */
[----:B------:R3:W-:Y:S01]  /*12d90*/  @P5 STG.E.U8 desc[UR44][R16.64], R31 ;  /* 0x0000001f10005986 */ /* 0x0007e2000c10112c */
[----:B------:R-:W-:Y:S01]  /*12da0*/  ISETP.LT.AND P5, PT, R0, UR8, !P2 ;  /* 0x0000000800007c0c */ /* 0x000fe2000d7a1270 */
[----:B------:R-:W-:Y:S01]  /*12db0*/  IMAD.X R27, R27, 0x1, R24, P1 ;  /* 0x000000011b1b7824 */ /* 0x000fe200008e0618 */
[----:B------:R-:W-:Y:S01]  /*12dc0*/  ISETP.GE.AND P1, PT, R25, UR6, PT ;  /* 0x0000000619007c0c */ /* 0x000fe2000bf26270 */
[----:B------:R-:W-:Y:S01]  /*12dd0*/  ULDC UR6, c[0x0][0x228] ;  /* 0x00008a0000067ab9 */ /* 0x000fe20000000800 */
[----:B0-----:R-:W-:Y:S01]  /*12de0*/  PRMT R29, R18, 0x7773, RZ ;  /* 0x00007773121d7816 */ /* 0x001fe200000000ff */
[----:B------:R-:W-:Y:S01]  /*12df0*/  VIADD R18, R2, 0x21 ;  /* 0x0000002102127836 */ /* 0x000fe20000000000 */
[----:B------:R-:W-:Y:S01]  /*12e00*/  SHF.R.S32.HI R25, RZ, 0x1f, R30 ;  /* 0x0000001fff197819 */ /* 0x000fe2000001141e */
[----:B------:R-:W-:Y:S01]  /*12e10*/  ULDC UR8, c[0x0][0x228] ;  /* 0x00008a0000087ab9 */ /* 0x000fe20000000800 */
[----:B------:R-:W-:Y:S01]  /*12e20*/  PRMT R33, R19, 0x7770, RZ ;  /* 0x0000777013217816 */ /* 0x000fe200000000ff */
[----:B------:R0:W-:Y:S01]  /*12e30*/  @P4 STG.E.U8 desc[UR44][R26.64], R29 ;  /* 0x0000001d1a004986 */ /* 0x0001e2000c10112c */
[----:B------:R-:W-:Y:S01]  /*12e40*/  ISETP.GE.AND P4, PT, R18, UR4, PT ;  /* 0x0000000412007c0c */ /* 0x000fe2000bf86270 */
[----:B------:R-:W-:Y:S01]  /*12e50*/  ULDC UR4, c[0x0][0x248] ;  /* 0x0000920000047ab9 */ /* 0x000fe20000000800 */
[C---:B---3--:R-:W-:Y:S01]  /*12e60*/  IADD3 R16, P6, R30.reuse, R22, RZ ;  /* 0x000000161e107210 */ /* 0x048fe20007fde0ff */
[----:B------:R-:W-:Y:S01]  /*12e70*/  VIADD R18, R30, UR4 ;  /* 0x000000041e127c36 */ /* 0x000fe20008000000 */
[----:B------:R-:W-:Y:S01]  /*12e80*/  ISETP.LT.AND P2, PT, R3, UR6, !P2 ;  /* 0x0000000603007c0c */ /* 0x000fe2000d741270 */
[----:B------:R-:W-:Y:S01]  /*12e90*/  ULDC UR6, c[0x0][0x228] ;  /* 0x00008a0000067ab9 */ /* 0x000fe20000000800 */
[----:B------:R-:W-:Y:S01]  /*12ea0*/  PRMT R31, R19, 0x7772, RZ ;  /* 0x00007772131f7816 */ /* 0x000fe200000000ff */
[----:B------:R-:W-:Y:S01]  /*12eb0*/  IMAD.X R17, R25, 0x1, R21, P6 ;  /* 0x0000000119117824 */ /* 0x000fe200030e0615 */
[----:B------:R-:W-:-:S02]  /*12ec0*/  ULDC UR4, c[0x0][0x248] ;  /* 0x0000920000047ab9 */ /* 0x000fc40000000800 */
[----:B------:R-:W-:Y:S01]  /*12ed0*/  VIADD R28, R18, UR4 ;  /* 0x00000004121c7c36 */ /* 0x000fe20008000000 */
[----:B0-----:R-:W-:Y:S01]  /*12ee0*/  IADD3 R26, P6, R30, R23, RZ ;  /* 0x000000171e1a7210 */ /* 0x001fe20007fde0ff */
[----:B------:R0:W-:Y:S01]  /*12ef0*/  @P5 STG.E.U8 desc[UR44][R16.64], R33 ;  /* 0x0000002110005986 */ /* 0x0001e2000c10112c */
[----:B------:R-:W-:Y:S01]  /*12f00*/  ISETP.LT.AND P5, PT, R0, UR6, !P3 ;  /* 0x0000000600007c0c */ /* 0x000fe2000dfa1270 */
[----:B------:R-:W-:Y:S01]  /*12f10*/  ULDC UR6, c[0x0][0x228] ;  /* 0x00008a0000067ab9 */ /* 0x000fe20000000800 */
[----:B------:R-:W-:Y:S01]  /*12f20*/  PRMT R29, R19, 0x7773, RZ ;  /* 0x00007773131d7816 */ /* 0x000fe200000000ff */
[----:B------:R-:W-:Y:S01]  /*12f30*/  IMAD.X R27, R25, 0x1, R24, P6 ;  /* 0x00000001191b7824 */ /* 0x000fe200030e0618 */
[----:B------:R-:W-:Y:S01]  /*12f40*/  PRMT R25, R19, 0x7771, RZ ;  /* 0x0000777113197816 */ /* 0x000fe200000000ff */
[----:B------:R-:W-:Y:S01]  /*12f50*/  ULDC UR4, c[0x0][0x22c] ;  /* 0x00008b0000047ab9 */ /* 0x000fe20000000800 */
[----:B------:R-:W-:Y:S02]  /*12f60*/  SHF.R.S32.HI R19, RZ, 0x1f, R18 ;  /* 0x0000001fff137819 */ /* 0x000fe40000011412 */
        /* <DEDUP_REMOVED lines=46> */
[----:B0-----:R-:W-:-:S02]  /*13250*/  IADD3 R16, P6, R28, R22, RZ ;  /* 0x000000161c107210 */ /* 0x001fc40007fde0ff */
[C---:B------:R-:W-:Y:S02]  /*13260*/  PRMT R25, R13.reuse, 0x7770, RZ ;  /* 0x000077700d197816 */ /* 0x040fe400000000ff */
[----:B------:R-:W-:Y:S01]  /*13270*/  PRMT R31, R13, 0x7771, RZ ;  /* 0x000077710d1f7816 */ /* 0x000fe200000000ff */
[----:B------:R-:W-:Y:S01]  /*13280*/  IMAD.X R17, R30, 0x1, R21, P6 ;  /* 0x000000011e117824 */ /* 0x000fe200030e0615 */
[----:B---3--:R-:W-:Y:S01]  /*13290*/  PRMT R29, R12, 0x7773, RZ ;  /* 0x000077730c1d7816 */ /* 0x008fe200000000ff */
[----:B------:R-:W-:-:S04]  /*132a0*/  VIADD R18, R2, 0x24 ;  /* 0x0000002402127836 */ /* 0x000fc80000000000 */
        /* <DEDUP_REMOVED lines=11> */
[----:B------:R-:W-:Y:S01]  /*13360*/  ULDC UR6, c[0x0][0x228] ;  /* 0x00008a0000067ab9 */ /* 0x000fe20000000800 */
[----:B0-----:R-:W-:Y:S01]  /*13370*/  IADD3 R26, P6, R12, R22, RZ ;  /* 0x000000160c1a7210 */ /* 0x001fe20007fde0ff */
[----:B------:R-:W-:Y:S01]  /*13380*/  ULDC UR8, c[0x0][0x228] ;  /* 0x00008a0000087ab9 */ /* 0x000fe20000000800 */
[----:B------:R-:W-:-:S02]  /*13390*/  PRMT R29, R13, 0x7772, RZ ;  /* 0x000077720d1d7816 */ /* 0x000fc400000000ff */
[----:B------:R0:W-:Y:S01]  /*133a0*/  @P4 STG.E.U8 desc[UR44][R18.64], R31 ;  /* 0x0000001f12004986 */ /* 0x0001e2000c10112c */
[----:B------:R-:W-:Y:S01]  /*133b0*/  IMAD.X R27, R28, 0x1, R21, P6 ;  /* 0x000000011c1b7824 */ /* 0x000fe200030e0615 */
[----:B------:R-:W-:Y:S01]  /*133c0*/  ISETP.LT.AND P4, PT, R3, UR6, !P1 ;  /* 0x0000000603007c0c */ /* 0x000fe2000cf81270 */
        /* <DEDUP_REMOVED lines=10> */
[----:B0-----:R-:W-:-:S02]  /*13470*/  VIADD R18, R2, 0x26 ;  /* 0x0000002602127836 */ /* 0x001fc40000000000 */
[--C-:B------:R-:W-:Y:S01]  /*13480*/  IMAD.X R17, R28, 0x1, R24.reuse, P1 ;  /* 0x000000011c117824 */ /* 0x100fe200008e0618 */
[----:B------:R-:W-:Y:S02]  /*13490*/  SHF.R.S32.HI R30, RZ, 0x1f, R25 ;  /* 0x0000001fff1e7819 */ /* 0x000fe40000011419 */
[----:B------:R-:W-:Y:S02]  /*134a0*/  IADD3 R12, P6, R25, R22, RZ ;  /* 0x00000016190c7210 */ /* 0x000fe40007fde0ff */
[----:B---3--:R-:W-:Y:S02]  /*134b0*/  PRMT R29, R13, 0x7773, RZ ;  /* 0x000077730d1d7816 */ /* 0x008fe400000000ff */
[----:B------:R-:W-:Y:S01]  /*134c0*/  PRMT R27, R14, 0x7770, RZ ;  /* 0x000077700e1b7816 */ /* 0x000fe200000000ff */
[----:B------:R-:W-:Y:S01]  /*134d0*/  IMAD.X R13, R30, 0x1, R21, P6 ;  /* 0x000000011e0d7824 */ /* 0x000fe200030e0615 */
[----:B------:R-:W-:Y:S01]  /*134e0*/  ISETP.GE.AND P1, PT, R18, UR4, PT ;  /* 0x0000000412007c0c */ /* 0x000fe2000bf26270 */
        /* <DEDUP_REMOVED lines=9> */
[----:B------:R-:W-:Y:S01]  /*13580*/  ULDC UR8, c[0x0][0x228] ;  /* 0x00008a0000087ab9 */ /* 0x000fe20000000800 */
[----:B------:R-:W-:Y:S01]  /*13590*/  VIADD R25, R2, 0x27 ;  /* 0x0000002702197836 */ /* 0x000fe20000000000 */
[----:B------:R-:W-:Y:S01]  /*135a0*/  ULDC UR6, c[0x0][0x22c] ;  /* 0x00008b0000067ab9 */ /* 0x000fe20000000800 */
[----:B0-----:R-:W-:-:S02]  /*135b0*/  SHF.R.S32.HI R17, RZ, 0x1f, R26 ;  /* 0x0000001fff117819 */ /* 0x001fc4000001141a */
[----:B------:R-:W-:Y:S02]  /*135c0*/  PRMT R29, R14, 0x7772, RZ ;  /* 0x000077720e1d7816 */ /* 0x000fe400000000ff */
[----:B------:R-:W-:Y:S01]  /*135d0*/  ISETP.GE.AND P3, PT, R25, UR6, PT ;  /* 0x0000000619007c0c */ /* 0x000fe2000bf66270 */
[----:B------:R-:W-:Y:S01]  /*135e0*/  VIADD R25, R2, 0x28 ;  /* 0x0000002802197836 */ /* 0x000fe20000000000 */
[----:B---3--:R-:W-:Y:S01]  /*135f0*/  IADD3 R12, P6, R26, R22, RZ ;  /* 0x000000161a0c7210 */ /* 0x008fe20007fde0ff */
[----:B------:R-:W-:Y:S01]  /*13600*/  ULDC UR6, c[0x0][0x22c] ;  /* 0x00008b0000067ab9 */ /* 0x000fe20000000800 */
[----:B------:R-:W-:-:S03]  /*13610*/  PRMT R27, R14, 0x7771, RZ ;  /* 0x000077710e1b7816 */ /* 0x000fc600000000ff */
        /* <DEDUP_REMOVED lines=11> */
[----:B------:R-:W-:Y:S01]  /*136d0*/  ULDC UR6, c[0x0][0x228] ;  /* 0x00008a0000067ab9 */ /* 0x000fe20000000800 */
[----:B------:R-:W-:Y:S01]  /*136e0*/  PRMT R25, R15, 0x7773, RZ ;  /* 0x000077730f197816 */ /* 0x000fe200000000ff */
[----:B------:R-:W-:Y:S01]  /*136f0*/  ULDC UR8, c[0x0][0x228] ;  /* 0x00008a0000087ab9 */ /* 0x000fe20000000800 */
[----:B0-----:R-:W-:Y:S01]  /*13700*/  PRMT R27, R14, 0x7773, RZ ;  /* 0x000077730e1b7816 */ /* 0x001fe200000000ff */
[----:B------:R-:W-:Y:S01]  /*13710*/  VIADD R14, R2, 0x29 ;  /* 0x00000029020e7836 */ /* 0x000fe20000000000 */
[----:B------:R-:W-:-:S02]  /*13720*/  SHF.R.S32.HI R18, RZ, 0x1f, R26 ;  /* 0x0000001fff127819 */ /* 0x000fc4000001141a */
[----:B---3--:R-:W-:Y:S01]  /*13730*/  IADD3 R12, P6, R26, R22, RZ ;  /* 0x000000161a0c7210 */ /* 0x008fe20007fde0ff */
[----:B------:R0:W-:Y:S01]  /*13740*/  @P4 STG.E.U8 desc[UR44][R16.64], R27 ;  /* 0x0000001b10004986 */ /* 0x0001e2000c10112c */
[----:B------:R-:W-:Y:S02]  /*13750*/  PRMT R19, R15, 0x7770, RZ ;  /* 0x000077700f137816 */ /* 0x000fe400000000ff */
[----:B------:R-:W-:Y:S01]  /*13760*/  ISETP.GE.AND P4, PT, R14, UR4, PT ;  /* 0x000000040e007c0c */ /* 0x000fe2000bf86270 */
[----:B------:R-:W-:Y:S01]  /*13770*/  IMAD.X R13, R18, 0x1, R21, P6 ;  /* 0x00000001120d7824 */ /* 0x000fe200030e0615 */
[----:B------:R-:W-:Y:S01]  /*13780*/  ISETP.LT.AND P1, PT, R3, UR6, !P1 ;  /* 0x0000000603007c0c */ /* 0x000fe2000cf21270 */
[----:B------:R-:W-:Y:S01]  /*13790*/  ULDC UR4, c[0x0][0x248] ;  /* 0x0000920000047ab9 */ /* 0x000fe20000000800 */
[----:B------:R-:W-:Y:S01]  /*137a0*/  ULDC UR6, c[0x0][0x228] ;  /* 0x00008a0000067ab9 */ /* 0x000fe20000000800 */
[----:B------:R-:W-:Y:S01]  /*137b0*/  VIADD R14, R26, UR4 ;  /* 0x000000041a0e7c36 */ /* 0x000fe20008000000 */
[----:B------:R3:W-:Y:S01]  /*137c0*/  @P5 STG.E.U8 desc[UR44][R12.64], R19 ;  /* 0x000000130c005986 */ /* 0x0007e2000c10112c */
[----:B------:R-:W-:Y:S01]  /*137d0*/  ISETP.LT.AND P5, PT, R0, UR6, !P3 ;  /* 0x0000000600007c0c */ /* 0x000fe2000dfa1270 */
[----:B------:R-:W-:Y:S01]  /*137e0*/  ULDC UR6, c[0x0][0x228] ;  /* 0x00008a0000067ab9 */ /* 0x000fe20000000800 */
[----:B0-----:R-:W-:Y:S01]  /*137f0*/  IADD3 R16, P6, R26, R23, RZ ;  /* 0x000000171a107210 */ /* 0x001fe20007fde0ff */
[----:B------:R-:W-:Y:S01]  /*13800*/  ULDC UR4, c[0x0][0x248] ;  /* 0x0000920000047ab9 */ /* 0x000fe20000000800 */
[----:B------:R-:W-:-:S02]  /*13810*/  PRMT R29, R15, 0x7771, RZ ;  /* 0x000077710f1d7816 */ /* 0x000fc400000000ff */
[----:B------:R-:W-:Y:S01]  /*13820*/  PRMT R27, R15, 0x7772, RZ ;  /* 0x000077720f1b7816 */ /* 0x000fe200000000ff */
[----:B------:R-:W-:Y:S01]  /*13830*/  IMAD.X R17, R18, 0x1, R24, P6 ;  /* 0x0000000112117824 */ /* 0x000fe200030e0618 */
[----:B------:R-:W-:Y:S01]  /*13840*/  SHF.R.S32.HI R15, RZ, 0x1f, R14 ;  /* 0x0000001fff0f7819 */ /* 0x000fe2000001140e */
[----:B------:R-:W-:Y:S01]  /*13850*/  VIADD R18, R2, 0x2a ;  /* 0x0000002a02127836 */ /* 0x000fe20000000000 */
[----:B------:R-:W-:Y:S01]  /*13860*/  ISETP.LT.AND P3, PT, R3, UR6, !P3 ;  /* 0x0000000603007c0c */ /* 0x000fe2000df61270 */
[C---:B---3--:R-:W-:Y:S01]  /*13870*/  VIADD R19, R14.reuse, UR4 ;  /* 0x000000040e137c36 */ /* 0x048fe20008000000 */
[CC--:B------:R-:W-:Y:S01]  /*13880*/  IADD3 R12, P6, R14.reuse, R22.reuse, RZ ;  /* 0x000000160e0c7210 */ /* 0x0c0fe20007fde0ff */
[----:B------:R0:W-:Y:S01]  /*13890*/  @P1 STG.E.U8 desc[UR44][R16.64], R29 ;  /* 0x0000001d10001986 */ /* 0x0001e2000c10112c */
[-C--:B------:R-:W-:Y:S01]  /*138a0*/  IADD3 R14, P1, R14, R23.reuse, RZ ;  /* 0x000000170e0e7210 */ /* 0x080fe20007f3e0ff */
[----:B------:R-:W-:Y:S01]  /*138b0*/  ULDC UR4, c[0x0][0x22c] ;  /* 0x00008b0000047ab9 */ /* 0x000fe20000000800 */
[----:B------:R-:W-:Y:S01]  /*138c0*/  SHF.R.S32.HI R26, RZ, 0x1f, R19 ;  /* 0x0000001fff1a7819 */ /* 0x000fe20000011413 */
[C-C-:B------:R-:W-:Y:S01]  /*138d0*/  IMAD.X R13, R15.reuse, 0x1, R21.reuse, P6 ;  /* 0x000000010f0d7824 */ /* 0x140fe200030e0615 */
[----:B------:R-:W-:Y:S01]  /*138e0*/  ISETP.LT.AND P6, PT, R0, UR8, !P2 ;  /* 0x0000000800007c0c */ /* 0x000fe2000d7c1270 */
[----:B------:R-:W-:Y:S01]  /*138f0*/  IMAD.X R15, R15, 0x1, R24, P1 ;  /* 0x000000010f0f7824 */ /* 0x000fe200008e0618 */
[----:B------:R-:W-:Y:S01]  /*13900*/  ISETP.GE.AND P1, PT, R18, UR4, PT ;  /* 0x0000000412007c0c */ /* 0x000fe2000bf26270 */
[----:B------:R-:W-:Y:S01]  /*13910*/  ULDC UR4, c[0x0][0x248] ;  /* 0x0000920000047ab9 */ /* 0x000fe20000000800 */
[----:B------:R3:W-:Y:S01]  /*13920*/  @P5 STG.E.U8 desc[UR44][R12.64], R27 ;  /* 0x0000001b0c005986 */ /* 0x0007e2000c10112c */
[----:B------:R-:W-:Y:S01]  /*13930*/  ULDC UR6, c[0x0][0x228] ;  /* 0x00008a0000067ab9 */ /* 0x000fe20000000800 */
[----:B------:R-:W-:Y:S01]  /*13940*/  ULDC UR8, c[0x0][0x228] ;  /* 0x00008a0000087ab9 */ /* 0x000fe20000000800 */
[CC--:B0-----:R-:W-:Y:S01]  /*13950*/  IADD3 R16, P5, R19.reuse, R22.reuse, RZ ;  /* 0x0000001613107210 */ /* 0x0c1fe20007fbe0ff */
[----:B------:R0:W-:Y:S01]  /*13960*/  @P3 STG.E.U8 desc[UR44][R14.64], R25 ;  /* 0x000000190e003986 */ /* 0x0001e2000c10112c */
[----:B-1----:R-:W-:Y:S01]  /*13970*/  PRMT R29, R8, 0x7770, RZ ;  /* 0x00007770081d7816 */ /* 0x002fe200000000ff */
[----:B------:R-:W-:Y:S01]  /*13980*/  VIADD R18, R19, UR4 ;  /* 0x0000000413127c36 */ /* 0x000fe20008000000 */
[----:B------:R-:W-:Y:S01]  /*13990*/  ISETP.LT.AND P3, PT, R3, UR6, !P2 ;  /* 0x0000000603007c0c */ /* 0x000fe2000d761270 */
[----:B------:R-:W-:Y:S01]  /*139a0*/  IMAD.X R17, R26, 0x1, R21, P5 ;  /* 0x000000011a117824 */ /* 0x000fe200028e0615 */
[----:B------:R-:W-:Y:S01]  /*139b0*/  ISETP.LT.AND P5, PT, R0, UR8, !P4 ;  /* 0x0000000800007c0c */ /* 0x000fe2000e7a1270 */
[----:B------:R-:W-:Y:S01]  /*139c0*/  ULDC UR4, c[0x0][0x22c] ;  /* 0x00008b0000047ab9 */ /* 0x000fe20000000800 */
[----:B------:R-:W-:Y:S01]  /*139d0*/  SHF.R.S32.HI R28, RZ, 0x1f, R18 ;  /* 0x0000001fff1c7819 */ /* 0x000fe20000011412 */
[----:B------:R-:W-:Y:S01]  /*139e0*/  ULDC UR6, c[0x0][0x228] ;  /* 0x00008a0000067ab9 */ /* 0x000fe20000000800 */
[----:B------:R1:W-:Y:S01]  /*139f0*/  @P6 STG.E.U8 desc[UR44][R16.64], R29 ;  /* 0x0000001d10006986 */ /* 0x0003e2000c10112c */
[----:B---3--:R-:W-:Y:S01]  /*13a00*/  IADD3 R12, P2, R19, R23, RZ ;  /* 0x00000017130c7210 */ /* 0x008fe20007f5e0ff */
[----:B------:R-:W-:Y:S01]  /*13a10*/  ULDC UR8, c[0x0][0x228] ;  /* 0x00008a0000087ab9 */ /* 0x000fe20000000800 */
[----:B0-----:R-:W-:-:S02]  /*13a20*/  IADD3 R14, P6, R18, R22, RZ ;  /* 0x00000016120e7210 */ /* 0x001fc40007fde0ff */
[----:B------:R-:W-:Y:S01]  /*13a30*/  PRMT R27, R8, 0x7771, RZ ;  /* 0x00007771081b7816 */ /* 0x000fe200000000ff */
[----:B------:R-:W-:Y:S01]  /*13a40*/  IMAD.X R13, R26, 0x1, R24, P2 ;  /* 0x000000011a0d7824 */ /* 0x000fe200010e0618 */
[----:B------:R-:W-:Y:S01]  /*13a50*/  PRMT R25, R8, 0x7772, RZ ;  /* 0x0000777208197816 */ /* 0x000fe200000000ff */
[----:B------:R-:W-:Y:S01]  /*13a60*/  IMAD.X R15, R28, 0x1, R21, P6 ;  /* 0x000000011c0f7824 */ /* 0x000fe200030e0615 */
[----:B------:R-:W-:Y:S01]  /*13a70*/  ISETP.LT.AND P4, PT, R3, UR6, !P4 ;  /* 0x0000000603007c0c */ /* 0x000fe2000e781270 */
[----:B------:R-:W-:Y:S01]  /*13a80*/  ULDC UR6, c[0x0][0x228] ;  /* 0x00008a0000067ab9 */ /* 0x000fe20000000800 */
[----:B------:R0:W-:Y:S01]  /*13a90*/  @P3 STG.E.U8 desc[UR44][R12.64], R27 ;  /* 0x0000001b0c003986 */ /* 0x0001e2000c10112c */
[----:B-1----:R-:W-:-:S03]  /*13aa0*/  VIADD R16, R2, 0x2b ;  /* 0x0000002b02107836 */ /* 0x002fc60000000000 */
        /* <DEDUP_REMOVED lines=8> */
[----:B0-----:R-:W-:Y:S02]  /*13b30*/  PRMT R27, R8, 0x7773, RZ ;  /* 0x00007773081b7816 */ /* 0x001fe400000000ff */
[----:B------:R-:W-:Y:S01]  /*13b40*/  IMAD.X R17, R28, 0x1, R24, P3 ;  /* 0x000000011c117824 */ /* 0x000fe200018e0618 */
[----:B------:R-:W-:Y:S01]  /*13b50*/  SHF.R.S32.HI R18, RZ, 0x1f, R19 ;  /* 0x0000001fff127819 */ /* 0x000fe20000011413 */
[----:B-1----:R-:W-:Y:S01]  /*13b60*/  VIADD R14, R2, 0x2c ;  /* 0x0000002c020e7836 */ /* 0x002fe20000000000 */
[----:B------:R-:W-:-:S02]  /*13b70*/  IADD3 R12, P6, R19, R22, RZ ;  /* 0x00000016130c7210 */ /* 0x000fc40007fde0ff */
[----:B------:R-:W-:Y:S01]  /*13b80*/  PRMT R25, R9, 0x7770, RZ ;  /* 0x0000777009197816 */ /* 0x000fe200000000ff */
[----:B------:R0:W-:Y:S01]  /*13b90*/  @P4 STG.E.U8 desc[UR44][R16.64], R27 ;  /* 0x0000001b10004986 */ /* 0x0001e2000c10112c */
[----:B------:R-:W-:Y:S01]  /*13ba0*/  ISETP.GE.AND P3, PT, R14, UR4, PT ;  /* 0x000000040e007c0c */ /* 0x000fe2000bf66270 */
[----:B------:R-:W-:Y:S01]  /*13bb0*/  IMAD.X R13, R18, 0x1, R21, P6 ;  /* 0x00000001120d7824 */ /* 0x000fe200030e0615 */
        /* <DEDUP_REMOVED lines=9> */
[----:B0-----:R-:W-:Y:S01]  /*13c50*/  IADD3 R16, P6, R8, R22, RZ ;  /* 0x0000001608107210 */ /* 0x001fe20007fde0ff */
[----:B------:R-:W-:Y:S01]  /*13c60*/  ULDC UR6, c[0x0][0x228] ;  /* 0x00008a0000067ab9 */ /* 0x000fe20000000800 */
[----:B------:R-:W-:Y:S01]  /*13c70*/  PRMT R19, R9, 0x7772, RZ ;  /* 0x0000777209137816 */ /* 0x000fe200000000ff */
[----:B------:R-:W-:-:S02]  /*13c80*/  ULDC UR8, c[0x0][0x228] ;  /* 0x00008a0000087ab9 */ /* 0x000fc40000000800 */
[----:B------:R-:W-:Y:S02]  /*13c90*/  IMAD.X R17, R26, 0x1, R21, P6 ;  /* 0x000000011a117824 */ /* 0x000fe400030e0615 */
[----:B-1----:R-:W-:Y:S01]  /*13ca0*/  VIADD R12, R2, 0x2d ;  /* 0x0000002d020c7836 */ /* 0x002fe20000000000 */
[----:B------:R-:W-:-:S04]  /*13cb0*/  PRMT R25, R9, 0x7771, RZ ;  /* 0x0000777109197816 */ /* 0x000fc800000000ff */
[----:B------:R-:W-:Y:S01]  /*13cc0*/  ISETP.GE.AND P1, PT, R12, UR4, PT ;  /* 0x000000040c007c0c */ /* 0x000fe2000bf26270 */
[----:B------:R-:W-:Y:S01]  /*13cd0*/  ULDC UR4, c[0x0][0x248] ;  /* 0x0000920000047ab9 */ /* 0x000fe20000000800 */
[----:B------:R0:W-:Y:S01]  /*13ce0*/  @P4 STG.E.U8 desc[UR44][R14.64], R25 ;  /* 0x000000190e004986 */ /* 0x0001e2000c10112c */
[----:B------:R-:W-:Y:S01]  /*13cf0*/  VIADD R18, R8, UR4 ;  /* 0x0000000408127c36 */ /* 0x000fe20008000000 */
[----:B------:R-:W-:Y:S01]  /*13d00*/  ISETP.LT.AND P4, PT, R3, UR6, !P2 ;  /* 0x0000000603007c0c */ /* 0x000fe2000d781270 */
[----:B------:R-:W-:Y:S01]  /*13d10*/  ULDC UR4, c[0x0][0x22c] ;  /* 0x00008b0000047ab9 */ /* 0x000fe20000000800 */
[----:B------:R1:W-:Y:S01]  /*13d20*/  @P5 STG.E.U8 desc[UR44][R16.64], R19 ;  /* 0x0000001310005986 */ /* 0x0003e2000c10112c */
[----:B------:R-:W-:Y:S01]  /*13d30*/  ISETP.LT.AND P5, PT, R0, UR8, !P3 ;  /* 0x0000000800007c0c */ /* 0x000fe2000dfa1270 */
[----:B------:R-:W-:Y:S01]  /*13d40*/  ULDC UR6, c[0x0][0x228] ;  /* 0x00008a0000067ab9 */ /* 0x000fe20000000800 */
[----:B------:R-:W-:Y:S01]  /*13d50*/  IADD3 R12, P2, R8, R23, RZ ;  /* 0x00000017080c7210 */ /* 0x000fe20007f5e0ff */
[----:B------:R-:W-:Y:S01]  /*13d60*/  ULDC UR8, c[0x0][0x228] ;  /* 0x00008a0000087ab9 */ /* 0x000fe20000000800 */
[----:B------:R-:W-:-:S02]  /*13d70*/  SHF.R.S32.HI R27, RZ, 0x1f, R18 ;  /* 0x0000001fff1b7819 */ /* 0x000fc40000011412 */
[-C--:B------:R-:W-:Y:S01]  /*13d80*/  IADD3 R8, P6, R18, R22.reuse, RZ ;  /* 0x0000001612087210 */ /* 0x080fe20007fde0ff */
[----:B0-----:R-:W-:Y:S01]  /*13d90*/  VIADD R14, R2, 0x2e ;  /* 0x0000002e020e7836 */ /* 0x001fe20000000000 */
[----:B------:R-:W-:Y:S01]  /*13da0*/  ISETP.LT.AND P3, PT, R3, UR6, !P3 ;  /* 0x0000000603007c0c */ /* 0x000fe2000df61270 */
[----:B------:R-:W-:Y:S01]  /*13db0*/  IMAD.X R13, R26, 0x1, R24, P2 ;  /* 0x000000011a0d7824 */ /* 0x000fe200010e0618 */
[C---:B------:R-:W-:Y:S01]  /*13dc0*/  PRMT R25, R10.reuse, 0x7771, RZ ;  /* 0x000077710a197816 */ /* 0x040fe200000000ff */
[----:B------:R-:W-:Y:S01]  /*13dd0*/  ULDC UR6, c[0x0][0x228] ;  /* 0x00008a0000067ab9 */ /* 0x000fe20000000800 */
[----:B-1----:R-:W-:Y:S01]  /*13de0*/  PRMT R19, R9, 0x7773, RZ ;  /* 0x0000777309137816 */ /* 0x002fe200000000ff */
[C---:B------:R-:W-:Y:S01]  /*13df0*/  IMAD.X R9, R27.reuse, 0x1, R21, P6 ;  /* 0x000000011b097824 */ /* 0x040fe200030e0615 */
[----:B------:R-:W-:Y:S02]  /*13e00*/  PRMT R17, R10, 0x7770, RZ ;  /* 0x000077700a117816 */ /* 0x000fe400000000ff */
[----:B------:R-:W-:Y:S01]  /*13e10*/  ISETP.GE.AND P2, PT, R14, UR4, PT ;  /* 0x000000040e007c0c */ /* 0x000fe2000bf46270 */
[----:B------:R-:W-:Y:S01]  /*13e20*/  ULDC UR4, c[0x0][0x248] ;  /* 0x0000920000047ab9 */ /* 0x000fe20000000800 */
[----:B------:R0:W-:Y:S01]  /*13e30*/  @P4 STG.E.U8 desc[UR44][R12.64], R19 ;  /* 0x000000130c004986 */ /* 0x0001e2000c10112c */
[C---:B------:R-:W-:Y:S01]  /*13e40*/  VIADD R16, R18.reuse, UR4 ;  /* 0x0000000412107c36 */ /* 0x040fe20008000000 */
[----:B------:R-:W-:Y:S01]  /*13e50*/  IADD3 R14, P4, R18, R23, RZ ;  /* 0x00000017120e7210 */ /* 0x000fe20007f9e0ff */
[----:B------:R-:W-:Y:S01]  /*13e60*/  ULDC UR4, c[0x0][0x22c] ;  /* 0x00008b0000047ab9 */ /* 0x000fe20000000800 */
[----:B------:R1:W-:Y:S01]  /*13e70*/  @P5 STG.E.U8 desc[UR44][R8.64], R17 ;  /* 0x0000001108005986 */ /* 0x0003e2000c10112c */
[----:B------:R-:W-:Y:S01]  /*13e80*/  ISETP.LT.AND P5, PT, R0, UR8, !P1 ;  /* 0x0000000800007c0c */ /* 0x000fe2000cfa1270 */
[----:B------:R-:W-:Y:S01]  /*13e90*/  ULDC UR8, c[0x0][0x228] ;  /* 0x00008a0000087ab9 */ /* 0x000fe20000000800 */
[----:B------:R-:W-:Y:S01]  /*13ea0*/  SHF.R.S32.HI R18, RZ, 0x1f, R16 ;  /* 0x0000001fff127819 */ /* 0x000fe20000011410 */
[----:B------:R-:W-:Y:S01]  /*13eb0*/  IMAD.X R15, R27, 0x1, R24, P4 ;  /* 0x000000011b0f7824 */ /* 0x000fe200020e0618 */
[----:B------:R-:W-:Y:S01]  /*13ec0*/  ISETP.LT.AND P1, PT, R3, UR6, !P1 ;  /* 0x0000000603007c0c */ /* 0x000fe2000cf21270 */
[----:B------:R-:W-:Y:S01]  /*13ed0*/  ULDC UR6, c[0x0][0x228] ;  /* 0x00008a0000067ab9 */ /* 0x000fe20000000800 */
[----:B0-----:R-:W-:-:S02]  /*13ee0*/  IADD3 R12, P6, R16, R22, RZ ;  /* 0x00000016100c7210 */ /* 0x001fc40007fde0ff */
[----:B------:R0:W-:Y:S01]  /*13ef0*/  @P3 STG.E.U8 desc[UR44][R14.64], R25 ;  /* 0x000000190e003986 */ /* 0x0001e2000c10112c */
[----:B------:R-:W-:Y:S01]  /*13f00*/  PRMT R19, R10, 0x7772, RZ ;  /* 0x000077720a137816 */ /* 0x000fe200000000ff */
[----:B-1----:R-:W-:Y:S01]  /*13f10*/  VIADD R8, R2, 0x2f ;  /* 0x0000002f02087836 */ /* 0x002fe20000000000 */
[----:B------:R-:W-:Y:S01]  /*13f20*/  ISETP.LT.AND P3, PT, R0, UR8, !P2 ;  /* 0x0000000800007c0c */ /* 0x000fe2000d761270 */
[----:B------:R-:W-:Y:S01]  /*13f30*/  IMAD.X R13, R18, 0x1, R21, P6 ;  /* 0x00000001120d7824 */ /* 0x000fe200030e0615 */
[----:B------:R-:W-:Y:S01]  /*13f40*/  ULDC UR8, c[0x0][0x228] ;  /* 0x00008a0000087ab9 */ /* 0x000fe20000000800 */
[----:B------:R-:W-:Y:S01]  /*13f50*/  ISETP.LT.AND P2, PT, R3, UR6, !P2 ;  /* 0x0000000603007c0c */ /* 0x000fe2000d741270 */
[----:B------:R-:W-:Y:S01]  /*13f60*/  ULDC UR6, c[0x0][0x22c] ;  /* 0x00008b0000067ab9 */ /* 0x000fe20000000800 */
[----:B------:R-:W-:Y:S01]  /*13f70*/  ISETP.GE.AND P4, PT, R8, UR4, PT ;  /* 0x0000000408007c0c */ /* 0x000fe2000bf86270 */
[----:B------:R-:W-:Y:S01]  /*13f80*/  ULDC UR4, c[0x0][0x248] ;  /* 0x0000920000047ab9 */ /* 0x000fe20000000800 */
[----:B------:R1:W-:Y:S01]  /*13f90*/  @P5 STG.E.U8 desc[UR44][R12.64], R19 ;  /* 0x000000130c005986 */ /* 0x0003e2000c10112c */
[C---:B------:R-:W-:Y:S01]  /*13fa0*/  VIADD R17, R16.reuse, UR4 ;  /* 0x0000000410117c36 */ /* 0x040fe20008000000 */
[----:B------:R-:W-:Y:S01]  /*13fb0*/  IADD3 R8, P5, R16, R23, RZ ;  /* 0x0000001710087210 */ /* 0x000fe20007fbe0ff */
[----:B------:R-:W-:Y:S01]  /*13fc0*/  ULDC UR4, c[0x0][0x22c] ;  /* 0x00008b0000047ab9 */ /* 0x000fe20000000800 */
[----:B0-----:R-:W-:Y:S01]  /*13fd0*/  PRMT R25, R10, 0x7773, RZ ;  /* 0x000077730a197816 */ /* 0x001fe200000000ff */
[----:B------:R-:W-:Y:S01]  /*13fe0*/  VIADD R10, R2, 0x31 ;  /* 0x00000031020a7836 */ /* 0x000fe20000000000 */
[----:B------:R-:W-:Y:S01]  /*13ff0*/  SHF.R.S32.HI R26, RZ, 0x1f, R17 ;  /* 0x0000001fff1a7819 */ /* 0x000fe20000011411 */
[----:B------:R-:W-:Y:S01]  /*14000*/  IMAD.X R9, R18, 0x1, R24, P5 ;  /* 0x0000000112097824 */ /* 0x000fe200028e0618 */
[----:B------:R-:W-:Y:S01]  /*14010*/  IADD3 R14, P6, R17, R22, RZ ;  /* 0x00000016110e7210 */ /* 0x000fe20007fde0ff */
[----:B-1----:R-:W-:Y:S01]  /*14020*/  VIADD R12, R2, 0x30 ;  /* 0x00000030020c7836 */ /* 0x002fe20000000000 */
[----:B------:R-:W-:-:S03]  /*14030*/  PRMT R19, R11, 0x7770, RZ ;  /* 0x000077700b137816 */ /* 0x000fc600000000ff */
[----:B------:R-:W-:Y:S01]  /*14040*/  IMAD.X R15, R26, 0x1, R21, P6 ;  /* 0x000000011a0f7824 */ /* 0x000fe200030e0615 */
[----:B------:R0:W-:Y:S01]  /*14050*/  @P1 STG.E.U8 desc[UR44][R8.64], R25 ;  /* 0x0000001908001986 */ /* 0x0001e2000c10112c */
        /* <DEDUP_REMOVED lines=8> */
[----:B------:R-:W-:Y:S01]  /*140e0*/  ISETP.LT.AND P4, PT, R3, UR8, !P4 ;  /* 0x0000000803007c0c */ /* 0x000fe2000e781270 */
[----:B------:R-:W-:Y:S01]  /*140f0*/  ULDC UR8, c[0x0][0x228] ;  /* 0x00008a0000087ab9 */ /* 0x000fe20000000800 */
[----:B------:R-:W-:Y:S01]  /*14100*/  SHF.R.S32.HI R18, RZ, 0x1f, R16 ;  /* 0x0000001fff127819 */ /* 0x000fe20000011410 */
[----:B------:R-:W-:Y:S01]  /*14110*/  IMAD.X R13, R26, 0x1, R24, P3 ;  /* 0x000000011a0d7824 */ /* 0x000fe200018e0618 */
[----:B0-----:R-:W-:-:S02]  /*14120*/  IADD3 R8, P6, R16, R22, RZ ;  /* 0x0000001610087210 */ /* 0x001fc40007fde0ff */
[C---:B------:R-:W-:Y:S02]  /*14130*/  PRMT R25, R11.reuse, 0x7771, RZ ;  /* 0x000077710b197816 */ /* 0x040fe400000000ff */
[----:B-1----:R-:W-:Y:S01]  /*14140*/  PRMT R19, R11, 0x7772, RZ ;  /* 0x000077720b137816 */ /* 0x002fe200000000ff */
[----:B------:R-:W-:Y:S01]  /*14150*/  IMAD.X R9, R18, 0x1, R21, P6 ;  /* 0x0000000112097824 */ /* 0x000fe200030e0615 */
[----:B------:R-:W-:Y:S01]  /*14160*/  ISETP.GE.AND P3, PT, R10, UR4, PT ;  /* 0x000000040a007c0c */ /* 0x000fe2000bf66270 */
[----:B------:R0:W-:Y:S01]  /*14170*/  @P2 STG.E.U8 desc[UR44][R12.64], R25 ;  /* 0x000000190c002986 */ /* 0x0001e2000c10112c */
[----:B------:R-:W-:Y:S01]  /*14180*/  ULDC UR4, c[0x0][0x248] ;  /* 0x0000920000047ab9 */ /* 0x000fe20000000800 */
[----:B------:R-:W-:Y:S01]  /*14190*/  ISETP.LT.AND P6, PT, R0, UR10, !P5 ;  /* 0x0000000a00007c0c */ /* 0x000fe2000efc1270 */
[C---:B------:R-:W-:Y:S01]  /*141a0*/  VIADD R17, R16.reuse, UR4 ;  /* 0x0000000410117c36 */ /* 0x040fe20008000000 */
[----:B------:R1:W-:Y:S01]  /*141b0*/  @P1 STG.E.U8 desc[UR44][R8.64], R19 ;  /* 0x0000001308001986 */ /* 0x0003e2000c10112c */
[----:B------:R-:W-:Y:S01]  /*141c0*/  IADD3 R14, P1, R16, R23, RZ ;  /* 0x00000017100e7210 */ /* 0x000fe20007f3e0ff */
[----:B------:R-:W-:Y:S01]  /*141d0*/  VIADD R10, R2, 0x32 ;  /* 0x00000032020a7836 */ /* 0x000fe20000000000 */
[----:B------:R-:W-:Y:S01]  /*141e0*/  ULDC UR4, c[0x0][0x22c] ;  /* 0x00008b0000047ab9 */ /* 0x000fe20000000800 */
[----:B------:R-:W-:-:S02]  /*141f0*/  ULDC UR10, c[0x0][0x228] ;  /* 0x00008a00000a7ab9 */ /* 0x000fc40000000800 */
[----:B------:R-:W-:Y:S01]  /*14200*/  IMAD.X R15, R18, 0x1, R24, P1 ;  /* 0x00000001120f7824 */ /* 0x000fe200008e0618 */
[----:B------:R-:W-:Y:S01]  /*14210*/  ISETP.GE.AND P2, PT, R10, UR6, PT ;  /* 0x000000060a007c0c */ /* 0x000fe2000bf46270 */
[C---:B------:R-:W-:Y:S01]  /*14220*/  VIADD R10, R2.reuse, 0x33 ;  /* 0x00000033020a7836 */ /* 0x040fe20000000000 */
[----:B0-----:R-:W-:Y:S01]  /*14230*/  SHF.R.S32.HI R25, RZ, 0x1f, R17 ;  /* 0x0000001fff197819 */ /* 0x001fe20000011411 */
[----:B------:R-:W-:Y:S01]  /*14240*/  ULDC UR6, c[0x0][0x228] ;  /* 0x00008a0000067ab9 */ /* 0x000fe20000000800 */
[----:B------:R-:W-:Y:S01]  /*14250*/  PRMT R13, R11, 0x7773, RZ ;  /* 0x000077730b0d7816 */ /* 0x000fe200000000ff */
[----:B------:R-:W-:Y:S01]  /*14260*/  VIADD R12, R2, 0x34 ;  /* 0x00000034020c7836 */ /* 0x000fe20000000000 */
[----:B-1----:R-:W-:Y:S02]  /*14270*/  IADD3 R8, P1, R17, R22, RZ ;  /* 0x0000001611087210 */ /* 0x002fe40007f3e0ff */
[----:B--2---:R-:W-:Y:S01]  /*14280*/  PRMT R19, R4, 0x7770, RZ ;  /* 0x0000777004137816 */ /* 0x004fe200000000ff */
[----:B------:R0:W-:Y:S01]  /*14290*/  @P4 STG.E.U8 desc[UR44][R14.64], R13 ;  /* 0x0000000d0e004986 */ /* 0x0001e2000c10112c */
[----:B------:R-:W-:Y:S01]  /*142a0*/  ISETP.LT.AND P4, PT, R3, UR6, !P5 ;  /* 0x0000000603007c0c */ /* 0x000fe2000ef81270 */
[----:B------:R-:W-:Y:S01]  /*142b0*/  IMAD.X R9, R25, 0x1, R21, P1 ;  /* 0x0000000119097824 */ /* 0x000fe200008e0615 */
[----:B------:R-:W-:Y:S01]  /*142c0*/  ISETP.GE.AND P1, PT, R10, UR4, PT ;  /* 0x000000040a007c0c */ /* 0x000fe2000bf26270 */
[----:B------:R-:W-:Y:S01]  /*142d0*/  ULDC UR4, c[0x0][0x248] ;  /* 0x0000920000047ab9 */ /* 0x000fe20000000800 */
[----:B------:R-:W-:Y:S01]  /*142e0*/  ISETP.LT.AND P5, PT, R0, UR8, !P3 ;  /* 0x0000000800007c0c */ /* 0x000fe2000dfa1270 */
[C---:B------:R-:W-:Y:S01]  /*142f0*/  VIADD R16, R17.reuse, UR4 ;  /* 0x0000000411107c36 */ /* 0x040fe20008000000 */
[----:B------:R1:W-:Y:S01]  /*14300*/  @P6 STG.E.U8 desc[UR44][R8.64], R19 ;  /* 0x0000001308006986 */ /* 0x0003e2000c10112c */
[----:B------:R-:W-:Y:S01]  /*14310*/  IADD3 R10, P6, R17, R23, RZ ;  /* 0x00000017110a7210 */ /* 0x000fe20007fde0ff */
[----:B------:R-:W-:Y:S01]  /*14320*/  ULDC UR6, c[0x0][0x22c] ;  /* 0x00008b0000067ab9 */ /* 0x000fe20000000800 */
[----:B------:R-:W-:Y:S01]  /*14330*/  ISETP.LT.AND P3, PT, R3, UR10, !P3 ;  /* 0x0000000a03007c0c */ /* 0x000fe2000df61270 */
[----:B------:R-:W-:Y:S01]  /*14340*/  ULDC UR4, c[0x0][0x248] ;  /* 0x0000920000047ab9 */ /* 0x000fe20000000800 */
[----:B0-----:R-:W-:Y:S01]  /*14350*/  SHF.R.S32.HI R13, RZ, 0x1f, R16 ;  /* 0x0000001fff0d7819 */ /* 0x001fe20000011410 */
[----:B------:R-:W-:Y:S01]  /*14360*/  IMAD.X R11, R25, 0x1, R24, P6 ;  /* 0x00000001190b7824 */ /* 0x000fe200030e0618 */
[C---:B------:R-:W-:Y:S01]  /*14370*/  PRMT R15, R4.reuse, 0x7772, RZ ;  /* 0x00007772040f7816 */ /* 0x040fe200000000ff */
[----:B------:R-:W-:Y:S01]  /*14380*/  ULDC UR8, c[0x0][0x228] ;  /* 0x00008a0000087ab9 */ /* 0x000fe20000000800 */
[----:B------:R-:W-:-:S02]  /*14390*/  PRMT R17, R4, 0x7773, RZ ;  /* 0x0000777304117816 */ /* 0x000fc400000000ff */
[----:B------:R-:W-:Y:S02]  /*143a0*/  PRMT R25, R7, 0x7771, RZ ;  /* 0x0000777107197816 */ /* 0x000fe400000000ff */
[----:B-1----:R-:W-:Y:S01]  /*143b0*/  PRMT R19, R4, 0x7771, RZ ;  /* 0x0000777104137816 */ /* 0x002fe200000000ff */
[----:B------:R-:W-:Y:S01]  /*143c0*/  VIADD R4, R2, 0x35 ;  /* 0x0000003502047836 */ /* 0x000fe20000000000 */
[----:B------:R-:W-:-:S03]  /*143d0*/  IADD3 R8, P6, R16, R22, RZ ;  /* 0x0000001610087210 */ /* 0x000fc60007fde0ff */
[----:B------:R0:W-:Y:S01]  /*143e0*/  @P4 STG.E.U8 desc[UR44][R10.64], R19 ;  /* 0x000000130a004986 */ /* 0x0001e2000c10112c */
[----:B------:R-:W-:Y:S01]  /*143f0*/  ISETP.GE.AND P4, PT, R12, UR6, PT ;  /* 0x000000060c007c0c */ /* 0x000fe2000bf86270 */
[C-C-:B------:R-:W-:Y:S01]  /*14400*/  IMAD.X R9, R13.reuse, 0x1, R21.reuse, P6 ;  /* 0x000000010d097824 */ /* 0x140fe200030e0615 */
[CC--:B------:R-:W-:Y:S01]  /*14410*/  IADD3 R12, P6, R16.reuse, R23.reuse, RZ ;  /* 0x00000017100c7210 */ /* 0x0c0fe20007fde0ff */
[----:B------:R-:W-:Y:S01]  /*14420*/  ULDC UR6, c[0x0][0x228] ;  /* 0x00008a0000067ab9 */ /* 0x000fe20000000800 */
[----:B------:R-:W-:Y:S01]  /*14430*/  VIADD R16, R16, UR4 ;  /* 0x0000000410107c36 */ /* 0x000fe20008000000 */
[----:B------:R-:W-:Y:S01]  /*14440*/  ULDC UR4, c[0x0][0x248] ;  /* 0x0000920000047ab9 */ /* 0x000fe20000000800 */
[----:B------:R1:W-:Y:S01]  /*14450*/  @P5 STG.E.U8 desc[UR44][R8.64], R15 ;  /* 0x0000000f08005986 */ /* 0x0003e2000c10112c */
[----:B------:R-:W-:Y:S01]  /*14460*/  IMAD.X R13, R13, 0x1, R24, P6 ;  /* 0x000000010d0d7824 */ /* 0x000fe200030e0618 */
[----:B------:R-:W-:Y:S01]  /*14470*/  ISETP.LT.AND P5, PT, R0, UR6, !P2 ;  /* 0x0000000600007c0c */ /* 0x000fe2000d7a1270 */
[----:B------:R-:W-:Y:S01]  /*14480*/  ULDC UR6, c[0x0][0x228] ;  /* 0x00008a0000067ab9 */ /* 0x000fe20000000800 */
[----:B------:R-:W-:Y:S01]  /*14490*/  SHF.R.S32.HI R18, RZ, 0x1f, R16 ;  /* 0x0000001fff127819 */ /* 0x000fe20000011410 */
[C---:B------:R-:W-:Y:S01]  /*144a0*/  VIADD R14, R16.reuse, UR4 ;  /* 0x00000004100e7c36 */ /* 0x040fe20008000000 */
[----:B------:R2:W-:Y:S01]  /*144b0*/  @P3 STG.E.U8 desc[UR44][R12.64], R17 ;  /* 0x000000110c003986 */ /* 0x0005e2000c10112c */
[----:B0-----:R-:W-:Y:S01]  /*144c0*/  IADD3 R10, P3, R16, R22, RZ ;  /* 0x00000016100a7210 */ /* 0x001fe20007f7e0ff */
[----:B------:R-:W-:Y:S01]  /*144d0*/  ULDC UR4, c[0x0][0x248] ;  /* 0x0000920000047ab9 */ /* 0x000fe20000000800 */
[----:B------:R-:W-:Y:S01]  /*144e0*/  ISETP.LT.AND P2, PT, R3, UR6, !P2 ;  /* 0x0000000603007c0c */ /* 0x000fe2000d741270 */
[----:B------:R-:W-:Y:S01]  /*144f0*/  ULDC UR6, c[0x0][0x228] ;  /* 0x00008a0000067ab9 */ /* 0x000fe20000000800 */
[----:B------:R-:W-:Y:S01]  /*14500*/  ISETP.LT.AND P6, PT, R0, UR8, !P1 ;  /* 0x0000000800007c0c */ /* 0x000fe2000cfc1270 */
[----:B------:R-:W-:Y:S01]  /*14510*/  IMAD.X R11, R18, 0x1, R21, P3 ;  /* 0x00000001120b7824 */ /* 0x000fe200018e0615 */
[----:B-1----:R-:W-:Y:S01]  /*14520*/  PRMT R15, R5, 0x7770, RZ ;  /* 0x00007770050f7816 */ /* 0x002fe200000000ff */
[----:B------:R-:W-:Y:S01]  /*14530*/  ULDC UR8, c[0x0][0x228] ;  /* 0x00008a0000087ab9 */ /* 0x000fe20000000800 */
[----:B------:R-:W-:-:S02]  /*14540*/  IADD3 R8, P3, R16, R23, RZ ;  /* 0x0000001710087210 */ /* 0x000fc40007f7e0ff */
[----:B------:R-:W-:Y:S01]  /*14550*/  SHF.R.S32.HI R16, RZ, 0x1f, R14 ;  /* 0x0000001fff107819 */ /* 0x000fe2000001140e */
[----:B------:R0:W-:Y:S01]  /*14560*/  @P5 STG.E.U8 desc[UR44][R10.64], R15 ;  /* 0x0000000f0a005986 */ /* 0x0001e2000c10112c */
[-C--:B--2---:R-:W-:Y:S01]  /*14570*/  IADD3 R12, P5, R14, R22.reuse, RZ ;  /* 0x000000160e0c7210 */ /* 0x084fe20007fbe0ff */
[--C-:B------:R-:W-:Y:S01]  /*14580*/  IMAD.X R9, R18, 0x1, R24.reuse, P3 ;  /* 0x0000000112097824 */ /* 0x100fe200018e0618 */
[----:B------:R-:W-:Y:S02]  /*14590*/  PRMT R19, R5, 0x7771, RZ ;  /* 0x0000777105137816 */ /* 0x000fe400000000ff */
[----:B------:R-:W-:Y:S01]  /*145a0*/  ISETP.LT.AND P1, PT, R3, UR6, !P1 ;  /* 0x0000000603007c0c */ /* 0x000fe2000cf21270 */
[----:B------:R-:W-:Y:S01]  /*145b0*/  IMAD.X R13, R16, 0x1, R21, P5 ;  /* 0x00000001100d7824 */ /* 0x000fe200028e0615 */
[----:B------:R-:W-:Y:S01]  /*145c0*/  PRMT R17, R5, 0x7772, RZ ;  /* 0x0000777205117816 */ /* 0x000fe200000000ff */
[----:B------:R1:W-:Y:S01]  /*145d0*/  @P2 STG.E.U8 desc[UR44][R8.64], R19 ;  /* 0x0000001308002986 */ /* 0x0003e2000c10112c */
[----:B------:R-:W-:Y:S01]  /*145e0*/  ISETP.LT.AND P5, PT, R0, UR8, !P4 ;  /* 0x0000000800007c0c */ /* 0x000fe2000e7a1270 */
[----:B------:R-:W-:Y:S01]  /*145f0*/  ULDC UR6, c[0x0][0x228] ;  /* 0x00008a0000067ab9 */ /* 0x000fe20000000800 */
[----:B------:R-:W-:Y:S01]  /*14600*/  ISETP.GE.AND P3, PT, R4, UR23, PT ;  /* 0x0000001704007c0c */ /* 0x000fe2000bf66270 */
[C---:B0-----:R-:W-:Y:S01]  /*14610*/  VIADD R15, R14.reuse, UR4 ;  /* 0x000000040e0f7c36 */ /* 0x041fe20008000000 */
[----:B------:R-:W-:Y:S01]  /*14620*/  IADD3 R10, P2, R14, R23, RZ ;  /* 0x000000170e0a7210 */ /* 0x000fe20007f5e0ff */
[----:B------:R0:W-:Y:S01]  /*14630*/  @P6 STG.E.U8 desc[UR44][R12.64], R17 ;  /* 0x000000110c006986 */ /* 0x0001e2000c10112c */
[----:B------:R-:W-:Y:S01]  /*14640*/  VIADD R14, R2, 0x36 ;  /* 0x00000036020e7836 */ /* 0x000fe20000000000 */
[----:B------:R-:W-:Y:S01]  /*14650*/  ISETP.LT.AND P4, PT, R3, UR6, !P4 ;  /* 0x0000000603007c0c */ /* 0x000fe2000e781270 */
[----:B------:R-:W-:Y:S01]  /*14660*/  ULDC UR4, c[0x0][0x248] ;  /* 0x0000920000047ab9 */ /* 0x000fe20000000800 */
[----:B------:R-:W-:Y:S01]  /*14670*/  IMAD.X R11, R16, 0x1, R24, P2 ;  /* 0x00000001100b7824 */ /* 0x000fe200010e0618 */
[----:B------:R-:W-:Y:S01]  /*14680*/  SHF.R.S32.HI R18, RZ, 0x1f, R15 ;  /* 0x0000001fff127819 */ /* 0x000fe2000001140f */
[----:B-1----:R-:W-:Y:S01]  /*14690*/  VIADD R8, R2, 0x37 ;  /* 0x0000003702087836 */ /* 0x002fe20000000000 */
[C---:B------:R-:W-:Y:S01]  /*146a0*/  IADD3 R4, P6, R15.reuse, R22, RZ ;  /* 0x000000160f047210 */ /* 0x040fe20007fde0ff */
[----:B------:R-:W-:Y:S01]  /*146b0*/  ULDC UR8, c[0x0][0x228] ;  /* 0x00008a0000087ab9 */ /* 0x000fe20000000800 */
[----:B------:R-:W-:Y:S01]  /*146c0*/  ISETP.GE.AND P2, PT, R14, UR21, PT ;  /* 0x000000150e007c0c */ /* 0x000fe2000bf46270 */
[----:B------:R-:W-:Y:S01]  /*146d0*/  VIADD R14, R15, UR4 ;  /* 0x000000040f0e7c36 */ /* 0x000fe20008000000 */
[----:B------:R-:W-:Y:S01]  /*146e0*/  ULDC UR6, c[0x0][0x228] ;  /* 0x00008a0000067ab9 */ /* 0x000fe20000000800 */
[----:B0-----:R-:W-:Y:S01]  /*146f0*/  PRMT R17, R5, 0x7773, RZ ;  /* 0x0000777305117816 */ /* 0x001fe200000000ff */
[----:B------:R-:W-:Y:S01]  /*14700*/  IMAD.X R5, R18, 0x1, R21, P6 ;  /* 0x0000000112057824 */ /* 0x000fe200030e0615 */
[C---:B------:R-:W-:Y:S01]  /*14710*/  PRMT R13, R6.reuse, 0x7770, RZ ;  /* 0x00007770060d7816 */ /* 0x040fe200000000ff */
[----:B------:R-:W-:Y:S01]  /*14720*/  ULDC UR4, c[0x0][0x248] ;  /* 0x0000920000047ab9 */ /* 0x000fe20000000800 */
[----:B------:R-:W-:Y:S01]  /*14730*/  PRMT R19, R6, 0x7773, RZ ;  /* 0x0000777306137816 */ /* 0x000fe200000000ff */
[----:B------:R0:W-:Y:S01]  /*14740*/  @P1 STG.E.U8 desc[UR44][R10.64], R17 ;  /* 0x000000110a001986 */ /* 0x0001e2000c10112c */
[----:B------:R-:W-:-:S02]  /*14750*/  ISETP.GE.AND P1, PT, R8, UR19, PT ;  /* 0x0000001308007c0c */ /* 0x000fc4000bf26270 */
[-C--:B------:R-:W-:Y:S01]  /*14760*/  IADD3 R8, P6, R15, R23.reuse, RZ ;  /* 0x000000170f087210 */ /* 0x080fe20007fde0ff */
[----:B------:R1:W-:Y:S01]  /*14770*/  @P5 STG.E.U8 desc[UR44][R4.64], R13 ;  /* 0x0000000d04005986 */ /* 0x0003e2000c10112c */
[----:B------:R-:W-:Y:S02]  /*14780*/  SHF.R.S32.HI R15, RZ, 0x1f, R14 ;  /* 0x0000001fff0f7819 */ /* 0x000fe4000001140e */
[----:B------:R-:W-:Y:S01]  /*14790*/  ISETP.LT.AND P5, PT, R0, UR8, !P3 ;  /* 0x0000000800007c0c */ /* 0x000fe2000dfa1270 */
[----:B------:R-:W-:Y:S01]  /*147a0*/  IMAD.X R9, R18, 0x1, R24, P6 ;  /* 0x0000000112097824 */ /* 0x000fe200030e0618 */
[----:B------:R-:W-:Y:S01]  /*147b0*/  ISETP.LT.AND P3, PT, R3, UR6, !P3 ;  /* 0x0000000603007c0c */ /* 0x000fe2000df61270 */
[----:B------:R-:W-:Y:S01]  /*147c0*/  ULDC UR6, c[0x0][0x228] ;  /* 0x00008a0000067ab9 */ /* 0x000fe20000000800 */
[----:B------:R-:W-:Y:S01]  /*147d0*/  ULDC UR8, c[0x0][0x228] ;  /* 0x00008a0000087ab9 */ /* 0x000fe20000000800 */
[----:B0-----:R-:W-:Y:S01]  /*147e0*/  PRMT R11, R6, 0x7771, RZ ;  /* 0x00007771060b7816 */ /* 0x001fe200000000ff */
[----:B------:R-:W-:Y:S01]  /*147f0*/  VIADD R10, R2, 0x38 ;  /* 0x00000038020a7836 */ /* 0x000fe20000000000 */
[----:B------:R-:W-:Y:S01]  /*14800*/  PRMT R17, R6, 0x7772, RZ ;  /* 0x0000777206117816 */ /* 0x000fe200000000ff */
[C---:B------:R-:W-:Y:S01]  /*14810*/  VIADD R6, R14.reuse, UR4 ;  /* 0x000000040e067c36 */ /* 0x040fe20008000000 */
[----:B-1----:R-:W-:Y:S01]  /*14820*/  IADD3 R4, P6, R14, R22, RZ ;  /* 0x000000160e047210 */ /* 0x002fe20007fde0ff */
[----:B------:R-:W-:Y:S01]  /*14830*/  @P4 STG.E.U8 desc[UR44][R8.64], R11 ;  /* 0x0000000b08004986 */ /* 0x000fe2000c10112c */
[----:B------:R-:W-:Y:S01]  /*14840*/  ISETP.GE.AND P4, PT, R10, UR17, PT ;  /* 0x000000110a007c0c */ /* 0x000fe2000bf86270 */
[----:B------:R-:W-:Y:S01]  /*14850*/  ULDC UR4, c[0x0][0x248] ;  /* 0x0000920000047ab9 */ /* 0x000fe20000000800 */
[----:B------:R-:W-:Y:S01]  /*14860*/  SHF.R.S32.HI R18, RZ, 0x1f, R6 ;  /* 0x0000001fff127819 */ /* 0x000fe20000011406 */
[----:B------:R-:W-:Y:S01]  /*14870*/  IMAD.X R5, R15, 0x1, R21, P6 ;  /* 0x000000010f057824 */ /* 0x000fe200030e0615 */
[----:B------:R-:W-:Y:S01]  /*14880*/  IADD3 R12, P6, R14, R23, RZ ;  /* 0x000000170e0c7210 */ /* 0x000fe20007fde0ff */
[----:B------:R0:W1:Y:S01]  /*14890*/  LDS.128 R8, [R20] ;  /* 0x0000000014087984 */ /* 0x0000620000000c00 */
[----:B------:R-:W-:Y:S01]  /*148a0*/  VIADD R16, R6, UR4 ;  /* 0x0000000406107c36 */ /* 0x000fe20008000000 */
[----:B------:R-:W-:-:S02]  /*148b0*/  ULDC UR4, c[0x0][0x248] ;  /* 0x0000920000047ab9 */ /* 0x000fc40000000800 */
[----:B------:R-:W-:Y:S01]  /*148c0*/  IMAD.X R13, R15, 0x1, R24, P6 ;  /* 0x000000010f0d7824 */ /* 0x000fe200030e0618 */
[----:B------:R2:W-:Y:S01]  /*148d0*/  @P5 STG.E.U8 desc[UR44][R4.64], R17 ;  /* 0x0000001104005986 */ /* 0x0005e2000c10112c */
[C---:B------:R-:W-:Y:S01]  /*148e0*/  ISETP.LT.AND P5, PT, R0.reuse, UR6, !P2 ;  /* 0x0000000600007c0c */ /* 0x040fe2000d7a1270 */
[----:B------:R-:W-:Y:S01]  /*148f0*/  ULDC UR6, c[0x0][0x228] ;  /* 0x00008a0000067ab9 */ /* 0x000fe20000000800 */
[----:B------:R-:W-:Y:S01]  /*14900*/  ISETP.LT.AND P6, PT, R0, UR8, !P1 ;  /* 0x0000000800007c0c */ /* 0x000fe2000cfc1270 */
[----:B------:R3:W-:Y:S01]  /*14910*/  @P3 STG.E.U8 desc[UR44][R12.64], R19 ;  /* 0x000000130c003986 */ /* 0x0007e2000c10112c */
[----:B------:R-:W-:Y:S01]  /*14920*/  IADD3 R14, P3, R6, R22, RZ ;  /* 0x00000016060e7210 */ /* 0x000fe20007f7e0ff */
[----:B------:R-:W-:Y:S01]  /*14930*/  ULDC UR8, c[0x0][0x228] ;  /* 0x00008a0000087ab9 */ /* 0x000fe20000000800 */
[C---:B------:R-:W-:Y:S01]  /*14940*/  ISETP.LT.AND P2, PT, R3.reuse, UR6, !P2 ;  /* 0x0000000603007c0c */ /* 0x040fe2000d741270 */
[----:B------:R-:W-:Y:S01]  /*14950*/  ULDC UR6, c[0x0][0x228] ;  /* 0x00008a0000067ab9 */ /* 0x000fe20000000800 */
[----:B0-----:R-:W-:Y:S01]  /*14960*/  SHF.R.S32.HI R20, RZ, 0x1f, R16 ;  /* 0x0000001fff147819 */ /* 0x001fe20000011410 */
[----:B------:R-:W-:Y:S01]  /*14970*/  IMAD.X R15, R18, 0x1, R21, P3 ;  /* 0x00000001120f7824 */ /* 0x000fe200018e0615 */
[----:B------:R-:W-:Y:S01]  /*14980*/  ISETP.LT.AND P1, PT, R3, UR6, !P1 ;  /* 0x0000000603007c0c */ /* 0x000fe2000cf21270 */
[----:B------:R-:W-:Y:S01]  /*14990*/  ULDC UR6, c[0x0][0x228] ;  /* 0x00008a0000067ab9 */ /* 0x000fe20000000800 */
[----:B--2---:R-:W-:-:S02]  /*149a0*/  PRMT R17, R7, 0x7770, RZ ;  /* 0x0000777007117816 */ /* 0x004fc400000000ff */
[-C--:B------:R-:W-:Y:S01]  /*149b0*/  IADD3 R4, P3, R6, R23.reuse, RZ ;  /* 0x0000001706047210 */ /* 0x080fe20007f7e0ff */
[----:B------:R-:W-:Y:S01]  /*149c0*/  VIADD R6, R2, 0x39 ;  /* 0x0000003902067836 */ /* 0x000fe20000000000 */
[----:B---3--:R-:W-:Y:S01]  /*149d0*/  PRMT R19, R7, 0x7772, RZ ;  /* 0x0000777207137816 */ /* 0x008fe200000000ff */
[----:B------:R0:W-:Y:S01]  /*149e0*/  @P5 STG.E.U8 desc[UR44][R14.64], R17 ;  /* 0x000000110e005986 */ /* 0x0001e2000c10112c */
[----:B------:R-:W-:Y:S01]  /*149f0*/  IADD3 R12, P5, R16, R22, RZ ;  /* 0x00000016100c7210 */ /* 0x000fe20007fbe0ff */
[----:B------:R-:W-:Y:S01]  /*14a00*/  IMAD.X R5, R18, 0x1, R24, P3 ;  /* 0x0000000112057824 */ /* 0x000fe200018e0618 */
[----:B------:R-:W-:Y:S01]  /*14a10*/  ISETP.GE.AND P3, PT, R6, UR15, PT ;  /* 0x0000000f06007c0c */ /* 0x000fe2000bf66270 */
[----:B------:R-:W-:Y:S02]  /*14a20*/  VIADD R6, R2, 0x3a ;  /* 0x0000003a02067836 */ /* 0x000fe40000000000 */
[----:B------:R-:W-:Y:S01]  /*14a30*/  IMAD.X R13, R20, 0x1, R21, P5 ;  /* 0x00000001140d7824 */ /* 0x000fe200028e0615 */
[----:B------:R2:W-:Y:S01]  /*14a40*/  @P2 STG.E.U8 desc[UR44][R4.64], R25 ;  /* 0x0000001904002986 */ /* 0x0005e2000c10112c */
[----:B------:R-:W-:Y:S01]  /*14a50*/  ISETP.LT.AND P5, PT, R0, UR8, !P4 ;  /* 0x0000000800007c0c */ /* 0x000fe2000e7a1270 */
[----:B------:R-:W-:Y:S01]  /*14a60*/  ULDC UR8, c[0x0][0x228] ;  /* 0x00008a0000087ab9 */ /* 0x000fe20000000800 */
[----:B------:R-:W-:Y:S01]  /*14a70*/  ISETP.LT.AND P4, PT, R3, UR6, !P4 ;  /* 0x0000000603007c0c */ /* 0x000fe2000e781270 */
[----:B------:R3:W-:Y:S01]  /*14a80*/  @P6 STG.E.U8 desc[UR44][R12.64], R19 ;  /* 0x000000130c006986 */ /* 0x0007e2000c10112c */
[C---:B0-----:R-:W-:Y:S01]  /*14a90*/  IADD3 R14, P2, R16.reuse, R23, RZ ;  /* 0x00000017100e7210 */ /* 0x041fe20007f5e0ff */
[----:B------:R-:W-:Y:S01]  /*14aa0*/  VIADD R17, R16, UR4 ;  /* 0x0000000410117c36 */ /* 0x000fe20008000000 */
[----:B------:R-:W-:Y:S01]  /*14ab0*/  ULDC UR4, c[0x0][0x248] ;  /* 0x0000920000047ab9 */ /* 0x000fe20000000800 */
[----:B------:R-:W-:-:S02]  /*14ac0*/  ULDC UR6, c[0x0][0x228] ;  /* 0x00008a0000067ab9 */ /* 0x000fc40000000800 */
[----:B------:R-:W-:Y:S01]  /*14ad0*/  IMAD.X R15, R20, 0x1, R24, P2 ;  /* 0x00000001140f7824 */ /* 0x000fe200010e0618 */
[----:B------:R-:W-:Y:S01]  /*14ae0*/  ISETP.GE.AND P2, PT, R6, UR13, PT ;  /* 0x0000000d06007c0c */ /* 0x000fe2000bf46270 */
[C---:B------:R-:W-:Y:S01]  /*14af0*/  VIADD R6, R2.reuse, 0x3b ;  /* 0x0000003b02067836 */ /* 0x040fe20000000000 */
[----:B------:R-:W-:Y:S01]  /*14b00*/  SHF.R.S32.HI R18, RZ, 0x1f, R17 ;  /* 0x0000001fff127819 */ /* 0x000fe20000011411 */
[C---:B------:R-:W-:Y:S01]  /*14b10*/  VIADD R16, R17.reuse, UR4 ;  /* 0x0000000411107c36 */ /* 0x040fe20008000000 */
[----:B--2---:R-:W-:Y:S01]  /*14b20*/  IADD3 R4, P6, R17, R22, RZ ;  /* 0x0000001611047210 */ /* 0x004fe20007fde0ff */
[----:B---3--:R-:W-:Y:S01]  /*14b30*/  VIADD R12, R2, 0x3c ;  /* 0x0000003c020c7836 */ /* 0x008fe20000000000 */
[----:B------:R-:W-:Y:S01]  /*14b40*/  PRMT R13, R7, 0x7773, RZ ;  /* 0x00007773070d7816 */ /* 0x000fe200000000ff */
[----:B------:R-:W-:Y:S01]  /*14b50*/  ULDC UR4, c[0x0][0x248] ;  /* 0x0000920000047ab9 */ /* 0x000fe20000000800 */
[----:B-1----:R-:W-:Y:S01]  /*14b60*/  PRMT R19, R8, 0x7770, RZ ;  /* 0x0000777008137816 */ /* 0x002fe200000000ff */
[----:B------:R-:W-:Y:S01]  /*14b70*/  IMAD.X R5, R18, 0x1, R21, P6 ;  /* 0x0000000112057824 */ /* 0x000fe200030e0615 */
[----:B------:R-:W-:Y:S01]  /*14b80*/  PRMT R25, R10, 0x7772, RZ ;  /* 0x000077720a197816 */ /* 0x000fe200000000ff */
[----:B------:R0:W-:Y:S01]  /*14b90*/  @P1 STG.E.U8 desc[UR44][R14.64], R13 ;  /* 0x0000000d0e001986 */ /* 0x0001e2000c10112c */
[----:B------:R-:W-:-:S02]  /*14ba0*/  ISETP.GE.AND P1, PT, R6, UR11, PT ;  /* 0x0000000b06007c0c */ /* 0x000fc4000bf26270 */
[----:B------:R-:W-:Y:S01]  /*14bb0*/  IADD3 R6, P6, R17, R23, RZ ;  /* 0x0000001711067210 */ /* 0x000fe20007fde0ff */
[----:B------:R1:W-:Y:S01]  /*14bc0*/  @P5 STG.E.U8 desc[UR44][R4.64], R19 ;  /* 0x0000001304005986 */ /* 0x0003e2000c10112c */
[----:B------:R-:W-:Y:S01]  /*14bd0*/  ISETP.LT.AND P5, PT, R0, UR8, !P3 ;  /* 0x0000000800007c0c */ /* 0x000fe2000dfa1270 */
[----:B------:R-:W-:Y:S01]  /*14be0*/  ULDC UR8, c[0x0][0x228] ;  /* 0x00008a0000087ab9 */ /* 0x000fe20000000800 */
[----:B------:R-:W-:Y:S01]  /*14bf0*/  ISETP.LT.AND P3, PT, R3, UR6, !P3 ;  /* 0x0000000603007c0c */ /* 0x000fe2000df61270 */
[----:B------:R-:W-:Y:S01]  /*14c00*/  IMAD.X R7, R18, 0x1, R24, P6 ;  /* 0x0000000112077824 */ /* 0x000fe200030e0618 */
[C---:B------:R-:W-:Y:S01]  /*14c10*/  PRMT R17, R8.reuse, 0x7773, RZ ;  /* 0x0000777308117816 */ /* 0x040fe200000000ff */
[----:B------:R-:W-:Y:S01]  /*14c20*/  ULDC UR6, c[0x0][0x228] ;  /* 0x00008a0000067ab9 */ /* 0x000fe20000000800 */
[----:B0-----:R-:W-:Y:S02]  /*14c30*/  SHF.R.S32.HI R13, RZ, 0x1f, R16 ;  /* 0x0000001fff0d7819 */ /* 0x001fe40000011410 */
[----:B------:R-:W-:-:S02]  /*14c40*/  PRMT R15, R8, 0x7772, RZ ;  /* 0x00007772080f7816 */ /* 0x000fc400000000ff */
[----:B-1----:R-:W-:Y:S01]  /*14c50*/  PRMT R19, R8, 0x7771, RZ ;  /* 0x0000777108137816 */ /* 0x002fe200000000ff */
[----:B------:R-:W-:Y:S01]  /*14c60*/  VIADD R8, R2, 0x3d ;  /* 0x0000003d02087836 */ /* 0x000fe20000000000 */
[----:B------:R-:W-:Y:S01]  /*14c70*/  IADD3 R4, P6, R16, R22, RZ ;  /* 0x0000001610047210 */ /* 0x000fe20007fde0ff */
[----:B------:R-:W-:Y:S02]  /*14c80*/  VIADD R2, R2, 0x3e ;  /* 0x0000003e02027836 */ /* 0x000fe40000000000 */
[----:B------:R0:W-:Y:S01]  /*14c90*/  @P4 STG.E.U8 desc[UR44][R6.64], R19 ;  /* 0x0000001306004986 */ /* 0x0001e2000c10112c */
[----:B------:R-:W-:Y:S01]  /*14ca0*/  ISETP.GE.AND P4, PT, R12, UR9, PT ;  /* 0x000000090c007c0c */ /* 0x000fe2000bf86270 */
[----:B------:R-:W-:Y:S01]  /*14cb0*/  IMAD.X R5, R13, 0x1, R21, P6 ;  /* 0x000000010d057824 */ /* 0x000fe200030e0615 */
[C---:B------:R-:W-:Y:S01]  /*14cc0*/  IADD3 R12, P6, R16.reuse, R23, RZ ;  /* 0x00000017100c7210 */ /* 0x040fe20007fde0ff */
[----:B------:R-:W-:Y:S01]  /*14cd0*/  VIADD R16, R16, UR4 ;  /* 0x0000000410107c36 */ /* 0x000fe20008000000 */
[----:B------:R-:W-:-:S02]  /*14ce0*/  ULDC UR4, c[0x0][0x248] ;  /* 0x0000920000047ab9 */ /* 0x000fc40000000800 */
        /* <DEDUP_REMOVED lines=11> */
[C---:B------:R-:W-:Y:S01]  /*14da0*/  PRMT R19, R9.reuse, 0x7771, RZ ;  /* 0x0000777109137816 */ /* 0x040fe200000000ff */
[----:B------:R-:W-:Y:S01]  /*14db0*/  IMAD.X R7, R18, 0x1, R21, P3 ;  /* 0x0000000112077824 */ /* 0x000fe200018e0615 */
[----:B-1----:R-:W-:-:S02]  /*14dc0*/  PRMT R15, R9, 0x7770, RZ ;  /* 0x00007770090f7816 */ /* 0x002fc400000000ff */
[----:B------:R-:W-:Y:S01]  /*14dd0*/  ISETP.LT.AND P3, PT, R3, UR6, !P2 ;  /* 0x0000000603007c0c */ /* 0x000fe2000d761270 */
[----:B------:R-:W-:Y:S01]  /*14de0*/  ULDC UR6, c[0x0][0x228] ;  /* 0x00008a0000067ab9 */ /* 0x000fe20000000800 */
[-C--:B------:R-:W-:Y:S01]  /*14df0*/  IADD3 R4, P2, R16, R23.reuse, RZ ;  /* 0x0000001710047210 */ /* 0x080fe20007f5e0ff */
[----:B------:R0:W-:Y:S01]  /*14e00*/  @P5 STG.E.U8 desc[UR44][R6.64], R15 ;  /* 0x0000000f06005986 */ /* 0x0001e2000c10112c */
[----:B------:R-:W-:Y:S02]  /*14e10*/  SHF.R.S32.HI R16, RZ, 0x1f, R14 ;  /* 0x0000001fff107819 */ /* 0x000fe4000001140e */
[-C--:B--2---:R-:W-:Y:S01]  /*14e20*/  IADD3 R12, P5, R14, R22.reuse, RZ ;  /* 0x000000160e0c7210 */ /* 0x084fe20007fbe0ff */
[--C-:B------:R-:W-:Y:S01]  /*14e30*/  IMAD.X R5, R18, 0x1, R24.reuse, P2 ;  /* 0x0000000112057824 */ /* 0x100fe200010e0618 */
[----:B------:R-:W-:Y:S02]  /*14e40*/  PRMT R17, R9, 0x7772, RZ ;  /* 0x0000777209117816 */ /* 0x000fe400000000ff */
[----:B------:R-:W-:Y:S01]  /*14e50*/  ISETP.GE.AND P2, PT, R8, UR7, PT ;  /* 0x0000000708007c0c */ /* 0x000fe2000bf46270 */
[----:B------:R-:W-:Y:S01]  /*14e60*/  IMAD.X R13, R16, 0x1, R21, P5 ;  /* 0x00000001100d7824 */ /* 0x000fe200028e0615 */
[----:B------:R-:W-:Y:S01]  /*14e70*/  ULDC UR7, c[0x0][0x228] ;  /* 0x00008a0000077ab9 */ /* 0x000fe20000000800 */
[----:B------:R1:W-:Y:S01]  /*14e80*/  @P3 STG.E.U8 desc[UR44][R4.64], R19 ;  /* 0x0000001304003986 */ /* 0x0003e2000c10112c */
[C---:B------:R-:W-:Y:S01]  /*14e90*/  ISETP.LT.AND P1, PT, R3.reuse, UR6, !P1 ;  /* 0x0000000603007c0c */ /* 0x040fe2000cf21270 */
[----:B0-----:R-:W-:Y:S01]  /*14ea0*/  VIADD R15, R14, UR4 ;  /* 0x000000040e0f7c36 */ /* 0x001fe20008000000 */
[----:B------:R-:W-:Y:S01]  /*14eb0*/  ISETP.LT.AND P5, PT, R0, UR7, !P4 ;  /* 0x0000000700007c0c */ /* 0x000fe2000e7a1270 */
[----:B------:R0:W-:Y:S01]  /*14ec0*/  @P6 STG.E.U8 desc[UR44][R12.64], R17 ;  /* 0x000000110c006986 */ /* 0x0001e2000c10112c */
[-C--:B------:R-:W-:Y:S01]  /*14ed0*/  IADD3 R6, P6, R14, R23.reuse, RZ ;  /* 0x000000170e067210 */ /* 0x080fe20007fde0ff */
[----:B------:R-:W-:Y:S01]  /*14ee0*/  ULDC UR4, c[0x0][0x248] ;  /* 0x0000920000047ab9 */ /* 0x000fe20000000800 */
[----:B------:R-:W-:Y:S01]  /*14ef0*/  SHF.R.S32.HI R14, RZ, 0x1f, R15 ;  /* 0x0000001fff0e7819 */ /* 0x000fe2000001140f */
[----:B------:R-:W-:Y:S01]  /*14f00*/  ULDC UR6, c[0x0][0x228] ;  /* 0x00008a0000067ab9 */ /* 0x000fe20000000800 */
[----:B------:R-:W-:Y:S01]  /*14f10*/  ISETP.LT.AND P4, PT, R3, UR8, !P4 ;  /* 0x0000000803007c0c */ /* 0x000fe2000e781270 */
[--C-:B------:R-:W-:Y:S01]  /*14f20*/  IMAD.X R7, R16, 0x1, R24.reuse, P6 ;  /* 0x0000000110077824 */ /* 0x100fe200030e0618 */
[----:B------:R-:W-:Y:S01]  /*14f30*/  ISETP.GE.AND P6, PT, R2, UR5, PT ;  /* 0x0000000502007c0c */ /* 0x000fe2000bfc6270 */
[----:B------:R-:W-:Y:S01]  /*14f40*/  ULDC UR5, c[0x0][0x248] ;  /* 0x0000920000057ab9 */ /* 0x000fe20000000800 */
[----:B-1----:R-:W-:Y:S01]  /*14f50*/  IADD3 R4, P3, R15, R22, RZ ;  /* 0x000000160f047210 */ /* 0x002fe20007f7e0ff */
[----:B------:R-:W-:Y:S01]  /*14f60*/  ULDC UR7, c[0x0][0x228] ;  /* 0x00008a0000077ab9 */ /* 0x000fe20000000800 */
[----:B------:R-:W-:Y:S01]  /*14f70*/  PRMT R19, R9, 0x7773, RZ ;  /* 0x0000777309137816 */ /* 0x000fe200000000ff */
[----:B------:R-:W-:Y:S01]  /*14f80*/  ULDC UR8, c[0x0][0x228] ;  /* 0x00008a0000087ab9 */ /* 0x000fe20000000800 */
[----:B0-----:R-:W-:Y:S01]  /*14f90*/  PRMT R17, R10, 0x7770, RZ ;  /* 0x000077700a117816 */ /* 0x001fe200000000ff */
[----:B------:R-:W-:Y:S01]  /*14fa0*/  IMAD.X R5, R14, 0x1, R21, P3 ;  /* 0x000000010e057824 */ /* 0x000fe200018e0615 */
[C---:B------:R-:W-:Y:S01]  /*14fb0*/  IADD3 R8, P3, R15.reuse, R23, RZ ;  /* 0x000000170f087210 */ /* 0x040fe20007f7e0ff */
[----:B------:R-:W-:Y:S01]  /*14fc0*/  VIADD R15, R15, UR4 ;  /* 0x000000040f0f7c36 */ /* 0x000fe20008000000 */
[----:B------:R-:W-:Y:S01]  /*14fd0*/  PRMT R13, R10, 0x7771, RZ ;  /* 0x000077710a0d7816 */ /* 0x000fe200000000ff */
[----:B------:R0:W-:Y:S01]  /*14fe0*/  @P1 STG.E.U8 desc[UR44][R6.64], R19 ;  /* 0x0000001306001986 */ /* 0x0001e2000c10112c */
[----:B------:R-:W-:Y:S01]  /*14ff0*/  ULDC UR4, c[0x0][0x248] ;  /* 0x0000920000047ab9 */ /* 0x000fe20000000800 */
[----:B------:R-:W-:Y:S01]  /*15000*/  IMAD.X R9, R14, 0x1, R24, P3 ;  /* 0x000000010e097824 */ /* 0x000fe200018e0618 */
[----:B------:R-:W-:Y:S01]  /*15010*/  ISETP.LT.AND P1, PT, R0, UR8, !P0 ;  /* 0x0000000800007c0c */ /* 0x000fe2000c721270 */
[----:B------:R1:W-:Y:S01]  /*15020*/  @P5 STG.E.U8 desc[UR44][R4.64], R17 ;  /* 0x0000001104005986 */ /* 0x0003e2000c10112c */
[----:B------:R-:W-:Y:S01]  /*15030*/  VIADD R12, R15, UR5 ;  /* 0x000000050f0c7c36 */ /* 0x000fe20008000000 */
[----:B------:R-:W-:-:S02]  /*15040*/  ULDC UR5, c[0x0][0x228] ;  /* 0x00008a0000057ab9 */ /* 0x000fc40000000800 */
[----:B------:R2:W-:Y:S01]  /*15050*/  @P4 STG.E.U8 desc[UR44][R8.64], R13 ;  /* 0x0000000d08004986 */ /* 0x0005e2000c10112c */
[----:B------:R-:W-:Y:S01]  /*15060*/  VIADD R2, R12, UR4 ;  /* 0x000000040c027c36 */ /* 0x000fe20008000000 */
[----:B------:R-:W-:Y:S01]  /*15070*/  ULDC UR4, c[0x0][0x228] ;  /* 0x00008a0000047ab9 */ /* 0x000fe20000000800 */
[----:B------:R-:W-:Y:S02]  /*15080*/  ISETP.LT.AND P0, PT, R3, UR5, !P0 ;  /* 0x0000000503007c0c */ /* 0x000fe4000c701270 */
[----:B0-----:R-:W-:Y:S02]  /*15090*/  SHF.R.S32.HI R7, RZ, 0x1f, R15 ;  /* 0x0000001fff077819 */ /* 0x001fe4000001140f */
[C---:B------:R-:W-:Y:S02]  /*150a0*/  IADD3 R6, P4, R15.reuse, R23, RZ ;  /* 0x000000170f067210 */ /* 0x040fe40007f9e0ff */
[----:B-1----:R-:W-:Y:S02]  /*150b0*/  IADD3 R4, P3, R15, R22, RZ ;  /* 0x000000160f047210 */ /* 0x002fe40007f7e0ff */
[----:B------:R-:W-:-:S02]  /*150c0*/  SHF.R.S32.HI R16, RZ, 0x1f, R2 ;  /* 0x0000001fff107819 */ /* 0x000fc40000011402 */
[----:B--2---:R-:W-:Y:S01]  /*150d0*/  SHF.R.S32.HI R13, RZ, 0x1f, R12 ;  /* 0x0000001fff0d7819 */ /* 0x004fe2000001140c */
[C-C-:B------:R-:W-:Y:S01]  /*150e0*/  IMAD.X R5, R7.reuse, 0x1, R21.reuse, P3 ;  /* 0x0000000107057824 */ /* 0x140fe200018e0615 */
[CC--:B------:R-:W-:Y:S01]  /*150f0*/  IADD3 R8, P5, R12.reuse, R22.reuse, RZ ;  /* 0x000000160c087210 */ /* 0x0c0fe20007fbe0ff */
[--C-:B------:R-:W-:Y:S01]  /*15100*/  IMAD.X R7, R7, 0x1, R24.reuse, P4 ;  /* 0x0000000107077824 */ /* 0x100fe200020e0618 */
[----:B------:R-:W-:Y:S02]  /*15110*/  IADD3 R12, P4, R12, R23, RZ ;  /* 0x000000170c0c7210 */ /* 0x000fe40007f9e0ff */
[----:B------:R-:W-:Y:S01]  /*15120*/  IADD3 R14, P3, R2, R22, RZ ;  /* 0x00000016020e7210 */ /* 0x000fe20007f7e0ff */
[C-C-:B------:R-:W-:Y:S01]  /*15130*/  IMAD.X R9, R13.reuse, 0x1, R21.reuse, P5 ;  /* 0x000000010d097824 */ /* 0x140fe200028e0615 */
[C---:B------:R-:W-:Y:S01]  /*15140*/  ISETP.LT.AND P5, PT, R0.reuse, UR6, !P2 ;  /* 0x0000000600007c0c */ /* 0x040fe2000d7a1270 */
[----:B------:R-:W-:Y:S01]  /*15150*/  IMAD.X R13, R13, 0x1, R24, P4 ;  /* 0x000000010d0d7824 */ /* 0x000fe200020e0618 */
[C---:B------:R-:W-:Y:S01]  /*15160*/  ISETP.LT.AND P2, PT, R3.reuse, UR4, !P2 ;  /* 0x0000000403007c0c */ /* 0x040fe2000d741270 */
[----:B------:R-:W-:Y:S01]  /*15170*/  ULDC UR4, c[0x0][0x228] ;  /* 0x00008a0000047ab9 */ /* 0x000fe20000000800 */
[----:B------:R-:W-:Y:S01]  /*15180*/  ISETP.LT.AND P4, PT, R0, UR7, !P6 ;  /* 0x0000000700007c0c */ /* 0x000fe2000f781270 */
[----:B------:R-:W-:Y:S01]  /*15190*/  IMAD.X R15, R16, 0x1, R21, P3 ;  /* 0x00000001100f7824 */ /* 0x000fe200018e0615 */
[----:B------:R-:W-:-:S02]  /*151a0*/  ISETP.LT.AND P6, PT, R3, UR4, !P6 ;  /* 0x0000000403007c0c */ /* 0x000fc4000f7c1270 */
[----:B------:R-:W-:Y:S02]  /*151b0*/  IADD3 R2, P3, R2, R23, RZ ;  /* 0x0000001702027210 */ /* 0x000fe40007f7e0ff */
[----:B------:R-:W-:Y:S02]  /*151c0*/  PRMT R23, R10, 0x7773, RZ ;  /* 0x000077730a177816 */ /* 0x000fe400000000ff */
[C---:B------:R-:W-:Y:S01]  /*151d0*/  PRMT R17, R11.reuse, 0x7773, RZ ;  /* 0x000077730b117816 */ /* 0x040fe200000000ff */
[----:B------:R0:W-:Y:S01]  /*151e0*/  @P5 STG.E.U8 desc[UR44][R4.64], R25 ;  /* 0x0000001904005986 */ /* 0x0001e2000c10112c */
[C---:B------:R-:W-:Y:S01]  /*151f0*/  PRMT R19, R11.reuse, 0x7772, RZ ;  /* 0x000077720b137816 */ /* 0x040fe200000000ff */
[----:B------:R-:W-:Y:S01]  /*15200*/  IMAD.X R3, R16, 0x1, R24, P3 ;  /* 0x0000000110037824 */ /* 0x000fe200018e0618 */
[C---:B------:R-:W-:Y:S01]  /*15210*/  PRMT R21, R11.reuse, 0x7771, RZ ;  /* 0x000077710b157816 */ /* 0x040fe200000000ff */
[----:B------:R0:W-:Y:S01]  /*15220*/  @P2 STG.E.U8 desc[UR44][R6.64], R23 ;  /* 0x0000001706002986 */ /* 0x0001e2000c10112c */
[----:B------:R-:W-:-:S05]  /*15230*/  PRMT R11, R11, 0x7770, RZ ;  /* 0x000077700b0b7816 */ /* 0x000fca00000000ff */
[----:B------:R0:W-:Y:S04]  /*15240*/  @P4 STG.E.U8 desc[UR44][R8.64], R11 ;  /* 0x0000000b08004986 */ /* 0x0001e8000c10112c */
[----:B------:R0:W-:Y:S04]  /*15250*/  @P6 STG.E.U8 desc[UR44][R12.64], R21 ;  /* 0x000000150c006986 */ /* 0x0001e8000c10112c */
[----:B------:R0:W-:Y:S01]  /*15260*/  @P1 STG.E.U8 desc[UR44][R14.64], R19 ;  /* 0x000000130e001986 */ /* 0x0001e2000c10112c */
[----:B------:R-:W-:Y:S05]  /*15270*/  @!P0 EXIT ;  /* 0x000000000000894d */ /* 0x000fea0003800000 */
[----:B------:R-:W-:Y:S01]  /*15280*/  STG.E.U8 desc[UR44][R2.64], R17 ;  /* 0x0000001102007986 */ /* 0x000fe2000c10112c */
[----:B------:R-:W-:Y:S05]  /*15290*/  EXIT ;  /* 0x000000000000794d */ /* 0x000fea0003800000 */
.L_x_3:
[----:B------:R-:W-:-:S00]  /*152a0*/  BRA `(.L_x_3) ;  /* 0xfffffffc00fc7947 */ /* 0x000fc0000383ffff */
[----:B------:R-:W-:-:S00]  /*152b0*/  NOP ;  /* 0x0000000000007918 */ /* 0x000fc00000000000 */
        /* <DEDUP_REMOVED lines=12> */
.L_x_4:


//--------------------- .nv.shared.matmul_kernel  --------------------------
	.section	.nv.shared.matmul_kernel,"aw",@nobits
	.sectionflags	@""
	.align	16
	.zero		1024


//--------------------- .nv.shared.reserved.0     --------------------------
	.section	.nv.shared.reserved.0,"aw",@nobits
	.weak		__nv_reservedSMEM_offset_0_alias
	.size		__nv_reservedSMEM_offset_0_alias, 0, 0
	.other		__nv_reservedSMEM_offset_0_alias,@"STO_CUDA_RESERVED_SHARED STV_DEFAULT"
__nv_reservedSMEM_offset_0_alias:
	.zero		0


//--------------------- .nv.constant0.matmul_kernel --------------------------
	.section	.nv.constant0.matmul_kernel,"a",@progbits
	.sectionflags	@""
	.align	4
.nv.constant0.matmul_kernel:
	.zero		608


//--------------------- SYMBOLS --------------------------

	.type		.nv.reservedSmem.offset0,@object
	.size		.nv.reservedSmem.offset0,0x4
